	.target	sm_103a

	.elftype	@"ET_EXEC"


//--------------------- .note.nv.tkinfo           --------------------------
	.section	.note.nv.tkinfo,"",@"SHT_NOTE"
	.sectionflags	@"SHF_NOTE_NV_TKINFO"
	.tkinfo
        /*0018*/ 	.word	0x00000002
        /*0030*/ 	.string	""
        /*0030*/ 	.string	"ptxas"
        /*0030*/ 	.string	"Cuda compilation tools, release 13.0, V13.0.88"
        /*0030*/ 	.string	"Build cuda_13.0.r13.0/compiler.36424714_0"
        /*0030*/ 	.string	"-arch sm_103a -m 64 "



//--------------------- .note.nv.cuinfo           --------------------------
	.section	.note.nv.cuinfo,"",@"SHT_NOTE"
	.sectionflags	@"SHF_NOTE_NV_CUINFO"
        /*0018*/ 	.short	0x0002
        /*001a*/ 	.short	0x0067
        /*001c*/ 	.short	0x0082
	.zero		2


//--------------------- .nv.info                  --------------------------
	.section	.nv.info,"",@"SHT_CUDA_INFO"
	.align	4


	//----- nvinfo : EIATTR_REGCOUNT
	.align		4
        /*0000*/ 	.byte	0x04, 0x2f
        /*0002*/ 	.short	(.L_39 - .L_38)
	.align		4
.L_38:
        /*0004*/ 	.word	index@(_ZN2at6native29vectorized_elementwise_kernelILi8EZZZNS0_33launch_log_sigmoid_forward_kernelERNS_18TensorIteratorBaseEENKUlvE_clEvENKUlvE_clEvEUldE_St5arrayIPcLm2EEEEviT0_T1_)
        /*0008*/ 	.word	0x00000004


	//----- nvinfo : EIATTR_FRAME_SIZE
	.align		4
.L_39:
        /*000c*/ 	.byte	0x04, 0x11
        /*000e*/ 	.short	(.L_41 - .L_40)
	.align		4
.L_40:
        /*0010*/ 	.word	index@(_ZN2at6native29vectorized_elementwise_kernelILi8EZZZNS0_33launch_log_sigmoid_forward_kernelERNS_18TensorIteratorBaseEENKUlvE_clEvENKUlvE_clEvEUldE_St5arrayIPcLm2EEEEviT0_T1_)
        /*0014*/ 	.word	0x00000000


	//----- nvinfo : EIATTR_REGCOUNT
	.align		4
.L_41:
        /*0018*/ 	.byte	0x04, 0x2f
        /*001a*/ 	.short	(.L_43 - .L_42)
	.align		4
.L_42:
        /*001c*/ 	.word	index@(_ZN2at6native29vectorized_elementwise_kernelILi4EZZZNS0_33launch_log_sigmoid_forward_kernelERNS_18TensorIteratorBaseEENKUlvE_clEvENKUlvE_clEvEUldE_St5arrayIPcLm2EEEEviT0_T1_)
        /*0020*/ 	.word	0x0000002e


	//----- nvinfo : EIATTR_FRAME_SIZE
	.align		4
.L_43:
        /*0024*/ 	.byte	0x04, 0x11
        /*0026*/ 	.short	(.L_45 - .L_44)
	.align		4
.L_44:
        /*0028*/ 	.word	index@($__internal_11_$__cuda_sm20_div_rn_f64_full)
        /*002c*/ 	.word	0x00000000


	//----- nvinfo : EIATTR_FRAME_SIZE
	.align		4
.L_45:
        /*0030*/ 	.byte	0x04, 0x11
        /*0032*/ 	.short	(.L_47 - .L_46)
	.align		4
.L_46:
        /*0034*/ 	.word	index@(_ZN2at6native29vectorized_elementwise_kernelILi4EZZZNS0_33launch_log_sigmoid_forward_kernelERNS_18TensorIteratorBaseEENKUlvE_clEvENKUlvE_clEvEUldE_St5arrayIPcLm2EEEEviT0_T1_)
        /*0038*/ 	.word	0x00000000


	//----- nvinfo : EIATTR_REGCOUNT
	.align		4
.L_47:
        /*003c*/ 	.byte	0x04, 0x2f
        /*003e*/ 	.short	(.L_49 - .L_48)
	.align		4
.L_48:
        /*0040*/ 	.word	index@(_ZN2at6native29vectorized_elementwise_kernelILi2EZZZNS0_33launch_log_sigmoid_forward_kernelERNS_18TensorIteratorBaseEENKUlvE_clEvENKUlvE_clEvEUldE_St5arrayIPcLm2EEEEviT0_T1_)
        /*0044*/ 	.word	0x0000002e


	//----- nvinfo : EIATTR_FRAME_SIZE
	.align		4
.L_49:
        /*0048*/ 	.byte	0x04, 0x11
        /*004a*/ 	.short	(.L_51 - .L_50)
	.align		4
.L_50:
        /*004c*/ 	.word	index@($__internal_10_$__cuda_sm20_div_rn_f64_full)
        /*0050*/ 	.word	0x00000000


	//----- nvinfo : EIATTR_FRAME_SIZE
	.align		4
.L_51:
        /*0054*/ 	.byte	0x04, 0x11
        /*0056*/ 	.short	(.L_53 - .L_52)
	.align		4
.L_52:
        /*0058*/ 	.word	index@(_ZN2at6native29vectorized_elementwise_kernelILi2EZZZNS0_33launch_log_sigmoid_forward_kernelERNS_18TensorIteratorBaseEENKUlvE_clEvENKUlvE_clEvEUldE_St5arrayIPcLm2EEEEviT0_T1_)
        /*005c*/ 	.word	0x00000000


	//----- nvinfo : EIATTR_REGCOUNT
	.align		4
.L_53:
        /*0060*/ 	.byte	0x04, 0x2f
        /*0062*/ 	.short	(.L_55 - .L_54)
	.align		4
.L_54:
        /*0064*/ 	.word	index@(_ZN2at6native27unrolled_elementwise_kernelIZZZNS0_33launch_log_sigmoid_forward_kernelERNS_18TensorIteratorBaseEENKUlvE_clEvENKUlvE_clEvEUldE_St5arrayIPcLm2EELi4E23TrivialOffsetCalculatorILi1EjESB_NS0_6memory15LoadWithoutCastENSC_16StoreWithoutCastEEEviT_T0_T2_T3_T4_T5_)
        /*0068*/ 	.word	0x00000024


	//----- nvinfo : EIATTR_FRAME_SIZE
	.align		4
.L_55:
        /*006c*/ 	.byte	0x04, 0x11
        /*006e*/ 	.short	(.L_57 - .L_56)
	.align		4
.L_56:
        /*0070*/ 	.word	index@($__internal_9_$__cuda_sm20_div_rn_f64_full)
        /*0074*/ 	.word	0x00000000


	//----- nvinfo : EIATTR_FRAME_SIZE
	.align		4
.L_57:
        /*0078*/ 	.byte	0x04, 0x11
        /*007a*/ 	.short	(.L_59 - .L_58)
	.align		4
.L_58:
        /*007c*/ 	.word	index@(_ZN2at6native27unrolled_elementwise_kernelIZZZNS0_33launch_log_sigmoid_forward_kernelERNS_18TensorIteratorBaseEENKUlvE_clEvENKUlvE_clEvEUldE_St5arrayIPcLm2EELi4E23TrivialOffsetCalculatorILi1EjESB_NS0_6memory15LoadWithoutCastENSC_16StoreWithoutCastEEEviT_T0_T2_T3_T4_T5_)
        /*0080*/ 	.word	0x00000000


	//----- nvinfo : EIATTR_REGCOUNT
	.align		4
.L_59:
        /*0084*/ 	.byte	0x04, 0x2f
        /*0086*/ 	.short	(.L_61 - .L_60)
	.align		4
.L_60:
        /*0088*/ 	.word	index@(_ZN2at6native18elementwise_kernelILi128ELi2EZNS0_22gpu_kernel_impl_nocastIZZZNS0_33launch_log_sigmoid_forward_kernelERNS_18TensorIteratorBaseEENKUlvE_clEvENKUlvE_clEvEUldE_EEvS4_RKT_EUliE_EEviT1_)
        /*008c*/ 	.word	0x00000020


	//----- nvinfo : EIATTR_FRAME_SIZE
	.align		4
.L_61:
        /*0090*/ 	.byte	0x04, 0x11
        /*0092*/ 	.short	(.L_63 - .L_62)
	.align		4
.L_62:
        /*0094*/ 	.word	index@($__internal_8_$__cuda_sm20_div_rn_f64_full)
        /*0098*/ 	.word	0x00000000


	//----- nvinfo : EIATTR_FRAME_SIZE
	.align		4
.L_63:
        /*009c*/ 	.byte	0x04, 0x11
        /*009e*/ 	.short	(.L_65 - .L_64)
	.align		4
.L_64:
        /*00a0*/ 	.word	index@(_ZN2at6native18elementwise_kernelILi128ELi2EZNS0_22gpu_kernel_impl_nocastIZZZNS0_33launch_log_sigmoid_forward_kernelERNS_18TensorIteratorBaseEENKUlvE_clEvENKUlvE_clEvEUldE_EEvS4_RKT_EUliE_EEviT1_)
        /*00a4*/ 	.word	0x00000000


	//----- nvinfo : EIATTR_REGCOUNT
	.align		4
.L_65:
        /*00a8*/ 	.byte	0x04, 0x2f
        /*00aa*/ 	.short	(.L_67 - .L_66)
	.align		4
.L_66:
        /*00ac*/ 	.word	index@(_ZN2at6native27unrolled_elementwise_kernelIZZZNS0_33launch_log_sigmoid_forward_kernelERNS_18TensorIteratorBaseEENKUlvE_clEvENKUlvE_clEvEUldE_St5arrayIPcLm2EELi4E23TrivialOffsetCalculatorILi1EjESB_NS0_6memory12LoadWithCastILi1EEENSC_13StoreWithCastILi1EEEEEviT_T0_T2_T3_T4_T5_)
        /*00b0*/ 	.word	0x00000026


	//----- nvinfo : EIATTR_FRAME_SIZE
	.align		4
.L_67:
        /*00b4*/ 	.byte	0x04, 0x11
        /*00b6*/ 	.short	(.L_69 - .L_68)
	.align		4
.L_68:
        /*00b8*/ 	.word	index@($__internal_7_$__cuda_sm20_div_rn_f64_full)
        /*00bc*/ 	.word	0x00000000


	//----- nvinfo : EIATTR_FRAME_SIZE
	.align		4
.L_69:
        /*00c0*/ 	.byte	0x04, 0x11
        /*00c2*/ 	.short	(.L_71 - .L_70)
	.align		4
.L_70:
        /*00c4*/ 	.word	index@(_ZN2at6native27unrolled_elementwise_kernelIZZZNS0_33launch_log_sigmoid_forward_kernelERNS_18TensorIteratorBaseEENKUlvE_clEvENKUlvE_clEvEUldE_St5arrayIPcLm2EELi4E23TrivialOffsetCalculatorILi1EjESB_NS0_6memory12LoadWithCastILi1EEENSC_13StoreWithCastILi1EEEEEviT_T0_T2_T3_T4_T5_)
        /*00c8*/ 	.word	0x00000000


	//----- nvinfo : EIATTR_REGCOUNT
	.align		4
.L_71:
        /*00cc*/ 	.byte	0x04, 0x2f
        /*00ce*/ 	.short	(.L_73 - .L_72)
	.align		4
.L_72:
        /*00d0*/ 	.word	index@(_ZN2at6native18elementwise_kernelILi128ELi4EZNS0_15gpu_kernel_implIZZZNS0_33launch_log_sigmoid_forward_kernelERNS_18TensorIteratorBaseEENKUlvE_clEvENKUlvE_clEvEUldE_EEvS4_RKT_EUliE_EEviT1_)
        /*00d4*/ 	.word	0x0000001f


	//----- nvinfo : EIATTR_FRAME_SIZE
	.align		4
.L_73:
        /*00d8*/ 	.byte	0x04, 0x11
        /*00da*/ 	.short	(.L_75 - .L_74)
	.align		4
.L_74:
        /*00dc*/ 	.word	index@($__internal_6_$__cuda_sm20_div_rn_f64_full)
        /*00e0*/ 	.word	0x00000000


	//----- nvinfo : EIATTR_FRAME_SIZE
	.align		4
.L_75:
        /*00e4*/ 	.byte	0x04, 0x11
        /*00e6*/ 	.short	(.L_77 - .L_76)
	.align		4
.L_76:
        /*00e8*/ 	.word	index@(_ZN2at6native18elementwise_kernelILi128ELi4EZNS0_15gpu_kernel_implIZZZNS0_33launch_log_sigmoid_forward_kernelERNS_18TensorIteratorBaseEENKUlvE_clEvENKUlvE_clEvEUldE_EEvS4_RKT_EUliE_EEviT1_)
        /*00ec*/ 	.word	0x00000000


	//----- nvinfo : EIATTR_REGCOUNT
	.align		4
.L_77:
        /*00f0*/ 	.byte	0x04, 0x2f
        /*00f2*/ 	.short	(.L_79 - .L_78)
	.align		4
.L_78:
        /*00f4*/ 	.word	index@(_ZN2at6native29vectorized_elementwise_kernelILi8EZZZNS0_33launch_log_sigmoid_forward_kernelERNS_18TensorIteratorBaseEENKUlvE_clEvENKUlvE0_clEvEUlfE_St5arrayIPcLm2EEEEviT0_T1_)
        /*00f8*/ 	.word	0x00000004


	//----- nvinfo : EIATTR_FRAME_SIZE
	.align		4
.L_79:
        /*00fc*/ 	.byte	0x04, 0x11
        /*00fe*/ 	.short	(.L_81 - .L_80)
	.align		4
.L_80:
        /*0100*/ 	.word	index@(_ZN2at6native29vectorized_elementwise_kernelILi8EZZZNS0_33launch_log_sigmoid_forward_kernelERNS_18TensorIteratorBaseEENKUlvE_clEvENKUlvE0_clEvEUlfE_St5arrayIPcLm2EEEEviT0_T1_)
        /*0104*/ 	.word	0x00000000


	//----- nvinfo : EIATTR_REGCOUNT
	.align		4
.L_81:
        /*0108*/ 	.byte	0x04, 0x2f
        /*010a*/ 	.short	(.L_83 - .L_82)
	.align		4
.L_82:
        /*010c*/ 	.word	index@(_ZN2at6native29vectorized_elementwise_kernelILi4EZZZNS0_33launch_log_sigmoid_forward_kernelERNS_18TensorIteratorBaseEENKUlvE_clEvENKUlvE0_clEvEUlfE_St5arrayIPcLm2EEEEviT0_T1_)
        /*0110*/ 	.word	0x00000020


	//----- nvinfo : EIATTR_FRAME_SIZE
	.align		4
.L_83:
        /*0114*/ 	.byte	0x04, 0x11
        /*0116*/ 	.short	(.L_85 - .L_84)
	.align		4
.L_84:
        /*0118*/ 	.word	index@(_ZN2at6native29vectorized_elementwise_kernelILi4EZZZNS0_33launch_log_sigmoid_forward_kernelERNS_18TensorIteratorBaseEENKUlvE_clEvENKUlvE0_clEvEUlfE_St5arrayIPcLm2EEEEviT0_T1_)
        /*011c*/ 	.word	0x00000000


	//----- nvinfo : EIATTR_REGCOUNT
	.align		4
.L_85:
        /*0120*/ 	.byte	0x04, 0x2f
        /*0122*/ 	.short	(.L_87 - .L_86)
	.align		4
.L_86:
        /*0124*/ 	.word	index@(_ZN2at6native29vectorized_elementwise_kernelILi2EZZZNS0_33launch_log_sigmoid_forward_kernelERNS_18TensorIteratorBaseEENKUlvE_clEvENKUlvE0_clEvEUlfE_St5arrayIPcLm2EEEEviT0_T1_)
        /*0128*/ 	.word	0x00000020


	//----- nvinfo : EIATTR_FRAME_SIZE
	.align		4
.L_87:
        /*012c*/ 	.byte	0x04, 0x11
        /*012e*/ 	.short	(.L_89 - .L_88)
	.align		4
.L_88:
        /*0130*/ 	.word	index@(_ZN2at6native29vectorized_elementwise_kernelILi2EZZZNS0_33launch_log_sigmoid_forward_kernelERNS_18TensorIteratorBaseEENKUlvE_clEvENKUlvE0_clEvEUlfE_St5arrayIPcLm2EEEEviT0_T1_)
        /*0134*/ 	.word	0x00000000


	//----- nvinfo : EIATTR_REGCOUNT
	.align		4
.L_89:
        /*0138*/ 	.byte	0x04, 0x2f
        /*013a*/ 	.short	(.L_91 - .L_90)
	.align		4
.L_90:
        /*013c*/ 	.word	index@(_ZN2at6native27unrolled_elementwise_kernelIZZZNS0_33launch_log_sigmoid_forward_kernelERNS_18TensorIteratorBaseEENKUlvE_clEvENKUlvE0_clEvEUlfE_St5arrayIPcLm2EELi4E23TrivialOffsetCalculatorILi1EjESB_NS0_6memory15LoadWithoutCastENSC_16StoreWithoutCastEEEviT_T0_T2_T3_T4_T5_)
        /*0140*/ 	.word	0x00000016


	//----- nvinfo : EIATTR_FRAME_SIZE
	.align		4
.L_91:
        /*0144*/ 	.byte	0x04, 0x11
        /*0146*/ 	.short	(.L_93 - .L_92)
	.align		4
.L_92:
        /*0148*/ 	.word	index@(_ZN2at6native27unrolled_elementwise_kernelIZZZNS0_33launch_log_sigmoid_forward_kernelERNS_18TensorIteratorBaseEENKUlvE_clEvENKUlvE0_clEvEUlfE_St5arrayIPcLm2EELi4E23TrivialOffsetCalculatorILi1EjESB_NS0_6memory15LoadWithoutCastENSC_16StoreWithoutCastEEEviT_T0_T2_T3_T4_T5_)
        /*014c*/ 	.word	0x00000000


	//----- nvinfo : EIATTR_REGCOUNT
	.align		4
.L_93:
        /*0150*/ 	.byte	0x04, 0x2f
        /*0152*/ 	.short	(.L_95 - .L_94)
	.align		4
.L_94:
        /*0154*/ 	.word	index@(_ZN2at6native18elementwise_kernelILi128ELi2EZNS0_22gpu_kernel_impl_nocastIZZZNS0_33launch_log_sigmoid_forward_kernelERNS_18TensorIteratorBaseEENKUlvE_clEvENKUlvE0_clEvEUlfE_EEvS4_RKT_EUliE_EEviT1_)
        /*0158*/ 	.word	0x00000014


	//----- nvinfo : EIATTR_FRAME_SIZE
	.align		4
.L_95:
        /*015c*/ 	.byte	0x04, 0x11
        /*015e*/ 	.short	(.L_97 - .L_96)
	.align		4
.L_96:
        /*0160*/ 	.word	index@(_ZN2at6native18elementwise_kernelILi128ELi2EZNS0_22gpu_kernel_impl_nocastIZZZNS0_33launch_log_sigmoid_forward_kernelERNS_18TensorIteratorBaseEENKUlvE_clEvENKUlvE0_clEvEUlfE_EEvS4_RKT_EUliE_EEviT1_)
        /*0164*/ 	.word	0x00000000


	//----- nvinfo : EIATTR_REGCOUNT
	.align		4
.L_97:
        /*0168*/ 	.byte	0x04, 0x2f
        /*016a*/ 	.short	(.L_99 - .L_98)
	.align		4
.L_98:
        /*016c*/ 	.word	index@(_ZN2at6native27unrolled_elementwise_kernelIZZZNS0_33launch_log_sigmoid_forward_kernelERNS_18TensorIteratorBaseEENKUlvE_clEvENKUlvE0_clEvEUlfE_St5arrayIPcLm2EELi4E23TrivialOffsetCalculatorILi1EjESB_NS0_6memory12LoadWithCastILi1EEENSC_13StoreWithCastILi1EEEEEviT_T0_T2_T3_T4_T5_)
        /*0170*/ 	.word	0x0000001d


	//----- nvinfo : EIATTR_FRAME_SIZE
	.align		4
.L_99:
        /*0174*/ 	.byte	0x04, 0x11
        /*0176*/ 	.short	(.L_101 - .L_100)
	.align		4
.L_100:
        /*0178*/ 	.word	index@(_ZN2at6native27unrolled_elementwise_kernelIZZZNS0_33launch_log_sigmoid_forward_kernelERNS_18TensorIteratorBaseEENKUlvE_clEvENKUlvE0_clEvEUlfE_St5arrayIPcLm2EELi4E23TrivialOffsetCalculatorILi1EjESB_NS0_6memory12LoadWithCastILi1EEENSC_13StoreWithCastILi1EEEEEviT_T0_T2_T3_T4_T5_)
        /*017c*/ 	.word	0x00000000


	//----- nvinfo : EIATTR_REGCOUNT
	.align		4
.L_101:
        /*0180*/ 	.byte	0x04, 0x2f
        /*0182*/ 	.short	(.L_103 - .L_102)
	.align		4
.L_102:
        /*0184*/ 	.word	index@(_ZN2at6native18elementwise_kernelILi128ELi4EZNS0_15gpu_kernel_implIZZZNS0_33launch_log_sigmoid_forward_kernelERNS_18TensorIteratorBaseEENKUlvE_clEvENKUlvE0_clEvEUlfE_EEvS4_RKT_EUliE_EEviT1_)
        /*0188*/ 	.word	0x00000018


	//----- nvinfo : EIATTR_FRAME_SIZE
	.align		4
.L_103:
        /*018c*/ 	.byte	0x04, 0x11
        /*018e*/ 	.short	(.L_105 - .L_104)
	.align		4
.L_104:
        /*0190*/ 	.word	index@(_ZN2at6native18elementwise_kernelILi128ELi4EZNS0_15gpu_kernel_implIZZZNS0_33launch_log_sigmoid_forward_kernelERNS_18TensorIteratorBaseEENKUlvE_clEvENKUlvE0_clEvEUlfE_EEvS4_RKT_EUliE_EEviT1_)
        /*0194*/ 	.word	0x00000000


	//----- nvinfo : EIATTR_REGCOUNT
	.align		4
.L_105:
        /*0198*/ 	.byte	0x04, 0x2f
        /*019a*/ 	.short	(.L_107 - .L_106)
	.align		4
.L_106:
        /*019c*/ 	.word	index@(_ZN2at6native29vectorized_elementwise_kernelILi8EZZZNS0_33launch_log_sigmoid_forward_kernelERNS_18TensorIteratorBaseEENKUlvE_clEvENKUlvE1_clEvEUlN3c104HalfEE_St5arrayIPcLm2EEEEviT0_T1_)
        /*01a0*/ 	.word	0x00000004


	//----- nvinfo : EIATTR_FRAME_SIZE
	.align		4
.L_107:
        /*01a4*/ 	.byte	0x04, 0x11
        /*01a6*/ 	.short	(.L_109 - .L_108)
	.align		4
.L_108:
        /*01a8*/ 	.word	index@(_ZN2at6native29vectorized_elementwise_kernelILi8EZZZNS0_33launch_log_sigmoid_forward_kernelERNS_18TensorIteratorBaseEENKUlvE_clEvENKUlvE1_clEvEUlN3c104HalfEE_St5arrayIPcLm2EEEEviT0_T1_)
        /*01ac*/ 	.word	0x00000000


	//----- nvinfo : EIATTR_REGCOUNT
	.align		4
.L_109:
        /*01b0*/ 	.byte	0x04, 0x2f
        /*01b2*/ 	.short	(.L_111 - .L_110)
	.align		4
.L_110:
        /*01b4*/ 	.word	index@(_ZN2at6native29vectorized_elementwise_kernelILi4EZZZNS0_33launch_log_sigmoid_forward_kernelERNS_18TensorIteratorBaseEENKUlvE_clEvENKUlvE1_clEvEUlN3c104HalfEE_St5arrayIPcLm2EEEEviT0_T1_)
        /*01b8*/ 	.word	0x00000020


	//----- nvinfo : EIATTR_FRAME_SIZE
	.align		4
.L_111:
        /*01bc*/ 	.byte	0x04, 0x11
        /*01be*/ 	.short	(.L_113 - .L_112)
	.align		4
.L_112:
        /*01c0*/ 	.word	index@(_ZN2at6native29vectorized_elementwise_kernelILi4EZZZNS0_33launch_log_sigmoid_forward_kernelERNS_18TensorIteratorBaseEENKUlvE_clEvENKUlvE1_clEvEUlN3c104HalfEE_St5arrayIPcLm2EEEEviT0_T1_)
        /*01c4*/ 	.word	0x00000000


	//----- nvinfo : EIATTR_REGCOUNT
	.align		4
.L_113:
        /*01c8*/ 	.byte	0x04, 0x2f
        /*01ca*/ 	.short	(.L_115 - .L_114)
	.align		4
.L_114:
        /*01cc*/ 	.word	index@(_ZN2at6native29vectorized_elementwise_kernelILi2EZZZNS0_33launch_log_sigmoid_forward_kernelERNS_18TensorIteratorBaseEENKUlvE_clEvENKUlvE1_clEvEUlN3c104HalfEE_St5arrayIPcLm2EEEEviT0_T1_)
        /*01d0*/ 	.word	0x00000020


	//----- nvinfo : EIATTR_FRAME_SIZE
	.align		4
.L_115:
        /*01d4*/ 	.byte	0x04, 0x11
        /*01d6*/ 	.short	(.L_117 - .L_116)
	.align		4
.L_116:
        /*01d8*/ 	.word	index@(_ZN2at6native29vectorized_elementwise_kernelILi2EZZZNS0_33launch_log_sigmoid_forward_kernelERNS_18TensorIteratorBaseEENKUlvE_clEvENKUlvE1_clEvEUlN3c104HalfEE_St5arrayIPcLm2EEEEviT0_T1_)
        /*01dc*/ 	.word	0x00000000


	//----- nvinfo : EIATTR_REGCOUNT
	.align		4
.L_117:
        /*01e0*/ 	.byte	0x04, 0x2f
        /*01e2*/ 	.short	(.L_119 - .L_118)
	.align		4
.L_118:
        /*01e4*/ 	.word	index@(_ZN2at6native27unrolled_elementwise_kernelIZZZNS0_33launch_log_sigmoid_forward_kernelERNS_18TensorIteratorBaseEENKUlvE_clEvENKUlvE1_clEvEUlN3c104HalfEE_St5arrayIPcLm2EELi4E23TrivialOffsetCalculatorILi1EjESD_NS0_6memory15LoadWithoutCastENSE_16StoreWithoutCastEEEviT_T0_T2_T3_T4_T5_)
        /*01e8*/ 	.word	0x00000016


	//----- nvinfo : EIATTR_FRAME_SIZE
	.align		4
.L_119:
        /*01ec*/ 	.byte	0x04, 0x11
        /*01ee*/ 	.short	(.L_121 - .L_120)
	.align		4
.L_120:
        /*01f0*/ 	.word	index@(_ZN2at6native27unrolled_elementwise_kernelIZZZNS0_33launch_log_sigmoid_forward_kernelERNS_18TensorIteratorBaseEENKUlvE_clEvENKUlvE1_clEvEUlN3c104HalfEE_St5arrayIPcLm2EELi4E23TrivialOffsetCalculatorILi1EjESD_NS0_6memory15LoadWithoutCastENSE_16StoreWithoutCastEEEviT_T0_T2_T3_T4_T5_)
        /*01f4*/ 	.word	0x00000000


	//----- nvinfo : EIATTR_REGCOUNT
	.align		4
.L_121:
        /*01f8*/ 	.byte	0x04, 0x2f
        /*01fa*/ 	.short	(.L_123 - .L_122)
	.align		4
.L_122:
        /*01fc*/ 	.word	index@(_ZN2at6native18elementwise_kernelILi128ELi4EZNS0_22gpu_kernel_impl_nocastIZZZNS0_33launch_log_sigmoid_forward_kernelERNS_18TensorIteratorBaseEENKUlvE_clEvENKUlvE1_clEvEUlN3c104HalfEE_EEvS4_RKT_EUliE_EEviT1_)
        /*0200*/ 	.word	0x00000014


	//----- nvinfo : EIATTR_FRAME_SIZE
	.align		4
.L_123:
        /*0204*/ 	.byte	0x04, 0x11
        /*0206*/ 	.short	(.L_125 - .L_124)
	.align		4
.L_124:
        /*0208*/ 	.word	index@(_ZN2at6native18elementwise_kernelILi128ELi4EZNS0_22gpu_kernel_impl_nocastIZZZNS0_33launch_log_sigmoid_forward_kernelERNS_18TensorIteratorBaseEENKUlvE_clEvENKUlvE1_clEvEUlN3c104HalfEE_EEvS4_RKT_EUliE_EEviT1_)
        /*020c*/ 	.word	0x00000000


	//----- nvinfo : EIATTR_REGCOUNT
	.align		4
.L_125:
        /*0210*/ 	.byte	0x04, 0x2f
        /*0212*/ 	.short	(.L_127 - .L_126)
	.align		4
.L_126:
        /*0214*/ 	.word	index@(_ZN2at6native27unrolled_elementwise_kernelIZZZNS0_33launch_log_sigmoid_forward_kernelERNS_18TensorIteratorBaseEENKUlvE_clEvENKUlvE1_clEvEUlN3c104HalfEE_St5arrayIPcLm2EELi4E23TrivialOffsetCalculatorILi1EjESD_NS0_6memory12LoadWithCastILi1EEENSE_13StoreWithCastILi1EEEEEviT_T0_T2_T3_T4_T5_)
        /*0218*/ 	.word	0x0000001e


	//----- nvinfo : EIATTR_FRAME_SIZE
	.align		4
.L_127:
        /*021c*/ 	.byte	0x04, 0x11
        /*021e*/ 	.short	(.L_129 - .L_128)
	.align		4
.L_128:
        /*0220*/ 	.word	index@(_ZN2at6native27unrolled_elementwise_kernelIZZZNS0_33launch_log_sigmoid_forward_kernelERNS_18TensorIteratorBaseEENKUlvE_clEvENKUlvE1_clEvEUlN3c104HalfEE_St5arrayIPcLm2EELi4E23TrivialOffsetCalculatorILi1EjESD_NS0_6memory12LoadWithCastILi1EEENSE_13StoreWithCastILi1EEEEEviT_T0_T2_T3_T4_T5_)
        /*0224*/ 	.word	0x00000000


	//----- nvinfo : EIATTR_REGCOUNT
	.align		4
.L_129:
        /*0228*/ 	.byte	0x04, 0x2f
        /*022a*/ 	.short	(.L_131 - .L_130)
	.align		4
.L_130:
        /*022c*/ 	.word	index@(_ZN2at6native18elementwise_kernelILi128ELi4EZNS0_15gpu_kernel_implIZZZNS0_33launch_log_sigmoid_forward_kernelERNS_18TensorIteratorBaseEENKUlvE_clEvENKUlvE1_clEvEUlN3c104HalfEE_EEvS4_RKT_EUliE_EEviT1_)
        /*0230*/ 	.word	0x00000018


	//----- nvinfo : EIATTR_FRAME_SIZE
	.align		4
.L_131:
        /*0234*/ 	.byte	0x04, 0x11
        /*0236*/ 	.short	(.L_133 - .L_132)
	.align		4
.L_132:
        /*0238*/ 	.word	index@(_ZN2at6native18elementwise_kernelILi128ELi4EZNS0_15gpu_kernel_implIZZZNS0_33launch_log_sigmoid_forward_kernelERNS_18TensorIteratorBaseEENKUlvE_clEvENKUlvE1_clEvEUlN3c104HalfEE_EEvS4_RKT_EUliE_EEviT1_)
        /*023c*/ 	.word	0x00000000


	//----- nvinfo : EIATTR_REGCOUNT
	.align		4
.L_133:
        /*0240*/ 	.byte	0x04, 0x2f
        /*0242*/ 	.short	(.L_135 - .L_134)
	.align		4
.L_134:
        /*0244*/ 	.word	index@(_ZN2at6native29vectorized_elementwise_kernelILi8EZZZNS0_33launch_log_sigmoid_forward_kernelERNS_18TensorIteratorBaseEENKUlvE_clEvENKUlvE2_clEvEUlN3c108BFloat16EE_St5arrayIPcLm2EEEEviT0_T1_)
        /*0248*/ 	.word	0x00000004


	//----- nvinfo : EIATTR_FRAME_SIZE
	.align		4
.L_135:
        /*024c*/ 	.byte	0x04, 0x11
        /*024e*/ 	.short	(.L_137 - .L_136)
	.align		4
.L_136:
        /*0250*/ 	.word	index@(_ZN2at6native29vectorized_elementwise_kernelILi8EZZZNS0_33launch_log_sigmoid_forward_kernelERNS_18TensorIteratorBaseEENKUlvE_clEvENKUlvE2_clEvEUlN3c108BFloat16EE_St5arrayIPcLm2EEEEviT0_T1_)
        /*0254*/ 	.word	0x00000000


	//----- nvinfo : EIATTR_REGCOUNT
	.align		4
.L_137:
        /*0258*/ 	.byte	0x04, 0x2f
        /*025a*/ 	.short	(.L_139 - .L_138)
	.align		4
.L_138:
        /*025c*/ 	.word	index@(_ZN2at6native29vectorized_elementwise_kernelILi4EZZZNS0_33launch_log_sigmoid_forward_kernelERNS_18TensorIteratorBaseEENKUlvE_clEvENKUlvE2_clEvEUlN3c108BFloat16EE_St5arrayIPcLm2EEEEviT0_T1_)
        /*0260*/ 	.word	0x00000020


	//----- nvinfo : EIATTR_FRAME_SIZE
	.align		4
.L_139:
        /*0264*/ 	.byte	0x04, 0x11
        /*0266*/ 	.short	(.L_141 - .L_140)
	.align		4
.L_140:
        /*0268*/ 	.word	index@(_ZN2at6native29vectorized_elementwise_kernelILi4EZZZNS0_33launch_log_sigmoid_forward_kernelERNS_18TensorIteratorBaseEENKUlvE_clEvENKUlvE2_clEvEUlN3c108BFloat16EE_St5arrayIPcLm2EEEEviT0_T1_)
        /*026c*/ 	.word	0x00000000


	//----- nvinfo : EIATTR_REGCOUNT
	.align		4
.L_141:
        /*0270*/ 	.byte	0x04, 0x2f
        /*0272*/ 	.short	(.L_143 - .L_142)
	.align		4
.L_142:
        /*0274*/ 	.word	index@(_ZN2at6native29vectorized_elementwise_kernelILi2EZZZNS0_33launch_log_sigmoid_forward_kernelERNS_18TensorIteratorBaseEENKUlvE_clEvENKUlvE2_clEvEUlN3c108BFloat16EE_St5arrayIPcLm2EEEEviT0_T1_)
        /*0278*/ 	.word	0x00000020


	//----- nvinfo : EIATTR_FRAME_SIZE
	.align		4
.L_143:
        /*027c*/ 	.byte	0x04, 0x11
        /*027e*/ 	.short	(.L_145 - .L_144)
	.align		4
.L_144:
        /*0280*/ 	.word	index@(_ZN2at6native29vectorized_elementwise_kernelILi2EZZZNS0_33launch_log_sigmoid_forward_kernelERNS_18TensorIteratorBaseEENKUlvE_clEvENKUlvE2_clEvEUlN3c108BFloat16EE_St5arrayIPcLm2EEEEviT0_T1_)
        /*0284*/ 	.word	0x00000000


	//----- nvinfo : EIATTR_REGCOUNT
	.align		4
.L_145:
        /*0288*/ 	.byte	0x04, 0x2f
        /*028a*/ 	.short	(.L_147 - .L_146)
	.align		4
.L_146:
        /*028c*/ 	.word	index@(_ZN2at6native27unrolled_elementwise_kernelIZZZNS0_33launch_log_sigmoid_forward_kernelERNS_18TensorIteratorBaseEENKUlvE_clEvENKUlvE2_clEvEUlN3c108BFloat16EE_St5arrayIPcLm2EELi4E23TrivialOffsetCalculatorILi1EjESD_NS0_6memory15LoadWithoutCastENSE_16StoreWithoutCastEEEviT_T0_T2_T3_T4_T5_)
        /*0290*/ 	.word	0x00000016


	//----- nvinfo : EIATTR_FRAME_SIZE
	.align		4
.L_147:
        /*0294*/ 	.byte	0x04, 0x11
        /*0296*/ 	.short	(.L_149 - .L_148)
	.align		4
.L_148:
        /*0298*/ 	.word	index@(_ZN2at6native27unrolled_elementwise_kernelIZZZNS0_33launch_log_sigmoid_forward_kernelERNS_18TensorIteratorBaseEENKUlvE_clEvENKUlvE2_clEvEUlN3c108BFloat16EE_St5arrayIPcLm2EELi4E23TrivialOffsetCalculatorILi1EjESD_NS0_6memory15LoadWithoutCastENSE_16StoreWithoutCastEEEviT_T0_T2_T3_T4_T5_)
        /*029c*/ 	.word	0x00000000


	//----- nvinfo : EIATTR_REGCOUNT
	.align		4
.L_149:
        /*02a0*/ 	.byte	0x04, 0x2f
        /*02a2*/ 	.short	(.L_151 - .L_150)
	.align		4
.L_150:
        /*02a4*/ 	.word	index@(_ZN2at6native18elementwise_kernelILi128ELi4EZNS0_22gpu_kernel_impl_nocastIZZZNS0_33launch_log_sigmoid_forward_kernelERNS_18TensorIteratorBaseEENKUlvE_clEvENKUlvE2_clEvEUlN3c108BFloat16EE_EEvS4_RKT_EUliE_EEviT1_)
        /*02a8*/ 	.word	0x00000014


	//----- nvinfo : EIATTR_FRAME_SIZE
	.align		4
.L_151:
        /*02ac*/ 	.byte	0x04, 0x11
        /*02ae*/ 	.short	(.L_153 - .L_152)
	.align		4
.L_152:
        /*02b0*/ 	.word	index@(_ZN2at6native18elementwise_kernelILi128ELi4EZNS0_22gpu_kernel_impl_nocastIZZZNS0_33launch_log_sigmoid_forward_kernelERNS_18TensorIteratorBaseEENKUlvE_clEvENKUlvE2_clEvEUlN3c108BFloat16EE_EEvS4_RKT_EUliE_EEviT1_)
        /*02b4*/ 	.word	0x00000000


	//----- nvinfo : EIATTR_REGCOUNT
	.align		4
.L_153:
        /*02b8*/ 	.byte	0x04, 0x2f
        /*02ba*/ 	.short	(.L_155 - .L_154)
	.align		4
.L_154:
        /*02bc*/ 	.word	index@(_ZN2at6native27unrolled_elementwise_kernelIZZZNS0_33launch_log_sigmoid_forward_kernelERNS_18TensorIteratorBaseEENKUlvE_clEvENKUlvE2_clEvEUlN3c108BFloat16EE_St5arrayIPcLm2EELi4E23TrivialOffsetCalculatorILi1EjESD_NS0_6memory12LoadWithCastILi1EEENSE_13StoreWithCastILi1EEEEEviT_T0_T2_T3_T4_T5_)
        /*02c0*/ 	.word	0x0000001c


	//----- nvinfo : EIATTR_FRAME_SIZE
	.align		4
.L_155:
        /*02c4*/ 	.byte	0x04, 0x11
        /*02c6*/ 	.short	(.L_157 - .L_156)
	.align		4
.L_156:
        /*02c8*/ 	.word	index@(_ZN2at6native27unrolled_elementwise_kernelIZZZNS0_33launch_log_sigmoid_forward_kernelERNS_18TensorIteratorBaseEENKUlvE_clEvENKUlvE2_clEvEUlN3c108BFloat16EE_St5arrayIPcLm2EELi4E23TrivialOffsetCalculatorILi1EjESD_NS0_6memory12LoadWithCastILi1EEENSE_13StoreWithCastILi1EEEEEviT_T0_T2_T3_T4_T5_)
        /*02cc*/ 	.word	0x00000000


	//----- nvinfo : EIATTR_REGCOUNT
	.align		4
.L_157:
        /*02d0*/ 	.byte	0x04, 0x2f
        /*02d2*/ 	.short	(.L_159 - .L_158)
	.align		4
.L_158:
        /*02d4*/ 	.word	index@(_ZN2at6native18elementwise_kernelILi128ELi4EZNS0_15gpu_kernel_implIZZZNS0_33launch_log_sigmoid_forward_kernelERNS_18TensorIteratorBaseEENKUlvE_clEvENKUlvE2_clEvEUlN3c108BFloat16EE_EEvS4_RKT_EUliE_EEviT1_)
        /*02d8*/ 	.word	0x00000018


	//----- nvinfo : EIATTR_FRAME_SIZE
	.align		4
.L_159:
        /*02dc*/ 	.byte	0x04, 0x11
        /*02de*/ 	.short	(.L_161 - .L_160)
	.align		4
.L_160:
        /*02e0*/ 	.word	index@(_ZN2at6native18elementwise_kernelILi128ELi4EZNS0_15gpu_kernel_implIZZZNS0_33launch_log_sigmoid_forward_kernelERNS_18TensorIteratorBaseEENKUlvE_clEvENKUlvE2_clEvEUlN3c108BFloat16EE_EEvS4_RKT_EUliE_EEviT1_)
        /*02e4*/ 	.word	0x00000000


	//----- nvinfo : EIATTR_REGCOUNT
	.align		4
.L_161:
        /*02e8*/ 	.byte	0x04, 0x2f
        /*02ea*/ 	.short	(.L_163 - .L_162)
	.align		4
.L_162:
        /*02ec*/ 	.word	index@(_ZN2at6native29vectorized_elementwise_kernelILi8EZZZNS0_62_GLOBAL__N__e6aa1b1b_29_ActivationLogSigmoidKernel_cu_9d16a0dc27log_sigmoid_backward_kernelERNS_14TensorIteratorEENKUlvE_clEvENKUlvE_clEvEUlddE_St5arrayIPcLm3EEEEviT0_T1_)
        /*02f0*/ 	.word	0x00000004


	//----- nvinfo : EIATTR_FRAME_SIZE
	.align		4
.L_163:
        /*02f4*/ 	.byte	0x04, 0x11
        /*02f6*/ 	.short	(.L_165 - .L_164)
	.align		4
.L_164:
        /*02f8*/ 	.word	index@(_ZN2at6native29vectorized_elementwise_kernelILi8EZZZNS0_62_GLOBAL__N__e6aa1b1b_29_ActivationLogSigmoidKernel_cu_9d16a0dc27log_sigmoid_backward_kernelERNS_14TensorIteratorEENKUlvE_clEvENKUlvE_clEvEUlddE_St5arrayIPcLm3EEEEviT0_T1_)
        /*02fc*/ 	.word	0x00000000


	//----- nvinfo : EIATTR_REGCOUNT
	.align		4
.L_165:
        /*0300*/ 	.byte	0x04, 0x2f
        /*0302*/ 	.short	(.L_167 - .L_166)
	.align		4
.L_166:
        /*0304*/ 	.word	index@(_ZN2at6native29vectorized_elementwise_kernelILi4EZZZNS0_62_GLOBAL__N__e6aa1b1b_29_ActivationLogSigmoidKernel_cu_9d16a0dc27log_sigmoid_backward_kernelERNS_14TensorIteratorEENKUlvE_clEvENKUlvE_clEvEUlddE_St5arrayIPcLm3EEEEviT0_T1_)
        /*0308*/ 	.word	0x0000003e


	//----- nvinfo : EIATTR_FRAME_SIZE
	.align		4
.L_167:
        /*030c*/ 	.byte	0x04, 0x11
        /*030e*/ 	.short	(.L_169 - .L_168)
	.align		4
.L_168:
        /*0310*/ 	.word	index@($__internal_5_$__cuda_sm20_div_rn_f64_full)
        /*0314*/ 	.word	0x00000000


	//----- nvinfo : EIATTR_FRAME_SIZE
	.align		4
.L_169:
        /*0318*/ 	.byte	0x04, 0x11
        /*031a*/ 	.short	(.L_171 - .L_170)
	.align		4
.L_170:
        /*031c*/ 	.word	index@(_ZN2at6native29vectorized_elementwise_kernelILi4EZZZNS0_62_GLOBAL__N__e6aa1b1b_29_ActivationLogSigmoidKernel_cu_9d16a0dc27log_sigmoid_backward_kernelERNS_14TensorIteratorEENKUlvE_clEvENKUlvE_clEvEUlddE_St5arrayIPcLm3EEEEviT0_T1_)
        /*0320*/ 	.word	0x00000000


	//----- nvinfo : EIATTR_REGCOUNT
	.align		4
.L_171:
        /*0324*/ 	.byte	0x04, 0x2f
        /*0326*/ 	.short	(.L_173 - .L_172)
	.align		4
.L_172:
        /*0328*/ 	.word	index@(_ZN2at6native29vectorized_elementwise_kernelILi2EZZZNS0_62_GLOBAL__N__e6aa1b1b_29_ActivationLogSigmoidKernel_cu_9d16a0dc27log_sigmoid_backward_kernelERNS_14TensorIteratorEENKUlvE_clEvENKUlvE_clEvEUlddE_St5arrayIPcLm3EEEEviT0_T1_)
        /*032c*/ 	.word	0x0000003e


	//----- nvinfo : EIATTR_FRAME_SIZE
	.align		4
.L_173:
        /*0330*/ 	.byte	0x04, 0x11
        /*0332*/ 	.short	(.L_175 - .L_174)
	.align		4
.L_174:
        /*0334*/ 	.word	index@($__internal_4_$__cuda_sm20_div_rn_f64_full)
        /*0338*/ 	.word	0x00000000


	//----- nvinfo : EIATTR_FRAME_SIZE
	.align		4
.L_175:
        /*033c*/ 	.byte	0x04, 0x11
        /*033e*/ 	.short	(.L_177 - .L_176)
	.align		4
.L_176:
        /*0340*/ 	.word	index@(_ZN2at6native29vectorized_elementwise_kernelILi2EZZZNS0_62_GLOBAL__N__e6aa1b1b_29_ActivationLogSigmoidKernel_cu_9d16a0dc27log_sigmoid_backward_kernelERNS_14TensorIteratorEENKUlvE_clEvENKUlvE_clEvEUlddE_St5arrayIPcLm3EEEEviT0_T1_)
        /*0344*/ 	.word	0x00000000


	//----- nvinfo : EIATTR_REGCOUNT
	.align		4
.L_177:
        /*0348*/ 	.byte	0x04, 0x2f
        /*034a*/ 	.short	(.L_179 - .L_178)
	.align		4
.L_178:
        /*034c*/ 	.word	index@(_ZN2at6native27unrolled_elementwise_kernelIZZZNS0_62_GLOBAL__N__e6aa1b1b_29_ActivationLogSigmoidKernel_cu_9d16a0dc27log_sigmoid_backward_kernelERNS_14TensorIteratorEENKUlvE_clEvENKUlvE_clEvEUlddE_St5arrayIPcLm3EELi4E23TrivialOffsetCalculatorILi2EjESB_ILi1EjENS0_6memory15LoadWithoutCastENSE_16StoreWithoutCastEEEviT_T0_T2_T3_T4_T5_)
        /*0350*/ 	.word	0x00000029


	//----- nvinfo : EIATTR_FRAME_SIZE
	.align		4
.L_179:
        /*0354*/ 	.byte	0x04, 0x11
        /*0356*/ 	.short	(.L_181 - .L_180)
	.align		4
.L_180:
        /*0358*/ 	.word	index@($__internal_3_$__cuda_sm20_div_rn_f64_full)
        /*035c*/ 	.word	0x00000000


	//----- nvinfo : EIATTR_FRAME_SIZE
	.align		4
.L_181:
        /*0360*/ 	.byte	0x04, 0x11
        /*0362*/ 	.short	(.L_183 - .L_182)
	.align		4
.L_182:
        /*0364*/ 	.word	index@(_ZN2at6native27unrolled_elementwise_kernelIZZZNS0_62_GLOBAL__N__e6aa1b1b_29_ActivationLogSigmoidKernel_cu_9d16a0dc27log_sigmoid_backward_kernelERNS_14TensorIteratorEENKUlvE_clEvENKUlvE_clEvEUlddE_St5arrayIPcLm3EELi4E23TrivialOffsetCalculatorILi2EjESB_ILi1EjENS0_6memory15LoadWithoutCastENSE_16StoreWithoutCastEEEviT_T0_T2_T3_T4_T5_)
        /*0368*/ 	.word	0x00000000


	//----- nvinfo : EIATTR_REGCOUNT
	.align		4
.L_183:
        /*036c*/ 	.byte	0x04, 0x2f
        /*036e*/ 	.short	(.L_185 - .L_184)
	.align		4
.L_184:
        /*0370*/ 	.word	index@(_ZN2at6native18elementwise_kernelILi128ELi2EZNS0_22gpu_kernel_impl_nocastIZZZNS0_62_GLOBAL__N__e6aa1b1b_29_ActivationLogSigmoidKernel_cu_9d16a0dc27log_sigmoid_backward_kernelERNS_14TensorIteratorEENKUlvE_clEvENKUlvE_clEvEUlddE_EEvRNS_18TensorIteratorBaseERKT_EUliE_EEviT1_)
        /*0374*/ 	.word	0x0000001e


	//----- nvinfo : EIATTR_FRAME_SIZE
	.align		4
.L_185:
        /*0378*/ 	.byte	0x04, 0x11
        /*037a*/ 	.short	(.L_187 - .L_186)
	.align		4
.L_186:
        /*037c*/ 	.word	index@($__internal_2_$__cuda_sm20_div_rn_f64_full)
        /*0380*/ 	.word	0x00000000


	//----- nvinfo : EIATTR_FRAME_SIZE
	.align		4
.L_187:
        /*0384*/ 	.byte	0x04, 0x11
        /*0386*/ 	.short	(.L_189 - .L_188)
	.align		4
.L_188:
        /*0388*/ 	.word	index@(_ZN2at6native18elementwise_kernelILi128ELi2EZNS0_22gpu_kernel_impl_nocastIZZZNS0_62_GLOBAL__N__e6aa1b1b_29_ActivationLogSigmoidKernel_cu_9d16a0dc27log_sigmoid_backward_kernelERNS_14TensorIteratorEENKUlvE_clEvENKUlvE_clEvEUlddE_EEvRNS_18TensorIteratorBaseERKT_EUliE_EEviT1_)
        /*038c*/ 	.word	0x00000000


	//----- nvinfo : EIATTR_REGCOUNT
	.align		4
.L_189:
        /*0390*/ 	.byte	0x04, 0x2f
        /*0392*/ 	.short	(.L_191 - .L_190)
	.align		4
.L_190:
        /*0394*/ 	.word	index@(_ZN2at6native27unrolled_elementwise_kernelIZZZNS0_62_GLOBAL__N__e6aa1b1b_29_ActivationLogSigmoidKernel_cu_9d16a0dc27log_sigmoid_backward_kernelERNS_14TensorIteratorEENKUlvE_clEvENKUlvE_clEvEUlddE_St5arrayIPcLm3EELi4E23TrivialOffsetCalculatorILi2EjESB_ILi1EjENS0_6memory12LoadWithCastILi2EEENSE_13StoreWithCastILi1EEEEEviT_T0_T2_T3_T4_T5_)
        /*0398*/ 	.word	0x00000028


	//----- nvinfo : EIATTR_FRAME_SIZE
	.align		4
.L_191:
        /*039c*/ 	.byte	0x04, 0x11
        /*039e*/ 	.short	(.L_193 - .L_192)
	.align		4
.L_192:
        /*03a0*/ 	.word	index@($__internal_1_$__cuda_sm20_div_rn_f64_full)
        /*03a4*/ 	.word	0x00000000


	//----- nvinfo : EIATTR_FRAME_SIZE
	.align		4
.L_193:
        /*03a8*/ 	.byte	0x04, 0x11
        /*03aa*/ 	.short	(.L_195 - .L_194)
	.align		4
.L_194:
        /*03ac*/ 	.word	index@(_ZN2at6native27unrolled_elementwise_kernelIZZZNS0_62_GLOBAL__N__e6aa1b1b_29_ActivationLogSigmoidKernel_cu_9d16a0dc27log_sigmoid_backward_kernelERNS_14TensorIteratorEENKUlvE_clEvENKUlvE_clEvEUlddE_St5arrayIPcLm3EELi4E23TrivialOffsetCalculatorILi2EjESB_ILi1EjENS0_6memory12LoadWithCastILi2EEENSE_13StoreWithCastILi1EEEEEviT_T0_T2_T3_T4_T5_)
        /*03b0*/ 	.word	0x00000000


	//----- nvinfo : EIATTR_REGCOUNT
	.align		4
.L_195:
        /*03b4*/ 	.byte	0x04, 0x2f
        /*03b6*/ 	.short	(.L_197 - .L_196)
	.align		4
.L_196:
        /*03b8*/ 	.word	index@(_ZN2at6native18elementwise_kernelILi128ELi4EZNS0_15gpu_kernel_implIZZZNS0_62_GLOBAL__N__e6aa1b1b_29_ActivationLogSigmoidKernel_cu_9d16a0dc27log_sigmoid_backward_kernelERNS_14TensorIteratorEENKUlvE_clEvENKUlvE_clEvEUlddE_EEvRNS_18TensorIteratorBaseERKT_EUliE_EEviT1_)
        /*03bc*/ 	.word	0x0000001f


	//----- nvinfo : EIATTR_FRAME_SIZE
	.align		4
.L_197:
        /*03c0*/ 	.byte	0x04, 0x11
        /*03c2*/ 	.short	(.L_199 - .L_198)
	.align		4
.L_198:
        /*03c4*/ 	.word	index@($__internal_0_$__cuda_sm20_div_rn_f64_full)
        /*03c8*/ 	.word	0x00000000


	//----- nvinfo : EIATTR_FRAME_SIZE
	.align		4
.L_199:
        /*03cc*/ 	.byte	0x04, 0x11
        /*03ce*/ 	.short	(.L_201 - .L_200)
	.align		4
.L_200:
        /*03d0*/ 	.word	index@(_ZN2at6native18elementwise_kernelILi128ELi4EZNS0_15gpu_kernel_implIZZZNS0_62_GLOBAL__N__e6aa1b1b_29_ActivationLogSigmoidKernel_cu_9d16a0dc27log_sigmoid_backward_kernelERNS_14TensorIteratorEENKUlvE_clEvENKUlvE_clEvEUlddE_EEvRNS_18TensorIteratorBaseERKT_EUliE_EEviT1_)
        /*03d4*/ 	.word	0x00000000


	//----- nvinfo : EIATTR_REGCOUNT
	.align		4
.L_201:
        /*03d8*/ 	.byte	0x04, 0x2f
        /*03da*/ 	.short	(.L_203 - .L_202)
	.align		4
.L_202:
        /*03dc*/ 	.word	index@(_ZN2at6native29vectorized_elementwise_kernelILi8EZZZNS0_62_GLOBAL__N__e6aa1b1b_29_ActivationLogSigmoidKernel_cu_9d16a0dc27log_sigmoid_backward_kernelERNS_14TensorIteratorEENKUlvE_clEvENKUlvE0_clEvEUlffE_St5arrayIPcLm3EEEEviT0_T1_)
        /*03e0*/ 	.word	0x00000004


	//----- nvinfo : EIATTR_FRAME_SIZE
	.align		4
.L_203:
        /*03e4*/ 	.byte	0x04, 0x11
        /*03e6*/ 	.short	(.L_205 - .L_204)
	.align		4
.L_204:
        /*03e8*/ 	.word	index@(_ZN2at6native29vectorized_elementwise_kernelILi8EZZZNS0_62_GLOBAL__N__e6aa1b1b_29_ActivationLogSigmoidKernel_cu_9d16a0dc27log_sigmoid_backward_kernelERNS_14TensorIteratorEENKUlvE_clEvENKUlvE0_clEvEUlffE_St5arrayIPcLm3EEEEviT0_T1_)
        /*03ec*/ 	.word	0x00000000


	//----- nvinfo : EIATTR_REGCOUNT
	.align		4
.L_205:
        /*03f0*/ 	.byte	0x04, 0x2f
        /*03f2*/ 	.short	(.L_207 - .L_206)
	.align		4
.L_206:
        /*03f4*/ 	.word	index@(_ZN2at6native29vectorized_elementwise_kernelILi4EZZZNS0_62_GLOBAL__N__e6aa1b1b_29_ActivationLogSigmoidKernel_cu_9d16a0dc27log_sigmoid_backward_kernelERNS_14TensorIteratorEENKUlvE_clEvENKUlvE0_clEvEUlffE_St5arrayIPcLm3EEEEviT0_T1_)
        /*03f8*/ 	.word	0x0000001f


	//----- nvinfo : EIATTR_FRAME_SIZE
	.align		4
.L_207:
        /*03fc*/ 	.byte	0x04, 0x11
        /*03fe*/ 	.short	(.L_209 - .L_208)
	.align		4
.L_208:
        /*0400*/ 	.word	index@(_ZN2at6native29vectorized_elementwise_kernelILi4EZZZNS0_62_GLOBAL__N__e6aa1b1b_29_ActivationLogSigmoidKernel_cu_9d16a0dc27log_sigmoid_backward_kernelERNS_14TensorIteratorEENKUlvE_clEvENKUlvE0_clEvEUlffE_St5arrayIPcLm3EEEEviT0_T1_)
        /*0404*/ 	.word	0x00000000


	//----- nvinfo : EIATTR_REGCOUNT
	.align		4
.L_209:
        /*0408*/ 	.byte	0x04, 0x2f
        /*040a*/ 	.short	(.L_211 - .L_210)
	.align		4
.L_210:
        /*040c*/ 	.word	index@(_ZN2at6native29vectorized_elementwise_kernelILi2EZZZNS0_62_GLOBAL__N__e6aa1b1b_29_ActivationLogSigmoidKernel_cu_9d16a0dc27log_sigmoid_backward_kernelERNS_14TensorIteratorEENKUlvE_clEvENKUlvE0_clEvEUlffE_St5arrayIPcLm3EEEEviT0_T1_)
        /*0410*/ 	.word	0x00000020


	//----- nvinfo : EIATTR_FRAME_SIZE
	.align		4
.L_211:
        /*0414*/ 	.byte	0x04, 0x11
        /*0416*/ 	.short	(.L_213 - .L_212)
	.align		4
.L_212:
        /*0418*/ 	.word	index@(_ZN2at6native29vectorized_elementwise_kernelILi2EZZZNS0_62_GLOBAL__N__e6aa1b1b_29_ActivationLogSigmoidKernel_cu_9d16a0dc27log_sigmoid_backward_kernelERNS_14TensorIteratorEENKUlvE_clEvENKUlvE0_clEvEUlffE_St5arrayIPcLm3EEEEviT0_T1_)
        /*041c*/ 	.word	0x00000000


	//----- nvinfo : EIATTR_REGCOUNT
	.align		4
.L_213:
        /*0420*/ 	.byte	0x04, 0x2f
        /*0422*/ 	.short	(.L_215 - .L_214)
	.align		4
.L_214:
        /*0424*/ 	.word	index@(_ZN2at6native27unrolled_elementwise_kernelIZZZNS0_62_GLOBAL__N__e6aa1b1b_29_ActivationLogSigmoidKernel_cu_9d16a0dc27log_sigmoid_backward_kernelERNS_14TensorIteratorEENKUlvE_clEvENKUlvE0_clEvEUlffE_St5arrayIPcLm3EELi4E23TrivialOffsetCalculatorILi2EjESB_ILi1EjENS0_6memory15LoadWithoutCastENSE_16StoreWithoutCastEEEviT_T0_T2_T3_T4_T5_)
        /*0428*/ 	.word	0x0000001c


	//----- nvinfo : EIATTR_FRAME_SIZE
	.align		4
.L_215:
        /*042c*/ 	.byte	0x04, 0x11
        /*042e*/ 	.short	(.L_217 - .L_216)
	.align		4
.L_216:
        /*0430*/ 	.word	index@(_ZN2at6native27unrolled_elementwise_kernelIZZZNS0_62_GLOBAL__N__e6aa1b1b_29_ActivationLogSigmoidKernel_cu_9d16a0dc27log_sigmoid_backward_kernelERNS_14TensorIteratorEENKUlvE_clEvENKUlvE0_clEvEUlffE_St5arrayIPcLm3EELi4E23TrivialOffsetCalculatorILi2EjESB_ILi1EjENS0_6memory15LoadWithoutCastENSE_16StoreWithoutCastEEEviT_T0_T2_T3_T4_T5_)
        /*0434*/ 	.word	0x00000000


	//----- nvinfo : EIATTR_REGCOUNT
	.align		4
.L_217:
        /*0438*/ 	.byte	0x04, 0x2f
        /*043a*/ 	.short	(.L_219 - .L_218)
	.align		4
.L_218:
        /*043c*/ 	.word	index@(_ZN2at6native18elementwise_kernelILi128ELi2EZNS0_22gpu_kernel_impl_nocastIZZZNS0_62_GLOBAL__N__e6aa1b1b_29_ActivationLogSigmoidKernel_cu_9d16a0dc27log_sigmoid_backward_kernelERNS_14TensorIteratorEENKUlvE_clEvENKUlvE0_clEvEUlffE_EEvRNS_18TensorIteratorBaseERKT_EUliE_EEviT1_)
        /*0440*/ 	.word	0x00000014


	//----- nvinfo : EIATTR_FRAME_SIZE
	.align		4
.L_219:
        /*0444*/ 	.byte	0x04, 0x11
        /*0446*/ 	.short	(.L_221 - .L_220)
	.align		4
.L_220:
        /*0448*/ 	.word	index@(_ZN2at6native18elementwise_kernelILi128ELi2EZNS0_22gpu_kernel_impl_nocastIZZZNS0_62_GLOBAL__N__e6aa1b1b_29_ActivationLogSigmoidKernel_cu_9d16a0dc27log_sigmoid_backward_kernelERNS_14TensorIteratorEENKUlvE_clEvENKUlvE0_clEvEUlffE_EEvRNS_18TensorIteratorBaseERKT_EUliE_EEviT1_)
        /*044c*/ 	.word	0x00000000


	//----- nvinfo : EIATTR_REGCOUNT
	.align		4
.L_221:
        /*0450*/ 	.byte	0x04, 0x2f
        /*0452*/ 	.short	(.L_223 - .L_222)
	.align		4
.L_222:
        /*0454*/ 	.word	index@(_ZN2at6native27unrolled_elementwise_kernelIZZZNS0_62_GLOBAL__N__e6aa1b1b_29_ActivationLogSigmoidKernel_cu_9d16a0dc27log_sigmoid_backward_kernelERNS_14TensorIteratorEENKUlvE_clEvENKUlvE0_clEvEUlffE_St5arrayIPcLm3EELi4E23TrivialOffsetCalculatorILi2EjESB_ILi1EjENS0_6memory12LoadWithCastILi2EEENSE_13StoreWithCastILi1EEEEEviT_T0_T2_T3_T4_T5_)
        /*0458*/ 	.word	0x00000020


	//----- nvinfo : EIATTR_FRAME_SIZE
	.align		4
.L_223:
        /*045c*/ 	.byte	0x04, 0x11
        /*045e*/ 	.short	(.L_225 - .L_224)
	.align		4
.L_224:
        /*0460*/ 	.word	index@(_ZN2at6native27unrolled_elementwise_kernelIZZZNS0_62_GLOBAL__N__e6aa1b1b_29_ActivationLogSigmoidKernel_cu_9d16a0dc27log_sigmoid_backward_kernelERNS_14TensorIteratorEENKUlvE_clEvENKUlvE0_clEvEUlffE_St5arrayIPcLm3EELi4E23TrivialOffsetCalculatorILi2EjESB_ILi1EjENS0_6memory12LoadWithCastILi2EEENSE_13StoreWithCastILi1EEEEEviT_T0_T2_T3_T4_T5_)
        /*0464*/ 	.word	0x00000000


	//----- nvinfo : EIATTR_REGCOUNT
	.align		4
.L_225:
        /*0468*/ 	.byte	0x04, 0x2f
        /*046a*/ 	.short	(.L_227 - .L_226)
	.align		4
.L_226:
        /*046c*/ 	.word	index@(_ZN2at6native18elementwise_kernelILi128ELi4EZNS0_15gpu_kernel_implIZZZNS0_62_GLOBAL__N__e6aa1b1b_29_ActivationLogSigmoidKernel_cu_9d16a0dc27log_sigmoid_backward_kernelERNS_14TensorIteratorEENKUlvE_clEvENKUlvE0_clEvEUlffE_EEvRNS_18TensorIteratorBaseERKT_EUliE_EEviT1_)
        /*0470*/ 	.word	0x00000018


	//----- nvinfo : EIATTR_FRAME_SIZE
	.align		4
.L_227:
        /*0474*/ 	.byte	0x04, 0x11
        /*0476*/ 	.short	(.L_229 - .L_228)
	.align		4
.L_228:
        /*0478*/ 	.word	index@(_ZN2at6native18elementwise_kernelILi128ELi4EZNS0_15gpu_kernel_implIZZZNS0_62_GLOBAL__N__e6aa1b1b_29_ActivationLogSigmoidKernel_cu_9d16a0dc27log_sigmoid_backward_kernelERNS_14TensorIteratorEENKUlvE_clEvENKUlvE0_clEvEUlffE_EEvRNS_18TensorIteratorBaseERKT_EUliE_EEviT1_)
        /*047c*/ 	.word	0x00000000


	//----- nvinfo : EIATTR_REGCOUNT
	.align		4
.L_229:
        /*0480*/ 	.byte	0x04, 0x2f
        /*0482*/ 	.short	(.L_231 - .L_230)
	.align		4
.L_230:
        /*0484*/ 	.word	index@(_ZN2at6native29vectorized_elementwise_kernelILi8EZZZNS0_62_GLOBAL__N__e6aa1b1b_29_ActivationLogSigmoidKernel_cu_9d16a0dc27log_sigmoid_backward_kernelERNS_14TensorIteratorEENKUlvE_clEvENKUlvE1_clEvEUlN3c104HalfES8_E_St5arrayIPcLm3EEEEviT0_T1_)
        /*0488*/ 	.word	0x00000004


	//----- nvinfo : EIATTR_FRAME_SIZE
	.align		4
.L_231:
        /*048c*/ 	.byte	0x04, 0x11
        /*048e*/ 	.short	(.L_233 - .L_232)
	.align		4
.L_232:
        /*0490*/ 	.word	index@(_ZN2at6native29vectorized_elementwise_kernelILi8EZZZNS0_62_GLOBAL__N__e6aa1b1b_29_ActivationLogSigmoidKernel_cu_9d16a0dc27log_sigmoid_backward_kernelERNS_14TensorIteratorEENKUlvE_clEvENKUlvE1_clEvEUlN3c104HalfES8_E_St5arrayIPcLm3EEEEviT0_T1_)
        /*0494*/ 	.word	0x00000000


	//----- nvinfo : EIATTR_REGCOUNT
	.align		4
.L_233:
        /*0498*/ 	.byte	0x04, 0x2f
        /*049a*/ 	.short	(.L_235 - .L_234)
	.align		4
.L_234:
        /*049c*/ 	.word	index@(_ZN2at6native29vectorized_elementwise_kernelILi4EZZZNS0_62_GLOBAL__N__e6aa1b1b_29_ActivationLogSigmoidKernel_cu_9d16a0dc27log_sigmoid_backward_kernelERNS_14TensorIteratorEENKUlvE_clEvENKUlvE1_clEvEUlN3c104HalfES8_E_St5arrayIPcLm3EEEEviT0_T1_)
        /*04a0*/ 	.word	0x00000020


	//----- nvinfo : EIATTR_FRAME_SIZE
	.align		4
.L_235:
        /*04a4*/ 	.byte	0x04, 0x11
        /*04a6*/ 	.short	(.L_237 - .L_236)
	.align		4
.L_236:
        /*04a8*/ 	.word	index@(_ZN2at6native29vectorized_elementwise_kernelILi4EZZZNS0_62_GLOBAL__N__e6aa1b1b_29_ActivationLogSigmoidKernel_cu_9d16a0dc27log_sigmoid_backward_kernelERNS_14TensorIteratorEENKUlvE_clEvENKUlvE1_clEvEUlN3c104HalfES8_E_St5arrayIPcLm3EEEEviT0_T1_)
        /*04ac*/ 	.word	0x00000000


	//----- nvinfo : EIATTR_REGCOUNT
	.align		4
.L_237:
        /*04b0*/ 	.byte	0x04, 0x2f
        /*04b2*/ 	.short	(.L_239 - .L_238)
	.align		4
.L_238:
        /*04b4*/ 	.word	index@(_ZN2at6native29vectorized_elementwise_kernelILi2EZZZNS0_62_GLOBAL__N__e6aa1b1b_29_ActivationLogSigmoidKernel_cu_9d16a0dc27log_sigmoid_backward_kernelERNS_14TensorIteratorEENKUlvE_clEvENKUlvE1_clEvEUlN3c104HalfES8_E_St5arrayIPcLm3EEEEviT0_T1_)
        /*04b8*/ 	.word	0x00000020


	//----- nvinfo : EIATTR_FRAME_SIZE
	.align		4
.L_239:
        /*04bc*/ 	.byte	0x04, 0x11
        /*04be*/ 	.short	(.L_241 - .L_240)
	.align		4
.L_240:
        /*04c0*/ 	.word	index@(_ZN2at6native29vectorized_elementwise_kernelILi2EZZZNS0_62_GLOBAL__N__e6aa1b1b_29_ActivationLogSigmoidKernel_cu_9d16a0dc27log_sigmoid_backward_kernelERNS_14TensorIteratorEENKUlvE_clEvENKUlvE1_clEvEUlN3c104HalfES8_E_St5arrayIPcLm3EEEEviT0_T1_)
        /*04c4*/ 	.word	0x00000000


	//----- nvinfo : EIATTR_REGCOUNT
	.align		4
.L_241:
        /*04c8*/ 	.byte	0x04, 0x2f
        /*04ca*/ 	.short	(.L_243 - .L_242)
	.align		4
.L_242:
        /*04cc*/ 	.word	index@(_ZN2at6native27unrolled_elementwise_kernelIZZZNS0_62_GLOBAL__N__e6aa1b1b_29_ActivationLogSigmoidKernel_cu_9d16a0dc27log_sigmoid_backward_kernelERNS_14TensorIteratorEENKUlvE_clEvENKUlvE1_clEvEUlN3c104HalfES8_E_St5arrayIPcLm3EELi4E23TrivialOffsetCalculatorILi2EjESD_ILi1EjENS0_6memory15LoadWithoutCastENSG_16StoreWithoutCastEEEviT_T0_T2_T3_T4_T5_)
        /*04d0*/ 	.word	0x0000001c


	//----- nvinfo : EIATTR_FRAME_SIZE
	.align		4
.L_243:
        /*04d4*/ 	.byte	0x04, 0x11
        /*04d6*/ 	.short	(.L_245 - .L_244)
	.align		4
.L_244:
        /*04d8*/ 	.word	index@(_ZN2at6native27unrolled_elementwise_kernelIZZZNS0_62_GLOBAL__N__e6aa1b1b_29_ActivationLogSigmoidKernel_cu_9d16a0dc27log_sigmoid_backward_kernelERNS_14TensorIteratorEENKUlvE_clEvENKUlvE1_clEvEUlN3c104HalfES8_E_St5arrayIPcLm3EELi4E23TrivialOffsetCalculatorILi2EjESD_ILi1EjENS0_6memory15LoadWithoutCastENSG_16StoreWithoutCastEEEviT_T0_T2_T3_T4_T5_)
        /*04dc*/ 	.word	0x00000000


	//----- nvinfo : EIATTR_REGCOUNT
	.align		4
.L_245:
        /*04e0*/ 	.byte	0x04, 0x2f
        /*04e2*/ 	.short	(.L_247 - .L_246)
	.align		4
.L_246:
        /*04e4*/ 	.word	index@(_ZN2at6native18elementwise_kernelILi128ELi4EZNS0_22gpu_kernel_impl_nocastIZZZNS0_62_GLOBAL__N__e6aa1b1b_29_ActivationLogSigmoidKernel_cu_9d16a0dc27log_sigmoid_backward_kernelERNS_14TensorIteratorEENKUlvE_clEvENKUlvE1_clEvEUlN3c104HalfES9_E_EEvRNS_18TensorIteratorBaseERKT_EUliE_EEviT1_)
        /*04e8*/ 	.word	0x00000014


	//----- nvinfo : EIATTR_FRAME_SIZE
	.align		4
.L_247:
        /*04ec*/ 	.byte	0x04, 0x11
        /*04ee*/ 	.short	(.L_249 - .L_248)
	.align		4
.L_248:
        /*04f0*/ 	.word	index@(_ZN2at6native18elementwise_kernelILi128ELi4EZNS0_22gpu_kernel_impl_nocastIZZZNS0_62_GLOBAL__N__e6aa1b1b_29_ActivationLogSigmoidKernel_cu_9d16a0dc27log_sigmoid_backward_kernelERNS_14TensorIteratorEENKUlvE_clEvENKUlvE1_clEvEUlN3c104HalfES9_E_EEvRNS_18TensorIteratorBaseERKT_EUliE_EEviT1_)
        /*04f4*/ 	.word	0x00000000


	//----- nvinfo : EIATTR_REGCOUNT
	.align		4
.L_249:
        /*04f8*/ 	.byte	0x04, 0x2f
        /*04fa*/ 	.short	(.L_251 - .L_250)
	.align		4
.L_250:
        /*04fc*/ 	.word	index@(_ZN2at6native27unrolled_elementwise_kernelIZZZNS0_62_GLOBAL__N__e6aa1b1b_29_ActivationLogSigmoidKernel_cu_9d16a0dc27log_sigmoid_backward_kernelERNS_14TensorIteratorEENKUlvE_clEvENKUlvE1_clEvEUlN3c104HalfES8_E_St5arrayIPcLm3EELi4E23TrivialOffsetCalculatorILi2EjESD_ILi1EjENS0_6memory12LoadWithCastILi2EEENSG_13StoreWithCastILi1EEEEEviT_T0_T2_T3_T4_T5_)
        /*0500*/ 	.word	0x0000001f


	//----- nvinfo : EIATTR_FRAME_SIZE
	.align		4
.L_251:
        /*0504*/ 	.byte	0x04, 0x11
        /*0506*/ 	.short	(.L_253 - .L_252)
	.align		4
.L_252:
        /*0508*/ 	.word	index@(_ZN2at6native27unrolled_elementwise_kernelIZZZNS0_62_GLOBAL__N__e6aa1b1b_29_ActivationLogSigmoidKernel_cu_9d16a0dc27log_sigmoid_backward_kernelERNS_14TensorIteratorEENKUlvE_clEvENKUlvE1_clEvEUlN3c104HalfES8_E_St5arrayIPcLm3EELi4E23TrivialOffsetCalculatorILi2EjESD_ILi1EjENS0_6memory12LoadWithCastILi2EEENSG_13StoreWithCastILi1EEEEEviT_T0_T2_T3_T4_T5_)
        /*050c*/ 	.word	0x00000000


	//----- nvinfo : EIATTR_REGCOUNT
	.align		4
.L_253:
        /*0510*/ 	.byte	0x04, 0x2f
        /*0512*/ 	.short	(.L_255 - .L_254)
	.align		4
.L_254:
        /*0514*/ 	.word	index@(_ZN2at6native18elementwise_kernelILi128ELi4EZNS0_15gpu_kernel_implIZZZNS0_62_GLOBAL__N__e6aa1b1b_29_ActivationLogSigmoidKernel_cu_9d16a0dc27log_sigmoid_backward_kernelERNS_14TensorIteratorEENKUlvE_clEvENKUlvE1_clEvEUlN3c104HalfES9_E_EEvRNS_18TensorIteratorBaseERKT_EUliE_EEviT1_)
        /*0518*/ 	.word	0x00000018


	//----- nvinfo : EIATTR_FRAME_SIZE
	.align		4
.L_255:
        /*051c*/ 	.byte	0x04, 0x11
        /*051e*/ 	.short	(.L_257 - .L_256)
	.align		4
.L_256:
        /*0520*/ 	.word	index@(_ZN2at6native18elementwise_kernelILi128ELi4EZNS0_15gpu_kernel_implIZZZNS0_62_GLOBAL__N__e6aa1b1b_29_ActivationLogSigmoidKernel_cu_9d16a0dc27log_sigmoid_backward_kernelERNS_14TensorIteratorEENKUlvE_clEvENKUlvE1_clEvEUlN3c104HalfES9_E_EEvRNS_18TensorIteratorBaseERKT_EUliE_EEviT1_)
        /*0524*/ 	.word	0x00000000


	//----- nvinfo : EIATTR_REGCOUNT
	.align		4
.L_257:
        /*0528*/ 	.byte	0x04, 0x2f
        /*052a*/ 	.short	(.L_259 - .L_258)
	.align		4
.L_258:
        /*052c*/ 	.word	index@(_ZN2at6native29vectorized_elementwise_kernelILi8EZZZNS0_62_GLOBAL__N__e6aa1b1b_29_ActivationLogSigmoidKernel_cu_9d16a0dc27log_sigmoid_backward_kernelERNS_14TensorIteratorEENKUlvE_clEvENKUlvE2_clEvEUlN3c108BFloat16ES8_E_St5arrayIPcLm3EEEEviT0_T1_)
        /*0530*/ 	.word	0x00000004


	//----- nvinfo : EIATTR_FRAME_SIZE
	.align		4
.L_259:
        /*0534*/ 	.byte	0x04, 0x11
        /*0536*/ 	.short	(.L_261 - .L_260)
	.align		4
.L_260:
        /*0538*/ 	.word	index@(_ZN2at6native29vectorized_elementwise_kernelILi8EZZZNS0_62_GLOBAL__N__e6aa1b1b_29_ActivationLogSigmoidKernel_cu_9d16a0dc27log_sigmoid_backward_kernelERNS_14TensorIteratorEENKUlvE_clEvENKUlvE2_clEvEUlN3c108BFloat16ES8_E_St5arrayIPcLm3EEEEviT0_T1_)
        /*053c*/ 	.word	0x00000000


	//----- nvinfo : EIATTR_REGCOUNT
	.align		4
.L_261:
        /*0540*/ 	.byte	0x04, 0x2f
        /*0542*/ 	.short	(.L_263 - .L_262)
	.align		4
.L_262:
        /*0544*/ 	.word	index@(_ZN2at6native29vectorized_elementwise_kernelILi4EZZZNS0_62_GLOBAL__N__e6aa1b1b_29_ActivationLogSigmoidKernel_cu_9d16a0dc27log_sigmoid_backward_kernelERNS_14TensorIteratorEENKUlvE_clEvENKUlvE2_clEvEUlN3c108BFloat16ES8_E_St5arrayIPcLm3EEEEviT0_T1_)
        /*0548*/ 	.word	0x00000020


	//----- nvinfo : EIATTR_FRAME_SIZE
	.align		4
.L_263:
        /*054c*/ 	.byte	0x04, 0x11
        /*054e*/ 	.short	(.L_265 - .L_264)
	.align		4
.L_264:
        /*0550*/ 	.word	index@(_ZN2at6native29vectorized_elementwise_kernelILi4EZZZNS0_62_GLOBAL__N__e6aa1b1b_29_ActivationLogSigmoidKernel_cu_9d16a0dc27log_sigmoid_backward_kernelERNS_14TensorIteratorEENKUlvE_clEvENKUlvE2_clEvEUlN3c108BFloat16ES8_E_St5arrayIPcLm3EEEEviT0_T1_)
        /*0554*/ 	.word	0x00000000


	//----- nvinfo : EIATTR_REGCOUNT
	.align		4
.L_265:
        /*0558*/ 	.byte	0x04, 0x2f
        /*055a*/ 	.short	(.L_267 - .L_266)
	.align		4
.L_266:
        /*055c*/ 	.word	index@(_ZN2at6native29vectorized_elementwise_kernelILi2EZZZNS0_62_GLOBAL__N__e6aa1b1b_29_ActivationLogSigmoidKernel_cu_9d16a0dc27log_sigmoid_backward_kernelERNS_14TensorIteratorEENKUlvE_clEvENKUlvE2_clEvEUlN3c108BFloat16ES8_E_St5arrayIPcLm3EEEEviT0_T1_)
        /*0560*/ 	.word	0x00000020


	//----- nvinfo : EIATTR_FRAME_SIZE
	.align		4
.L_267:
        /*0564*/ 	.byte	0x04, 0x11
        /*0566*/ 	.short	(.L_269 - .L_268)
	.align		4
.L_268:
        /*0568*/ 	.word	index@(_ZN2at6native29vectorized_elementwise_kernelILi2EZZZNS0_62_GLOBAL__N__e6aa1b1b_29_ActivationLogSigmoidKernel_cu_9d16a0dc27log_sigmoid_backward_kernelERNS_14TensorIteratorEENKUlvE_clEvENKUlvE2_clEvEUlN3c108BFloat16ES8_E_St5arrayIPcLm3EEEEviT0_T1_)
        /*056c*/ 	.word	0x00000000


	//----- nvinfo : EIATTR_REGCOUNT
	.align		4
.L_269:
        /*0570*/ 	.byte	0x04, 0x2f
        /*0572*/ 	.short	(.L_271 - .L_270)
	.align		4
.L_270:
        /*0574*/ 	.word	index@(_ZN2at6native27unrolled_elementwise_kernelIZZZNS0_62_GLOBAL__N__e6aa1b1b_29_ActivationLogSigmoidKernel_cu_9d16a0dc27log_sigmoid_backward_kernelERNS_14TensorIteratorEENKUlvE_clEvENKUlvE2_clEvEUlN3c108BFloat16ES8_E_St5arrayIPcLm3EELi4E23TrivialOffsetCalculatorILi2EjESD_ILi1EjENS0_6memory15LoadWithoutCastENSG_16StoreWithoutCastEEEviT_T0_T2_T3_T4_T5_)
        /*0578*/ 	.word	0x0000001c


	//----- nvinfo : EIATTR_FRAME_SIZE
	.align		4
.L_271:
        /*057c*/ 	.byte	0x04, 0x11
        /*057e*/ 	.short	(.L_273 - .L_272)
	.align		4
.L_272:
        /*0580*/ 	.word	index@(_ZN2at6native27unrolled_elementwise_kernelIZZZNS0_62_GLOBAL__N__e6aa1b1b_29_ActivationLogSigmoidKernel_cu_9d16a0dc27log_sigmoid_backward_kernelERNS_14TensorIteratorEENKUlvE_clEvENKUlvE2_clEvEUlN3c108BFloat16ES8_E_St5arrayIPcLm3EELi4E23TrivialOffsetCalculatorILi2EjESD_ILi1EjENS0_6memory15LoadWithoutCastENSG_16StoreWithoutCastEEEviT_T0_T2_T3_T4_T5_)
        /*0584*/ 	.word	0x00000000


	//----- nvinfo : EIATTR_REGCOUNT
	.align		4
.L_273:
        /*0588*/ 	.byte	0x04, 0x2f
        /*058a*/ 	.short	(.L_275 - .L_274)
	.align		4
.L_274:
        /*058c*/ 	.word	index@(_ZN2at6native18elementwise_kernelILi128ELi4EZNS0_22gpu_kernel_impl_nocastIZZZNS0_62_GLOBAL__N__e6aa1b1b_29_ActivationLogSigmoidKernel_cu_9d16a0dc27log_sigmoid_backward_kernelERNS_14TensorIteratorEENKUlvE_clEvENKUlvE2_clEvEUlN3c108BFloat16ES9_E_EEvRNS_18TensorIteratorBaseERKT_EUliE_EEviT1_)
        /*0590*/ 	.word	0x00000014


	//----- nvinfo : EIATTR_FRAME_SIZE
	.align		4
.L_275:
        /*0594*/ 	.byte	0x04, 0x11
        /*0596*/ 	.short	(.L_277 - .L_276)
	.align		4
.L_276:
        /*0598*/ 	.word	index@(_ZN2at6native18elementwise_kernelILi128ELi4EZNS0_22gpu_kernel_impl_nocastIZZZNS0_62_GLOBAL__N__e6aa1b1b_29_ActivationLogSigmoidKernel_cu_9d16a0dc27log_sigmoid_backward_kernelERNS_14TensorIteratorEENKUlvE_clEvENKUlvE2_clEvEUlN3c108BFloat16ES9_E_EEvRNS_18TensorIteratorBaseERKT_EUliE_EEviT1_)
        /*059c*/ 	.word	0x00000000


	//----- nvinfo : EIATTR_REGCOUNT
	.align		4
.L_277:
        /*05a0*/ 	.byte	0x04, 0x2f
        /*05a2*/ 	.short	(.L_279 - .L_278)
	.align		4
.L_278:
        /*05a4*/ 	.word	index@(_ZN2at6native27unrolled_elementwise_kernelIZZZNS0_62_GLOBAL__N__e6aa1b1b_29_ActivationLogSigmoidKernel_cu_9d16a0dc27log_sigmoid_backward_kernelERNS_14TensorIteratorEENKUlvE_clEvENKUlvE2_clEvEUlN3c108BFloat16ES8_E_St5arrayIPcLm3EELi4E23TrivialOffsetCalculatorILi2EjESD_ILi1EjENS0_6memory12LoadWithCastILi2EEENSG_13StoreWithCastILi1EEEEEviT_T0_T2_T3_T4_T5_)
        /*05a8*/ 	.word	0x0000001f


	//----- nvinfo : EIATTR_FRAME_SIZE
	.align		4
.L_279:
        /*05ac*/ 	.byte	0x04, 0x11
        /*05ae*/ 	.short	(.L_281 - .L_280)
	.align		4
.L_280:
        /*05b0*/ 	.word	index@(_ZN2at6native27unrolled_elementwise_kernelIZZZNS0_62_GLOBAL__N__e6aa1b1b_29_ActivationLogSigmoidKernel_cu_9d16a0dc27log_sigmoid_backward_kernelERNS_14TensorIteratorEENKUlvE_clEvENKUlvE2_clEvEUlN3c108BFloat16ES8_E_St5arrayIPcLm3EELi4E23TrivialOffsetCalculatorILi2EjESD_ILi1EjENS0_6memory12LoadWithCastILi2EEENSG_13StoreWithCastILi1EEEEEviT_T0_T2_T3_T4_T5_)
        /*05b4*/ 	.word	0x00000000


	//----- nvinfo : EIATTR_REGCOUNT
	.align		4
.L_281:
        /*05b8*/ 	.byte	0x04, 0x2f
        /*05ba*/ 	.short	(.L_283 - .L_282)
	.align		4
.L_282:
        /*05bc*/ 	.word	index@(_ZN2at6native18elementwise_kernelILi128ELi4EZNS0_15gpu_kernel_implIZZZNS0_62_GLOBAL__N__e6aa1b1b_29_ActivationLogSigmoidKernel_cu_9d16a0dc27log_sigmoid_backward_kernelERNS_14TensorIteratorEENKUlvE_clEvENKUlvE2_clEvEUlN3c108BFloat16ES9_E_EEvRNS_18TensorIteratorBaseERKT_EUliE_EEviT1_)
        /*05c0*/ 	.word	0x00000018


	//----- nvinfo : EIATTR_FRAME_SIZE
	.align		4
.L_283:
        /*05c4*/ 	.byte	0x04, 0x11
        /*05c6*/ 	.short	(.L_285 - .L_284)
	.align		4
.L_284:
        /*05c8*/ 	.word	index@(_ZN2at6native18elementwise_kernelILi128ELi4EZNS0_15gpu_kernel_implIZZZNS0_62_GLOBAL__N__e6aa1b1b_29_ActivationLogSigmoidKernel_cu_9d16a0dc27log_sigmoid_backward_kernelERNS_14TensorIteratorEENKUlvE_clEvENKUlvE2_clEvEUlN3c108BFloat16ES9_E_EEvRNS_18TensorIteratorBaseERKT_EUliE_EEviT1_)
        /*05cc*/ 	.word	0x00000000


	//----- nvinfo : EIATTR_MIN_STACK_SIZE
	.align		4
.L_285:
        /*05d0*/ 	.byte	0x04, 0x12
        /*05d2*/ 	.short	(.L_287 - .L_286)
	.align		4
.L_286:
        /*05d4*/ 	.word	index@(_ZN2at6native18elementwise_kernelILi128ELi4EZNS0_15gpu_kernel_implIZZZNS0_62_GLOBAL__N__e6aa1b1b_29_ActivationLogSigmoidKernel_cu_9d16a0dc27log_sigmoid_backward_kernelERNS_14TensorIteratorEENKUlvE_clEvENKUlvE2_clEvEUlN3c108BFloat16ES9_E_EEvRNS_18TensorIteratorBaseERKT_EUliE_EEviT1_)
        /*05d8*/ 	.word	0x00000000


	//----- nvinfo : EIATTR_MIN_STACK_SIZE
	.align		4
.L_287:
        /*05dc*/ 	.byte	0x04, 0x12
        /*05de*/ 	.short	(.L_289 - .L_288)
	.align		4
.L_288:
        /*05e0*/ 	.word	index@(_ZN2at6native27unrolled_elementwise_kernelIZZZNS0_62_GLOBAL__N__e6aa1b1b_29_ActivationLogSigmoidKernel_cu_9d16a0dc27log_sigmoid_backward_kernelERNS_14TensorIteratorEENKUlvE_clEvENKUlvE2_clEvEUlN3c108BFloat16ES8_E_St5arrayIPcLm3EELi4E23TrivialOffsetCalculatorILi2EjESD_ILi1EjENS0_6memory12LoadWithCastILi2EEENSG_13StoreWithCastILi1EEEEEviT_T0_T2_T3_T4_T5_)
        /*05e4*/ 	.word	0x00000000


	//----- nvinfo : EIATTR_MIN_STACK_SIZE
	.align		4
.L_289:
        /*05e8*/ 	.byte	0x04, 0x12
        /*05ea*/ 	.short	(.L_291 - .L_290)
	.align		4
.L_290:
        /*05ec*/ 	.word	index@(_ZN2at6native18elementwise_kernelILi128ELi4EZNS0_22gpu_kernel_impl_nocastIZZZNS0_62_GLOBAL__N__e6aa1b1b_29_ActivationLogSigmoidKernel_cu_9d16a0dc27log_sigmoid_backward_kernelERNS_14TensorIteratorEENKUlvE_clEvENKUlvE2_clEvEUlN3c108BFloat16ES9_E_EEvRNS_18TensorIteratorBaseERKT_EUliE_EEviT1_)
        /*05f0*/ 	.word	0x00000000


	//----- nvinfo : EIATTR_MIN_STACK_SIZE
	.align		4
.L_291:
        /*05f4*/ 	.byte	0x04, 0x12
        /*05f6*/ 	.short	(.L_293 - .L_292)
	.align		4
.L_292:
        /*05f8*/ 	.word	index@(_ZN2at6native27unrolled_elementwise_kernelIZZZNS0_62_GLOBAL__N__e6aa1b1b_29_ActivationLogSigmoidKernel_cu_9d16a0dc27log_sigmoid_backward_kernelERNS_14TensorIteratorEENKUlvE_clEvENKUlvE2_clEvEUlN3c108BFloat16ES8_E_St5arrayIPcLm3EELi4E23TrivialOffsetCalculatorILi2EjESD_ILi1EjENS0_6memory15LoadWithoutCastENSG_16StoreWithoutCastEEEviT_T0_T2_T3_T4_T5_)
        /*05fc*/ 	.word	0x00000000


	//----- nvinfo : EIATTR_MIN_STACK_SIZE
	.align		4
.L_293:
        /*0600*/ 	.byte	0x04, 0x12
        /*0602*/ 	.short	(.L_295 - .L_294)
	.align		4
.L_294:
        /*0604*/ 	.word	index@(_ZN2at6native29vectorized_elementwise_kernelILi2EZZZNS0_62_GLOBAL__N__e6aa1b1b_29_ActivationLogSigmoidKernel_cu_9d16a0dc27log_sigmoid_backward_kernelERNS_14TensorIteratorEENKUlvE_clEvENKUlvE2_clEvEUlN3c108BFloat16ES8_E_St5arrayIPcLm3EEEEviT0_T1_)
        /*0608*/ 	.word	0x00000000


	//----- nvinfo : EIATTR_MIN_STACK_SIZE
	.align		4
.L_295:
        /*060c*/ 	.byte	0x04, 0x12
        /*060e*/ 	.short	(.L_297 - .L_296)
	.align		4
.L_296:
        /*0610*/ 	.word	index@(_ZN2at6native29vectorized_elementwise_kernelILi4EZZZNS0_62_GLOBAL__N__e6aa1b1b_29_ActivationLogSigmoidKernel_cu_9d16a0dc27log_sigmoid_backward_kernelERNS_14TensorIteratorEENKUlvE_clEvENKUlvE2_clEvEUlN3c108BFloat16ES8_E_St5arrayIPcLm3EEEEviT0_T1_)
        /*0614*/ 	.word	0x00000000


	//----- nvinfo : EIATTR_MIN_STACK_SIZE
	.align		4
.L_297:
        /*0618*/ 	.byte	0x04, 0x12
        /*061a*/ 	.short	(.L_299 - .L_298)
	.align		4
.L_298:
        /*061c*/ 	.word	index@(_ZN2at6native29vectorized_elementwise_kernelILi8EZZZNS0_62_GLOBAL__N__e6aa1b1b_29_ActivationLogSigmoidKernel_cu_9d16a0dc27log_sigmoid_backward_kernelERNS_14TensorIteratorEENKUlvE_clEvENKUlvE2_clEvEUlN3c108BFloat16ES8_E_St5arrayIPcLm3EEEEviT0_T1_)
        /*0620*/ 	.word	0x00000000


	//----- nvinfo : EIATTR_MIN_STACK_SIZE
	.align		4
.L_299:
        /*0624*/ 	.byte	0x04, 0x12
        /*0626*/ 	.short	(.L_301 - .L_300)
	.align		4
.L_300:
        /*0628*/ 	.word	index@(_ZN2at6native18elementwise_kernelILi128ELi4EZNS0_15gpu_kernel_implIZZZNS0_62_GLOBAL__N__e6aa1b1b_29_ActivationLogSigmoidKernel_cu_9d16a0dc27log_sigmoid_backward_kernelERNS_14TensorIteratorEENKUlvE_clEvENKUlvE1_clEvEUlN3c104HalfES9_E_EEvRNS_18TensorIteratorBaseERKT_EUliE_EEviT1_)
        /*062c*/ 	.word	0x00000000


	//----- nvinfo : EIATTR_MIN_STACK_SIZE
	.align		4
.L_301:
        /*0630*/ 	.byte	0x04, 0x12
        /*0632*/ 	.short	(.L_303 - .L_302)
	.align		4
.L_302:
        /*0634*/ 	.word	index@(_ZN2at6native27unrolled_elementwise_kernelIZZZNS0_62_GLOBAL__N__e6aa1b1b_29_ActivationLogSigmoidKernel_cu_9d16a0dc27log_sigmoid_backward_kernelERNS_14TensorIteratorEENKUlvE_clEvENKUlvE1_clEvEUlN3c104HalfES8_E_St5arrayIPcLm3EELi4E23TrivialOffsetCalculatorILi2EjESD_ILi1EjENS0_6memory12LoadWithCastILi2EEENSG_13StoreWithCastILi1EEEEEviT_T0_T2_T3_T4_T5_)
        /*0638*/ 	.word	0x00000000


	//----- nvinfo : EIATTR_MIN_STACK_SIZE
	.align		4
.L_303:
        /*063c*/ 	.byte	0x04, 0x12
        /*063e*/ 	.short	(.L_305 - .L_304)
	.align		4
.L_304:
        /*0640*/ 	.word	index@(_ZN2at6native18elementwise_kernelILi128ELi4EZNS0_22gpu_kernel_impl_nocastIZZZNS0_62_GLOBAL__N__e6aa1b1b_29_ActivationLogSigmoidKernel_cu_9d16a0dc27log_sigmoid_backward_kernelERNS_14TensorIteratorEENKUlvE_clEvENKUlvE1_clEvEUlN3c104HalfES9_E_EEvRNS_18TensorIteratorBaseERKT_EUliE_EEviT1_)
        /*0644*/ 	.word	0x00000000


	//----- nvinfo : EIATTR_MIN_STACK_SIZE
	.align		4
.L_305:
        /*0648*/ 	.byte	0x04, 0x12
        /*064a*/ 	.short	(.L_307 - .L_306)
	.align		4
.L_306:
        /*064c*/ 	.word	index@(_ZN2at6native27unrolled_elementwise_kernelIZZZNS0_62_GLOBAL__N__e6aa1b1b_29_ActivationLogSigmoidKernel_cu_9d16a0dc27log_sigmoid_backward_kernelERNS_14TensorIteratorEENKUlvE_clEvENKUlvE1_clEvEUlN3c104HalfES8_E_St5arrayIPcLm3EELi4E23TrivialOffsetCalculatorILi2EjESD_ILi1EjENS0_6memory15LoadWithoutCastENSG_16StoreWithoutCastEEEviT_T0_T2_T3_T4_T5_)
        /*0650*/ 	.word	0x00000000


	//----- nvinfo : EIATTR_MIN_STACK_SIZE
	.align		4
.L_307:
        /*0654*/ 	.byte	0x04, 0x12
        /*0656*/ 	.short	(.L_309 - .L_308)
	.align		4
.L_308:
        /*0658*/ 	.word	index@(_ZN2at6native29vectorized_elementwise_kernelILi2EZZZNS0_62_GLOBAL__N__e6aa1b1b_29_ActivationLogSigmoidKernel_cu_9d16a0dc27log_sigmoid_backward_kernelERNS_14TensorIteratorEENKUlvE_clEvENKUlvE1_clEvEUlN3c104HalfES8_E_St5arrayIPcLm3EEEEviT0_T1_)
        /*065c*/ 	.word	0x00000000


	//----- nvinfo : EIATTR_MIN_STACK_SIZE
	.align		4
.L_309:
        /*0660*/ 	.byte	0x04, 0x12
        /*0662*/ 	.short	(.L_311 - .L_310)
	.align		4
.L_310:
        /*0664*/ 	.word	index@(_ZN2at6native29vectorized_elementwise_kernelILi4EZZZNS0_62_GLOBAL__N__e6aa1b1b_29_ActivationLogSigmoidKernel_cu_9d16a0dc27log_sigmoid_backward_kernelERNS_14TensorIteratorEENKUlvE_clEvENKUlvE1_clEvEUlN3c104HalfES8_E_St5arrayIPcLm3EEEEviT0_T1_)
        /*0668*/ 	.word	0x00000000


	//----- nvinfo : EIATTR_MIN_STACK_SIZE
	.align		4
.L_311:
        /*066c*/ 	.byte	0x04, 0x12
        /*066e*/ 	.short	(.L_313 - .L_312)
	.align		4
.L_312:
        /*0670*/ 	.word	index@(_ZN2at6native29vectorized_elementwise_kernelILi8EZZZNS0_62_GLOBAL__N__e6aa1b1b_29_ActivationLogSigmoidKernel_cu_9d16a0dc27log_sigmoid_backward_kernelERNS_14TensorIteratorEENKUlvE_clEvENKUlvE1_clEvEUlN3c104HalfES8_E_St5arrayIPcLm3EEEEviT0_T1_)
        /*0674*/ 	.word	0x00000000


	//----- nvinfo : EIATTR_MIN_STACK_SIZE
	.align		4
.L_313:
        /*0678*/ 	.byte	0x04, 0x12
        /*067a*/ 	.short	(.L_315 - .L_314)
	.align		4
.L_314:
        /*067c*/ 	.word	index@(_ZN2at6native18elementwise_kernelILi128ELi4EZNS0_15gpu_kernel_implIZZZNS0_62_GLOBAL__N__e6aa1b1b_29_ActivationLogSigmoidKernel_cu_9d16a0dc27log_sigmoid_backward_kernelERNS_14TensorIteratorEENKUlvE_clEvENKUlvE0_clEvEUlffE_EEvRNS_18TensorIteratorBaseERKT_EUliE_EEviT1_)
        /*0680*/ 	.word	0x00000000


	//----- nvinfo : EIATTR_MIN_STACK_SIZE
	.align		4
.L_315:
        /*0684*/ 	.byte	0x04, 0x12
        /*0686*/ 	.short	(.L_317 - .L_316)
	.align		4
.L_316:
        /*0688*/ 	.word	index@(_ZN2at6native27unrolled_elementwise_kernelIZZZNS0_62_GLOBAL__N__e6aa1b1b_29_ActivationLogSigmoidKernel_cu_9d16a0dc27log_sigmoid_backward_kernelERNS_14TensorIteratorEENKUlvE_clEvENKUlvE0_clEvEUlffE_St5arrayIPcLm3EELi4E23TrivialOffsetCalculatorILi2EjESB_ILi1EjENS0_6memory12LoadWithCastILi2EEENSE_13StoreWithCastILi1EEEEEviT_T0_T2_T3_T4_T5_)
        /*068c*/ 	.word	0x00000000


	//----- nvinfo : EIATTR_MIN_STACK_SIZE
	.align		4
.L_317:
        /*0690*/ 	.byte	0x04, 0x12
        /*0692*/ 	.short	(.L_319 - .L_318)
	.align		4
.L_318:
        /*0694*/ 	.word	index@(_ZN2at6native18elementwise_kernelILi128ELi2EZNS0_22gpu_kernel_impl_nocastIZZZNS0_62_GLOBAL__N__e6aa1b1b_29_ActivationLogSigmoidKernel_cu_9d16a0dc27log_sigmoid_backward_kernelERNS_14TensorIteratorEENKUlvE_clEvENKUlvE0_clEvEUlffE_EEvRNS_18TensorIteratorBaseERKT_EUliE_EEviT1_)
        /*0698*/ 	.word	0x00000000


	//----- nvinfo : EIATTR_MIN_STACK_SIZE
	.align		4
.L_319:
        /*069c*/ 	.byte	0x04, 0x12
        /*069e*/ 	.short	(.L_321 - .L_320)
	.align		4
.L_320:
        /*06a0*/ 	.word	index@(_ZN2at6native27unrolled_elementwise_kernelIZZZNS0_62_GLOBAL__N__e6aa1b1b_29_ActivationLogSigmoidKernel_cu_9d16a0dc27log_sigmoid_backward_kernelERNS_14TensorIteratorEENKUlvE_clEvENKUlvE0_clEvEUlffE_St5arrayIPcLm3EELi4E23TrivialOffsetCalculatorILi2EjESB_ILi1EjENS0_6memory15LoadWithoutCastENSE_16StoreWithoutCastEEEviT_T0_T2_T3_T4_T5_)
        /*06a4*/ 	.word	0x00000000


	//----- nvinfo : EIATTR_MIN_STACK_SIZE
	.align		4
.L_321:
        /*06a8*/ 	.byte	0x04, 0x12
        /*06aa*/ 	.short	(.L_323 - .L_322)
	.align		4
.L_322:
        /*06ac*/ 	.word	index@(_ZN2at6native29vectorized_elementwise_kernelILi2EZZZNS0_62_GLOBAL__N__e6aa1b1b_29_ActivationLogSigmoidKernel_cu_9d16a0dc27log_sigmoid_backward_kernelERNS_14TensorIteratorEENKUlvE_clEvENKUlvE0_clEvEUlffE_St5arrayIPcLm3EEEEviT0_T1_)
        /*06b0*/ 	.word	0x00000000


	//----- nvinfo : EIATTR_MIN_STACK_SIZE
	.align		4
.L_323:
        /*06b4*/ 	.byte	0x04, 0x12
        /*06b6*/ 	.short	(.L_325 - .L_324)
	.align		4
.L_324:
        /*06b8*/ 	.word	index@(_ZN2at6native29vectorized_elementwise_kernelILi4EZZZNS0_62_GLOBAL__N__e6aa1b1b_29_ActivationLogSigmoidKernel_cu_9d16a0dc27log_sigmoid_backward_kernelERNS_14TensorIteratorEENKUlvE_clEvENKUlvE0_clEvEUlffE_St5arrayIPcLm3EEEEviT0_T1_)
        /*06bc*/ 	.word	0x00000000


	//----- nvinfo : EIATTR_MIN_STACK_SIZE
	.align		4
.L_325:
        /*06c0*/ 	.byte	0x04, 0x12
        /*06c2*/ 	.short	(.L_327 - .L_326)
	.align		4
.L_326:
        /*06c4*/ 	.word	index@(_ZN2at6native29vectorized_elementwise_kernelILi8EZZZNS0_62_GLOBAL__N__e6aa1b1b_29_ActivationLogSigmoidKernel_cu_9d16a0dc27log_sigmoid_backward_kernelERNS_14TensorIteratorEENKUlvE_clEvENKUlvE0_clEvEUlffE_St5arrayIPcLm3EEEEviT0_T1_)
        /*06c8*/ 	.word	0x00000000


	//----- nvinfo : EIATTR_MIN_STACK_SIZE
	.align		4
.L_327:
        /*06cc*/ 	.byte	0x04, 0x12
        /*06ce*/ 	.short	(.L_329 - .L_328)
	.align		4
.L_328:
        /*06d0*/ 	.word	index@(_ZN2at6native18elementwise_kernelILi128ELi4EZNS0_15gpu_kernel_implIZZZNS0_62_GLOBAL__N__e6aa1b1b_29_ActivationLogSigmoidKernel_cu_9d16a0dc27log_sigmoid_backward_kernelERNS_14TensorIteratorEENKUlvE_clEvENKUlvE_clEvEUlddE_EEvRNS_18TensorIteratorBaseERKT_EUliE_EEviT1_)
        /*06d4*/ 	.word	0x00000000


	//----- nvinfo : EIATTR_MIN_STACK_SIZE
	.align		4
.L_329:
        /*06d8*/ 	.byte	0x04, 0x12
        /*06da*/ 	.short	(.L_331 - .L_330)
	.align		4
.L_330:
        /*06dc*/ 	.word	index@(_ZN2at6native27unrolled_elementwise_kernelIZZZNS0_62_GLOBAL__N__e6aa1b1b_29_ActivationLogSigmoidKernel_cu_9d16a0dc27log_sigmoid_backward_kernelERNS_14TensorIteratorEENKUlvE_clEvENKUlvE_clEvEUlddE_St5arrayIPcLm3EELi4E23TrivialOffsetCalculatorILi2EjESB_ILi1EjENS0_6memory12LoadWithCastILi2EEENSE_13StoreWithCastILi1EEEEEviT_T0_T2_T3_T4_T5_)
        /*06e0*/ 	.word	0x00000000


	//----- nvinfo : EIATTR_MIN_STACK_SIZE
	.align		4
.L_331:
        /*06e4*/ 	.byte	0x04, 0x12
        /*06e6*/ 	.short	(.L_333 - .L_332)
	.align		4
.L_332:
        /*06e8*/ 	.word	index@(_ZN2at6native18elementwise_kernelILi128ELi2EZNS0_22gpu_kernel_impl_nocastIZZZNS0_62_GLOBAL__N__e6aa1b1b_29_ActivationLogSigmoidKernel_cu_9d16a0dc27log_sigmoid_backward_kernelERNS_14TensorIteratorEENKUlvE_clEvENKUlvE_clEvEUlddE_EEvRNS_18TensorIteratorBaseERKT_EUliE_EEviT1_)
        /*06ec*/ 	.word	0x00000000


	//----- nvinfo : EIATTR_MIN_STACK_SIZE
	.align		4
.L_333:
        /*06f0*/ 	.byte	0x04, 0x12
        /*06f2*/ 	.short	(.L_335 - .L_334)
	.align		4
.L_334:
        /*06f4*/ 	.word	index@(_ZN2at6native27unrolled_elementwise_kernelIZZZNS0_62_GLOBAL__N__e6aa1b1b_29_ActivationLogSigmoidKernel_cu_9d16a0dc27log_sigmoid_backward_kernelERNS_14TensorIteratorEENKUlvE_clEvENKUlvE_clEvEUlddE_St5arrayIPcLm3EELi4E23TrivialOffsetCalculatorILi2EjESB_ILi1EjENS0_6memory15LoadWithoutCastENSE_16StoreWithoutCastEEEviT_T0_T2_T3_T4_T5_)
        /*06f8*/ 	.word	0x00000000


	//----- nvinfo : EIATTR_MIN_STACK_SIZE
	.align		4
.L_335:
        /*06fc*/ 	.byte	0x04, 0x12
        /*06fe*/ 	.short	(.L_337 - .L_336)
	.align		4
.L_336:
        /*0700*/ 	.word	index@(_ZN2at6native29vectorized_elementwise_kernelILi2EZZZNS0_62_GLOBAL__N__e6aa1b1b_29_ActivationLogSigmoidKernel_cu_9d16a0dc27log_sigmoid_backward_kernelERNS_14TensorIteratorEENKUlvE_clEvENKUlvE_clEvEUlddE_St5arrayIPcLm3EEEEviT0_T1_)
        /*0704*/ 	.word	0x00000000


	//----- nvinfo : EIATTR_MIN_STACK_SIZE
	.align		4
.L_337:
        /*0708*/ 	.byte	0x04, 0x12
        /*070a*/ 	.short	(.L_339 - .L_338)
	.align		4
.L_338:
        /*070c*/ 	.word	index@(_ZN2at6native29vectorized_elementwise_kernelILi4EZZZNS0_62_GLOBAL__N__e6aa1b1b_29_ActivationLogSigmoidKernel_cu_9d16a0dc27log_sigmoid_backward_kernelERNS_14TensorIteratorEENKUlvE_clEvENKUlvE_clEvEUlddE_St5arrayIPcLm3EEEEviT0_T1_)
        /*0710*/ 	.word	0x00000000


	//----- nvinfo : EIATTR_MIN_STACK_SIZE
	.align		4
.L_339:
        /*0714*/ 	.byte	0x04, 0x12
        /*0716*/ 	.short	(.L_341 - .L_340)
	.align		4
.L_340:
        /*0718*/ 	.word	index@(_ZN2at6native29vectorized_elementwise_kernelILi8EZZZNS0_62_GLOBAL__N__e6aa1b1b_29_ActivationLogSigmoidKernel_cu_9d16a0dc27log_sigmoid_backward_kernelERNS_14TensorIteratorEENKUlvE_clEvENKUlvE_clEvEUlddE_St5arrayIPcLm3EEEEviT0_T1_)
        /*071c*/ 	.word	0x00000000


	//----- nvinfo : EIATTR_MIN_STACK_SIZE
	.align		4
.L_341:
        /*0720*/ 	.byte	0x04, 0x12
        /*0722*/ 	.short	(.L_343 - .L_342)
	.align		4
.L_342:
        /*0724*/ 	.word	index@(_ZN2at6native18elementwise_kernelILi128ELi4EZNS0_15gpu_kernel_implIZZZNS0_33launch_log_sigmoid_forward_kernelERNS_18TensorIteratorBaseEENKUlvE_clEvENKUlvE2_clEvEUlN3c108BFloat16EE_EEvS4_RKT_EUliE_EEviT1_)
        /*0728*/ 	.word	0x00000000


	//----- nvinfo : EIATTR_MIN_STACK_SIZE
	.align		4
.L_343:
        /*072c*/ 	.byte	0x04, 0x12
        /*072e*/ 	.short	(.L_345 - .L_344)
	.align		4
.L_344:
        /*0730*/ 	.word	index@(_ZN2at6native27unrolled_elementwise_kernelIZZZNS0_33launch_log_sigmoid_forward_kernelERNS_18TensorIteratorBaseEENKUlvE_clEvENKUlvE2_clEvEUlN3c108BFloat16EE_St5arrayIPcLm2EELi4E23TrivialOffsetCalculatorILi1EjESD_NS0_6memory12LoadWithCastILi1EEENSE_13StoreWithCastILi1EEEEEviT_T0_T2_T3_T4_T5_)
        /*0734*/ 	.word	0x00000000


	//----- nvinfo : EIATTR_MIN_STACK_SIZE
	.align		4
.L_345:
        /*0738*/ 	.byte	0x04, 0x12
        /*073a*/ 	.short	(.L_347 - .L_346)
	.align		4
.L_346:
        /*073c*/ 	.word	index@(_ZN2at6native18elementwise_kernelILi128ELi4EZNS0_22gpu_kernel_impl_nocastIZZZNS0_33launch_log_sigmoid_forward_kernelERNS_18TensorIteratorBaseEENKUlvE_clEvENKUlvE2_clEvEUlN3c108BFloat16EE_EEvS4_RKT_EUliE_EEviT1_)
        /*0740*/ 	.word	0x00000000


	//----- nvinfo : EIATTR_MIN_STACK_SIZE
	.align		4
.L_347:
        /*0744*/ 	.byte	0x04, 0x12
        /*0746*/ 	.short	(.L_349 - .L_348)
	.align		4
.L_348:
        /*0748*/ 	.word	index@(_ZN2at6native27unrolled_elementwise_kernelIZZZNS0_33launch_log_sigmoid_forward_kernelERNS_18TensorIteratorBaseEENKUlvE_clEvENKUlvE2_clEvEUlN3c108BFloat16EE_St5arrayIPcLm2EELi4E23TrivialOffsetCalculatorILi1EjESD_NS0_6memory15LoadWithoutCastENSE_16StoreWithoutCastEEEviT_T0_T2_T3_T4_T5_)
        /*074c*/ 	.word	0x00000000


	//----- nvinfo : EIATTR_MIN_STACK_SIZE
	.align		4
.L_349:
        /*0750*/ 	.byte	0x04, 0x12
        /*0752*/ 	.short	(.L_351 - .L_350)
	.align		4
.L_350:
        /*0754*/ 	.word	index@(_ZN2at6native29vectorized_elementwise_kernelILi2EZZZNS0_33launch_log_sigmoid_forward_kernelERNS_18TensorIteratorBaseEENKUlvE_clEvENKUlvE2_clEvEUlN3c108BFloat16EE_St5arrayIPcLm2EEEEviT0_T1_)
        /*0758*/ 	.word	0x00000000


	//----- nvinfo : EIATTR_MIN_STACK_SIZE
	.align		4
.L_351:
        /*075c*/ 	.byte	0x04, 0x12
        /*075e*/ 	.short	(.L_353 - .L_352)
	.align		4
.L_352:
        /*0760*/ 	.word	index@(_ZN2at6native29vectorized_elementwise_kernelILi4EZZZNS0_33launch_log_sigmoid_forward_kernelERNS_18TensorIteratorBaseEENKUlvE_clEvENKUlvE2_clEvEUlN3c108BFloat16EE_St5arrayIPcLm2EEEEviT0_T1_)
        /*0764*/ 	.word	0x00000000


	//----- nvinfo : EIATTR_MIN_STACK_SIZE
	.align		4
.L_353:
        /*0768*/ 	.byte	0x04, 0x12
        /*076a*/ 	.short	(.L_355 - .L_354)
	.align		4
.L_354:
        /*076c*/ 	.word	index@(_ZN2at6native29vectorized_elementwise_kernelILi8EZZZNS0_33launch_log_sigmoid_forward_kernelERNS_18TensorIteratorBaseEENKUlvE_clEvENKUlvE2_clEvEUlN3c108BFloat16EE_St5arrayIPcLm2EEEEviT0_T1_)
        /*0770*/ 	.word	0x00000000


	//----- nvinfo : EIATTR_MIN_STACK_SIZE
	.align		4
.L_355:
        /*0774*/ 	.byte	0x04, 0x12
        /*0776*/ 	.short	(.L_357 - .L_356)
	.align		4
.L_356:
        /*0778*/ 	.word	index@(_ZN2at6native18elementwise_kernelILi128ELi4EZNS0_15gpu_kernel_implIZZZNS0_33launch_log_sigmoid_forward_kernelERNS_18TensorIteratorBaseEENKUlvE_clEvENKUlvE1_clEvEUlN3c104HalfEE_EEvS4_RKT_EUliE_EEviT1_)
        /*077c*/ 	.word	0x00000000


	//----- nvinfo : EIATTR_MIN_STACK_SIZE
	.align		4
.L_357:
        /*0780*/ 	.byte	0x04, 0x12
        /*0782*/ 	.short	(.L_359 - .L_358)
	.align		4
.L_358:
        /*0784*/ 	.word	index@(_ZN2at6native27unrolled_elementwise_kernelIZZZNS0_33launch_log_sigmoid_forward_kernelERNS_18TensorIteratorBaseEENKUlvE_clEvENKUlvE1_clEvEUlN3c104HalfEE_St5arrayIPcLm2EELi4E23TrivialOffsetCalculatorILi1EjESD_NS0_6memory12LoadWithCastILi1EEENSE_13StoreWithCastILi1EEEEEviT_T0_T2_T3_T4_T5_)
        /*0788*/ 	.word	0x00000000


	//----- nvinfo : EIATTR_MIN_STACK_SIZE
	.align		4
.L_359:
        /*078c*/ 	.byte	0x04, 0x12
        /*078e*/ 	.short	(.L_361 - .L_360)
	.align		4
.L_360:
        /*0790*/ 	.word	index@(_ZN2at6native18elementwise_kernelILi128ELi4EZNS0_22gpu_kernel_impl_nocastIZZZNS0_33launch_log_sigmoid_forward_kernelERNS_18TensorIteratorBaseEENKUlvE_clEvENKUlvE1_clEvEUlN3c104HalfEE_EEvS4_RKT_EUliE_EEviT1_)
        /*0794*/ 	.word	0x00000000


	//----- nvinfo : EIATTR_MIN_STACK_SIZE
	.align		4
.L_361:
        /*0798*/ 	.byte	0x04, 0x12
        /*079a*/ 	.short	(.L_363 - .L_362)
	.align		4
.L_362:
        /*079c*/ 	.word	index@(_ZN2at6native27unrolled_elementwise_kernelIZZZNS0_33launch_log_sigmoid_forward_kernelERNS_18TensorIteratorBaseEENKUlvE_clEvENKUlvE1_clEvEUlN3c104HalfEE_St5arrayIPcLm2EELi4E23TrivialOffsetCalculatorILi1EjESD_NS0_6memory15LoadWithoutCastENSE_16StoreWithoutCastEEEviT_T0_T2_T3_T4_T5_)
        /*07a0*/ 	.word	0x00000000


	//----- nvinfo : EIATTR_MIN_STACK_SIZE
	.align		4
.L_363:
        /*07a4*/ 	.byte	0x04, 0x12
        /*07a6*/ 	.short	(.L_365 - .L_364)
	.align		4
.L_364:
        /*07a8*/ 	.word	index@(_ZN2at6native29vectorized_elementwise_kernelILi2EZZZNS0_33launch_log_sigmoid_forward_kernelERNS_18TensorIteratorBaseEENKUlvE_clEvENKUlvE1_clEvEUlN3c104HalfEE_St5arrayIPcLm2EEEEviT0_T1_)
        /*07ac*/ 	.word	0x00000000


	//----- nvinfo : EIATTR_MIN_STACK_SIZE
	.align		4
.L_365:
        /*07b0*/ 	.byte	0x04, 0x12
        /*07b2*/ 	.short	(.L_367 - .L_366)
	.align		4
.L_366:
        /*07b4*/ 	.word	index@(_ZN2at6native29vectorized_elementwise_kernelILi4EZZZNS0_33launch_log_sigmoid_forward_kernelERNS_18TensorIteratorBaseEENKUlvE_clEvENKUlvE1_clEvEUlN3c104HalfEE_St5arrayIPcLm2EEEEviT0_T1_)
        /*07b8*/ 	.word	0x00000000


	//----- nvinfo : EIATTR_MIN_STACK_SIZE
	.align		4
.L_367:
        /*07bc*/ 	.byte	0x04, 0x12
        /*07be*/ 	.short	(.L_369 - .L_368)
	.align		4
.L_368:
        /*07c0*/ 	.word	index@(_ZN2at6native29vectorized_elementwise_kernelILi8EZZZNS0_33launch_log_sigmoid_forward_kernelERNS_18TensorIteratorBaseEENKUlvE_clEvENKUlvE1_clEvEUlN3c104HalfEE_St5arrayIPcLm2EEEEviT0_T1_)
        /*07c4*/ 	.word	0x00000000


	//----- nvinfo : EIATTR_MIN_STACK_SIZE
	.align		4
.L_369:
        /*07c8*/ 	.byte	0x04, 0x12
        /*07ca*/ 	.short	(.L_371 - .L_370)
	.align		4
.L_370:
        /*07cc*/ 	.word	index@(_ZN2at6native18elementwise_kernelILi128ELi4EZNS0_15gpu_kernel_implIZZZNS0_33launch_log_sigmoid_forward_kernelERNS_18TensorIteratorBaseEENKUlvE_clEvENKUlvE0_clEvEUlfE_EEvS4_RKT_EUliE_EEviT1_)
        /*07d0*/ 	.word	0x00000000


	//----- nvinfo : EIATTR_MIN_STACK_SIZE
	.align		4
.L_371:
        /*07d4*/ 	.byte	0x04, 0x12
        /*07d6*/ 	.short	(.L_373 - .L_372)
	.align		4
.L_372:
        /*07d8*/ 	.word	index@(_ZN2at6native27unrolled_elementwise_kernelIZZZNS0_33launch_log_sigmoid_forward_kernelERNS_18TensorIteratorBaseEENKUlvE_clEvENKUlvE0_clEvEUlfE_St5arrayIPcLm2EELi4E23TrivialOffsetCalculatorILi1EjESB_NS0_6memory12LoadWithCastILi1EEENSC_13StoreWithCastILi1EEEEEviT_T0_T2_T3_T4_T5_)
        /*07dc*/ 	.word	0x00000000


	//----- nvinfo : EIATTR_MIN_STACK_SIZE
	.align		4
.L_373:
        /*07e0*/ 	.byte	0x04, 0x12
        /*07e2*/ 	.short	(.L_375 - .L_374)
	.align		4
.L_374:
        /*07e4*/ 	.word	index@(_ZN2at6native18elementwise_kernelILi128ELi2EZNS0_22gpu_kernel_impl_nocastIZZZNS0_33launch_log_sigmoid_forward_kernelERNS_18TensorIteratorBaseEENKUlvE_clEvENKUlvE0_clEvEUlfE_EEvS4_RKT_EUliE_EEviT1_)
        /*07e8*/ 	.word	0x00000000


	//----- nvinfo : EIATTR_MIN_STACK_SIZE
	.align		4
.L_375:
        /*07ec*/ 	.byte	0x04, 0x12
        /*07ee*/ 	.short	(.L_377 - .L_376)
	.align		4
.L_376:
        /*07f0*/ 	.word	index@(_ZN2at6native27unrolled_elementwise_kernelIZZZNS0_33launch_log_sigmoid_forward_kernelERNS_18TensorIteratorBaseEENKUlvE_clEvENKUlvE0_clEvEUlfE_St5arrayIPcLm2EELi4E23TrivialOffsetCalculatorILi1EjESB_NS0_6memory15LoadWithoutCastENSC_16StoreWithoutCastEEEviT_T0_T2_T3_T4_T5_)
        /*07f4*/ 	.word	0x00000000


	//----- nvinfo : EIATTR_MIN_STACK_SIZE
	.align		4
.L_377:
        /*07f8*/ 	.byte	0x04, 0x12
        /*07fa*/ 	.short	(.L_379 - .L_378)
	.align		4
.L_378:
        /*07fc*/ 	.word	index@(_ZN2at6native29vectorized_elementwise_kernelILi2EZZZNS0_33launch_log_sigmoid_forward_kernelERNS_18TensorIteratorBaseEENKUlvE_clEvENKUlvE0_clEvEUlfE_St5arrayIPcLm2EEEEviT0_T1_)
        /*0800*/ 	.word	0x00000000


	//----- nvinfo : EIATTR_MIN_STACK_SIZE
	.align		4
.L_379:
        /*0804*/ 	.byte	0x04, 0x12
        /*0806*/ 	.short	(.L_381 - .L_380)
	.align		4
.L_380:
        /*0808*/ 	.word	index@(_ZN2at6native29vectorized_elementwise_kernelILi4EZZZNS0_33launch_log_sigmoid_forward_kernelERNS_18TensorIteratorBaseEENKUlvE_clEvENKUlvE0_clEvEUlfE_St5arrayIPcLm2EEEEviT0_T1_)
        /*080c*/ 	.word	0x00000000


	//----- nvinfo : EIATTR_MIN_STACK_SIZE
	.align		4
.L_381:
        /*0810*/ 	.byte	0x04, 0x12
        /*0812*/ 	.short	(.L_383 - .L_382)
	.align		4
.L_382:
        /*0814*/ 	.word	index@(_ZN2at6native29vectorized_elementwise_kernelILi8EZZZNS0_33launch_log_sigmoid_forward_kernelERNS_18TensorIteratorBaseEENKUlvE_clEvENKUlvE0_clEvEUlfE_St5arrayIPcLm2EEEEviT0_T1_)
        /*0818*/ 	.word	0x00000000


	//----- nvinfo : EIATTR_MIN_STACK_SIZE
	.align		4
.L_383:
        /*081c*/ 	.byte	0x04, 0x12
        /*081e*/ 	.short	(.L_385 - .L_384)
	.align		4
.L_384:
        /*0820*/ 	.word	index@(_ZN2at6native18elementwise_kernelILi128ELi4EZNS0_15gpu_kernel_implIZZZNS0_33launch_log_sigmoid_forward_kernelERNS_18TensorIteratorBaseEENKUlvE_clEvENKUlvE_clEvEUldE_EEvS4_RKT_EUliE_EEviT1_)
        /*0824*/ 	.word	0x00000000


	//----- nvinfo : EIATTR_MIN_STACK_SIZE
	.align		4
.L_385:
        /*0828*/ 	.byte	0x04, 0x12
        /*082a*/ 	.short	(.L_387 - .L_386)
	.align		4
.L_386:
        /*082c*/ 	.word	index@(_ZN2at6native27unrolled_elementwise_kernelIZZZNS0_33launch_log_sigmoid_forward_kernelERNS_18TensorIteratorBaseEENKUlvE_clEvENKUlvE_clEvEUldE_St5arrayIPcLm2EELi4E23TrivialOffsetCalculatorILi1EjESB_NS0_6memory12LoadWithCastILi1EEENSC_13StoreWithCastILi1EEEEEviT_T0_T2_T3_T4_T5_)
        /*0830*/ 	.word	0x00000000


	//----- nvinfo : EIATTR_MIN_STACK_SIZE
	.align		4
.L_387:
        /*0834*/ 	.byte	0x04, 0x12
        /*0836*/ 	.short	(.L_389 - .L_388)
	.align		4
.L_388:
        /*0838*/ 	.word	index@(_ZN2at6native18elementwise_kernelILi128ELi2EZNS0_22gpu_kernel_impl_nocastIZZZNS0_33launch_log_sigmoid_forward_kernelERNS_18TensorIteratorBaseEENKUlvE_clEvENKUlvE_clEvEUldE_EEvS4_RKT_EUliE_EEviT1_)
        /*083c*/ 	.word	0x00000000


	//----- nvinfo : EIATTR_MIN_STACK_SIZE
	.align		4
.L_389:
        /*0840*/ 	.byte	0x04, 0x12
        /*0842*/ 	.short	(.L_391 - .L_390)
	.align		4
.L_390:
        /*0844*/ 	.word	index@(_ZN2at6native27unrolled_elementwise_kernelIZZZNS0_33launch_log_sigmoid_forward_kernelERNS_18TensorIteratorBaseEENKUlvE_clEvENKUlvE_clEvEUldE_St5arrayIPcLm2EELi4E23TrivialOffsetCalculatorILi1EjESB_NS0_6memory15LoadWithoutCastENSC_16StoreWithoutCastEEEviT_T0_T2_T3_T4_T5_)
        /*0848*/ 	.word	0x00000000


	//----- nvinfo : EIATTR_MIN_STACK_SIZE
	.align		4
.L_391:
        /*084c*/ 	.byte	0x04, 0x12
        /*084e*/ 	.short	(.L_393 - .L_392)
	.align		4
.L_392:
        /*0850*/ 	.word	index@(_ZN2at6native29vectorized_elementwise_kernelILi2EZZZNS0_33launch_log_sigmoid_forward_kernelERNS_18TensorIteratorBaseEENKUlvE_clEvENKUlvE_clEvEUldE_St5arrayIPcLm2EEEEviT0_T1_)
        /*0854*/ 	.word	0x00000000


	//----- nvinfo : EIATTR_MIN_STACK_SIZE
	.align		4
.L_393:
        /*0858*/ 	.byte	0x04, 0x12
        /*085a*/ 	.short	(.L_395 - .L_394)
	.align		4
.L_394:
        /*085c*/ 	.word	index@(_ZN2at6native29vectorized_elementwise_kernelILi4EZZZNS0_33launch_log_sigmoid_forward_kernelERNS_18TensorIteratorBaseEENKUlvE_clEvENKUlvE_clEvEUldE_St5arrayIPcLm2EEEEviT0_T1_)
        /*0860*/ 	.word	0x00000000


	//----- nvinfo : EIATTR_MIN_STACK_SIZE
	.align		4
.L_395:
        /*0864*/ 	.byte	0x04, 0x12
        /*0866*/ 	.short	(.L_397 - .L_396)
	.align		4
.L_396:
        /*0868*/ 	.word	index@(_ZN2at6native29vectorized_elementwise_kernelILi8EZZZNS0_33launch_log_sigmoid_forward_kernelERNS_18TensorIteratorBaseEENKUlvE_clEvENKUlvE_clEvEUldE_St5arrayIPcLm2EEEEviT0_T1_)
        /*086c*/ 	.word	0x00000000
.L_397:


//--------------------- .nv.compat                --------------------------
	.section	.nv.compat,"",@"SHT_CUDA_COMPAT_INFO"
	.align	4
        /*0000*/ 	.byte	0x02, 0x09, 0x01, 0x00, 0x02, 0x02, 0x01, 0x00, 0x02, 0x05, 0x05, 0x00, 0x03, 0x07, 0x01, 0x01
        /*0010*/ 	.byte	0x02, 0x03, 0x00, 0x00, 0x02, 0x06, 0x01, 0x00, 0x04, 0x0b, 0x08, 0x00, 0x00, 0x00, 0x00, 0x00
        /*0020*/ 	.byte	0x00, 0x00, 0x00, 0x00


//--------------------- .nv.info._ZN2at6native18elementwise_kernelILi128ELi4EZNS0_15gpu_kernel_implIZZZNS0_62_GLOBAL__N__e6aa1b1b_29_ActivationLogSigmoidKernel_cu_9d16a0dc27log_sigmoid_backward_kernelERNS_14TensorIteratorEENKUlvE_clEvENKUlvE2_clEvEUlN3c108BFloat16ES9_E_EEvRNS_18TensorIteratorBaseERKT_EUliE_EEviT1_ --------------------------
	.section	.nv.info._ZN2at6native18elementwise_kernelILi128ELi4EZNS0_15gpu_kernel_implIZZZNS0_62_GLOBAL__N__e6aa1b1b_29_ActivationLogSigmoidKernel_cu_9d16a0dc27log_sigmoid_backward_kernelERNS_14TensorIteratorEENKUlvE_clEvENKUlvE2_clEvEUlN3c108BFloat16ES9_E_EEvRNS_18TensorIteratorBaseERKT_EUliE_EEviT1_,"",@"SHT_CUDA_INFO"
	.sectionflags	@""
	.align	4


	//----- nvinfo : EIATTR_CUDA_API_VERSION
	.align		4
        /*0000*/ 	.byte	0x04, 0x37
        /*0002*/ 	.short	(.L_399 - .L_398)
.L_398:
        /*0004*/ 	.word	0x00000082


	//----- nvinfo : EIATTR_KPARAM_INFO
	.align		4
.L_399:
        /*0008*/ 	.byte	0x04, 0x17
        /*000a*/ 	.short	(.L_401 - .L_400)
.L_400:
        /*000c*/ 	.word	0x00000000
        /*0010*/ 	.short	0x0001
        /*0012*/ 	.short	0x0008
        /*0014*/ 	.byte	0x00, 0xf0, 0x21, 0x0a


	//----- nvinfo : EIATTR_KPARAM_INFO
	.align		4
.L_401:
        /*0018*/ 	.byte	0x04, 0x17
        /*001a*/ 	.short	(.L_403 - .L_402)
.L_402:
        /*001c*/ 	.word	0x00000000
        /*0020*/ 	.short	0x0000
        /*0022*/ 	.short	0x0000
        /*0024*/ 	.byte	0x00, 0xf0, 0x11, 0x00


	//----- nvinfo : EIATTR_SPARSE_MMA_MASK
	.align		4
.L_403:
        /*0028*/ 	.byte	0x03, 0x50
        /*002a*/ 	.short	0x0000


	//----- nvinfo : EIATTR_MAXREG_COUNT
	.align		4
        /*002c*/ 	.byte	0x03, 0x1b
        /*002e*/ 	.short	0x0080


	//----- nvinfo : EIATTR_EXTERNS
	.align		4
        /*0030*/ 	.byte	0x04, 0x0f
        /*0032*/ 	.short	(.L_405 - .L_404)


	//   ....[0]....
	.align		4
.L_404:
        /*0034*/ 	.word	index@(__assertfail)


	//----- nvinfo : EIATTR_MERCURY_ISA_VERSION
	.align		4
.L_405:
        /*0038*/ 	.byte	0x03, 0x5f
        /*003a*/ 	.short	0x0101


	//----- nvinfo : EIATTR_VRC_CTA_INIT_COUNT
	.align		4
        /*003c*/ 	.byte	0x02, 0x4a
	.zero		1
	.zero		1


	//----- nvinfo : EIATTR_SYSCALL_OFFSETS
	.align		4
        /*0040*/ 	.byte	0x04, 0x46
        /*0042*/ 	.short	(.L_407 - .L_406)


	//   ....[0]....
.L_406:
        /*0044*/ 	.word	0x000026b0


	//   ....[1]....
        /*0048*/ 	.word	0x000036d0


	//   ....[2]....
        /*004c*/ 	.word	0x00004680


	//   ....[3]....
        /*0050*/ 	.word	0x00006ed0


	//   ....[4]....
        /*0054*/ 	.word	0x00007ee0


	//   ....[5]....
        /*0058*/ 	.word	0x00008ce0


	//   ....[6]....
        /*005c*/ 	.word	0x0000b620


	//   ....[7]....
        /*0060*/ 	.word	0x0000c630


	//   ....[8]....
        /*0064*/ 	.word	0x0000d430


	//   ....[9]....
        /*0068*/ 	.word	0x0000fd90


	//   ....[10]....
        /*006c*/ 	.word	0x00010da0


	//   ....[11]....
        /*0070*/ 	.word	0x00011b70


	//----- nvinfo : EIATTR_EXIT_INSTR_OFFSETS
	.align		4
.L_407:
        /*0074*/ 	.byte	0x04, 0x1c
        /*0076*/ 	.short	(.L_409 - .L_408)


	//   ....[0]....
.L_408:
        /*0078*/ 	.word	0x0000d6f0


	//   ....[1]....
        /*007c*/ 	.word	0x00010ff0


	//   ....[2]....
        /*0080*/ 	.word	0x00011030


	//   ....[3]....
        /*0084*/ 	.word	0x000110d0


	//   ....[4]....
        /*0088*/ 	.word	0x00011110


	//   ....[5]....
        /*008c*/ 	.word	0x00011150


	//   ....[6]....
        /*0090*/ 	.word	0x000111e0


	//   ....[7]....
        /*0094*/ 	.word	0x00011220


	//   ....[8]....
        /*0098*/ 	.word	0x000112c0


	//   ....[9]....
        /*009c*/ 	.word	0x00011310


	//   ....[10]....
        /*00a0*/ 	.word	0x00011360


	//   ....[11]....
        /*00a4*/ 	.word	0x00011440


	//   ....[12]....
        /*00a8*/ 	.word	0x000115b0


	//   ....[13]....
        /*00ac*/ 	.word	0x00011720


	//   ....[14]....
        /*00b0*/ 	.word	0x00011880


	//   ....[15]....
        /*00b4*/ 	.word	0x000118c0


	//   ....[16]....
        /*00b8*/ 	.word	0x00011900


	//   ....[17]....
        /*00bc*/ 	.word	0x000119b0


	//   ....[18]....
        /*00c0*/ 	.word	0x00011a10


	//   ....[19]....
        /*00c4*/ 	.word	0x00011b80


	//   ....[20]....
        /*00c8*/ 	.word	0x00011c90


	//   ....[21]....
        /*00cc*/ 	.word	0x00011dd0


	//   ....[22]....
        /*00d0*/ 	.word	0x00011df0


	//----- nvinfo : EIATTR_MAX_THREADS
	.align		4
.L_409:
        /*00d4*/ 	.byte	0x04, 0x05
        /*00d6*/ 	.short	(.L_411 - .L_410)
.L_410:
        /*00d8*/ 	.word	0x00000080
        /*00dc*/ 	.word	0x00000001
        /*00e0*/ 	.word	0x00000001


	//----- nvinfo : EIATTR_CRS_STACK_SIZE
	.align		4
.L_411:
        /*00e4*/ 	.byte	0x04, 0x1e
        /*00e6*/ 	.short	(.L_413 - .L_412)
.L_412:
        /*00e8*/ 	.word	0x00000000


	//----- nvinfo : EIATTR_CBANK_PARAM_SIZE
	.align		4
.L_413:
        /*00ec*/ 	.byte	0x03, 0x19
        /*00ee*/ 	.short	0x0290


	//----- nvinfo : EIATTR_PARAM_CBANK
	.align		4
        /*00f0*/ 	.byte	0x04, 0x0a
        /*00f2*/ 	.short	(.L_415 - .L_414)
	.align		4
.L_414:
        /*00f4*/ 	.word	index@(.nv.constant0._ZN2at6native18elementwise_kernelILi128ELi4EZNS0_15gpu_kernel_implIZZZNS0_62_GLOBAL__N__e6aa1b1b_29_ActivationLogSigmoidKernel_cu_9d16a0dc27log_sigmoid_backward_kernelERNS_14TensorIteratorEENKUlvE_clEvENKUlvE2_clEvEUlN3c108BFloat16ES9_E_EEvRNS_18TensorIteratorBaseERKT_EUliE_EEviT1_)
        /*00f8*/ 	.short	0x0380
        /*00fa*/ 	.short	0x0290


	//----- nvinfo : EIATTR_SW_WAR
	.align		4
.L_415:
        /*00fc*/ 	.byte	0x04, 0x36
        /*00fe*/ 	.short	(.L_417 - .L_416)
.L_416:
        /*0100*/ 	.word	0x00000008
.L_417:


//--------------------- .nv.info._ZN2at6native27unrolled_elementwise_kernelIZZZNS0_62_GLOBAL__N__e6aa1b1b_29_ActivationLogSigmoidKernel_cu_9d16a0dc27log_sigmoid_backward_kernelERNS_14TensorIteratorEENKUlvE_clEvENKUlvE2_clEvEUlN3c108BFloat16ES8_E_St5arrayIPcLm3EELi4E23TrivialOffsetCalculatorILi2EjESD_ILi1EjENS0_6memory12LoadWithCastILi2EEENSG_13StoreWithCastILi1EEEEEviT_T0_T2_T3_T4_T5_ --------------------------
	.section	.nv.info._ZN2at6native27unrolled_elementwise_kernelIZZZNS0_62_GLOBAL__N__e6aa1b1b_29_ActivationLogSigmoidKernel_cu_9d16a0dc27log_sigmoid_backward_kernelERNS_14TensorIteratorEENKUlvE_clEvENKUlvE2_clEvEUlN3c108BFloat16ES8_E_St5arrayIPcLm3EELi4E23TrivialOffsetCalculatorILi2EjESD_ILi1EjENS0_6memory12LoadWithCastILi2EEENSG_13StoreWithCastILi1EEEEEviT_T0_T2_T3_T4_T5_,"",@"SHT_CUDA_INFO"
	.sectionflags	@""
	.align	4


	//----- nvinfo : EIATTR_CUDA_API_VERSION
	.align		4
        /*0000*/ 	.byte	0x04, 0x37
        /*0002*/ 	.short	(.L_419 - .L_418)
.L_418:
        /*0004*/ 	.word	0x00000082


	//----- nvinfo : EIATTR_KPARAM_INFO
	.align		4
.L_419:
        /*0008*/ 	.byte	0x04, 0x17
        /*000a*/ 	.short	(.L_421 - .L_420)
.L_420:
        /*000c*/ 	.word	0x00000000
        /*0010*/ 	.short	0x0006
        /*0012*/ 	.short	0x0030
        /*0014*/ 	.byte	0x00, 0xf0, 0x21, 0x00


	//----- nvinfo : EIATTR_KPARAM_INFO
	.align		4
.L_421:
        /*0018*/ 	.byte	0x04, 0x17
        /*001a*/ 	.short	(.L_423 - .L_422)
.L_422:
        /*001c*/ 	.word	0x00000000
        /*0020*/ 	.short	0x0005
        /*0022*/ 	.short	0x0024
        /*0024*/ 	.byte	0x00, 0xf0, 0x31, 0x00


	//----- nvinfo : EIATTR_KPARAM_INFO
	.align		4
.L_423:
        /*0028*/ 	.byte	0x04, 0x17
        /*002a*/ 	.short	(.L_425 - .L_424)
.L_424:
        /*002c*/ 	.word	0x00000000
        /*0030*/ 	.short	0x0004
        /*0032*/ 	.short	0x0021
        /*0034*/ 	.byte	0x00, 0xf0, 0x05, 0x00


	//----- nvinfo : EIATTR_KPARAM_INFO
	.align		4
.L_425:
        /*0038*/ 	.byte	0x04, 0x17
        /*003a*/ 	.short	(.L_427 - .L_426)
.L_426:
        /*003c*/ 	.word	0x00000000
        /*0040*/ 	.short	0x0003
        /*0042*/ 	.short	0x0020
        /*0044*/ 	.byte	0x00, 0xf0, 0x05, 0x00


	//----- nvinfo : EIATTR_KPARAM_INFO
	.align		4
.L_427:
        /*0048*/ 	.byte	0x04, 0x17
        /*004a*/ 	.short	(.L_429 - .L_428)
.L_428:
        /*004c*/ 	.word	0x00000000
        /*0050*/ 	.short	0x0002
        /*0052*/ 	.short	0x0008
        /*0054*/ 	.byte	0x00, 0xf0, 0x61, 0x00


	//----- nvinfo : EIATTR_KPARAM_INFO
	.align		4
.L_429:
        /*0058*/ 	.byte	0x04, 0x17
        /*005a*/ 	.short	(.L_431 - .L_430)
.L_430:
        /*005c*/ 	.word	0x00000000
        /*0060*/ 	.short	0x0001
        /*0062*/ 	.short	0x0004
        /*0064*/ 	.byte	0x00, 0xf0, 0x05, 0x00


	//----- nvinfo : EIATTR_KPARAM_INFO
	.align		4
.L_431:
        /*0068*/ 	.byte	0x04, 0x17
        /*006a*/ 	.short	(.L_433 - .L_432)
.L_432:
        /*006c*/ 	.word	0x00000000
        /*0070*/ 	.short	0x0000
        /*0072*/ 	.short	0x0000
        /*0074*/ 	.byte	0x00, 0xf0, 0x11, 0x00


	//----- nvinfo : EIATTR_SPARSE_MMA_MASK
	.align		4
.L_433:
        /*0078*/ 	.byte	0x03, 0x50
        /*007a*/ 	.short	0x0000


	//----- nvinfo : EIATTR_MAXREG_COUNT
	.align		4
        /*007c*/ 	.byte	0x03, 0x1b
        /*007e*/ 	.short	0x00ff


	//----- nvinfo : EIATTR_EXTERNS
	.align		4
        /*0080*/ 	.byte	0x04, 0x0f
        /*0082*/ 	.short	(.L_435 - .L_434)


	//   ....[0]....
	.align		4
.L_434:
        /*0084*/ 	.word	index@(__assertfail)


	//----- nvinfo : EIATTR_MERCURY_ISA_VERSION
	.align		4
.L_435:
        /*0088*/ 	.byte	0x03, 0x5f
        /*008a*/ 	.short	0x0101


	//----- nvinfo : EIATTR_VRC_CTA_INIT_COUNT
	.align		4
        /*008c*/ 	.byte	0x02, 0x4a
	.zero		1
	.zero		1


	//----- nvinfo : EIATTR_SYSCALL_OFFSETS
	.align		4
        /*0090*/ 	.byte	0x04, 0x46
        /*0092*/ 	.short	(.L_437 - .L_436)


	//   ....[0]....
.L_436:
        /*0094*/ 	.word	0x000010a0


	//   ....[1]....
        /*0098*/ 	.word	0x000021d0


	//   ....[2]....
        /*009c*/ 	.word	0x00003440


	//   ....[3]....
        /*00a0*/ 	.word	0x00004570


	//   ....[4]....
        /*00a4*/ 	.word	0x00005720


	//   ....[5]....
        /*00a8*/ 	.word	0x00006860


	//   ....[6]....
        /*00ac*/ 	.word	0x00007a10


	//   ....[7]....
        /*00b0*/ 	.word	0x00008a60


	//   ....[8]....
        /*00b4*/ 	.word	0x00009ea0


	//   ....[9]....
        /*00b8*/ 	.word	0x0000ad80


	//   ....[10]....
        /*00bc*/ 	.word	0x0000bd00


	//   ....[11]....
        /*00c0*/ 	.word	0x0000cc80


	//----- nvinfo : EIATTR_EXIT_INSTR_OFFSETS
	.align		4
.L_437:
        /*00c4*/ 	.byte	0x04, 0x1c
        /*00c6*/ 	.short	(.L_439 - .L_438)


	//   ....[0]....
.L_438:
        /*00c8*/ 	.word	0x0000bfb0


	//   ....[1]....
        /*00cc*/ 	.word	0x0000c100


	//   ....[2]....
        /*00d0*/ 	.word	0x0000c140


	//   ....[3]....
        /*00d4*/ 	.word	0x0000c1e0


	//   ....[4]....
        /*00d8*/ 	.word	0x0000c220


	//   ....[5]....
        /*00dc*/ 	.word	0x0000c260


	//   ....[6]....
        /*00e0*/ 	.word	0x0000c2f0


	//   ....[7]....
        /*00e4*/ 	.word	0x0000c330


	//   ....[8]....
        /*00e8*/ 	.word	0x0000c3d0


	//   ....[9]....
        /*00ec*/ 	.word	0x0000c420


	//   ....[10]....
        /*00f0*/ 	.word	0x0000c470


	//   ....[11]....
        /*00f4*/ 	.word	0x0000c550


	//   ....[12]....
        /*00f8*/ 	.word	0x0000c6c0


	//   ....[13]....
        /*00fc*/ 	.word	0x0000c830


	//   ....[14]....
        /*0100*/ 	.word	0x0000c990


	//   ....[15]....
        /*0104*/ 	.word	0x0000c9d0


	//   ....[16]....
        /*0108*/ 	.word	0x0000ca10


	//   ....[17]....
        /*010c*/ 	.word	0x0000cac0


	//   ....[18]....
        /*0110*/ 	.word	0x0000cb20


	//   ....[19]....
        /*0114*/ 	.word	0x0000cc90


	//   ....[20]....
        /*0118*/ 	.word	0x0000cda0


	//   ....[21]....
        /*011c*/ 	.word	0x0000cee0


	//   ....[22]....
        /*0120*/ 	.word	0x0000cf00


	//----- nvinfo : EIATTR_MAX_THREADS
	.align		4
.L_439:
        /*0124*/ 	.byte	0x04, 0x05
        /*0126*/ 	.short	(.L_441 - .L_440)
.L_440:
        /*0128*/ 	.word	0x00000080
        /*012c*/ 	.word	0x00000001
        /*0130*/ 	.word	0x00000001


	//----- nvinfo : EIATTR_CRS_STACK_SIZE
	.align		4
.L_441:
        /*0134*/ 	.byte	0x04, 0x1e
        /*0136*/ 	.short	(.L_443 - .L_442)
.L_442:
        /*0138*/ 	.word	0x00000000


	//----- nvinfo : EIATTR_CBANK_PARAM_SIZE
	.align		4
.L_443:
        /*013c*/ 	.byte	0x03, 0x19
        /*013e*/ 	.short	0x0038


	//----- nvinfo : EIATTR_PARAM_CBANK
	.align		4
        /*0140*/ 	.byte	0x04, 0x0a
        /*0142*/ 	.short	(.L_445 - .L_444)
	.align		4
.L_444:
        /*0144*/ 	.word	index@(.nv.constant0._ZN2at6native27unrolled_elementwise_kernelIZZZNS0_62_GLOBAL__N__e6aa1b1b_29_ActivationLogSigmoidKernel_cu_9d16a0dc27log_sigmoid_backward_kernelERNS_14TensorIteratorEENKUlvE_clEvENKUlvE2_clEvEUlN3c108BFloat16ES8_E_St5arrayIPcLm3EELi4E23TrivialOffsetCalculatorILi2EjESD_ILi1EjENS0_6memory12LoadWithCastILi2EEENSG_13StoreWithCastILi1EEEEEviT_T0_T2_T3_T4_T5_)
        /*0148*/ 	.short	0x0380
        /*014a*/ 	.short	0x0038


	//----- nvinfo : EIATTR_SW_WAR
	.align		4
.L_445:
        /*014c*/ 	.byte	0x04, 0x36
        /*014e*/ 	.short	(.L_447 - .L_446)
.L_446:
        /*0150*/ 	.word	0x00000008
.L_447:


//--------------------- .nv.info._ZN2at6native18elementwise_kernelILi128ELi4EZNS0_22gpu_kernel_impl_nocastIZZZNS0_62_GLOBAL__N__e6aa1b1b_29_ActivationLogSigmoidKernel_cu_9d16a0dc27log_sigmoid_backward_kernelERNS_14TensorIteratorEENKUlvE_clEvENKUlvE2_clEvEUlN3c108BFloat16ES9_E_EEvRNS_18TensorIteratorBaseERKT_EUliE_EEviT1_ --------------------------
	.section	.nv.info._ZN2at6native18elementwise_kernelILi128ELi4EZNS0_22gpu_kernel_impl_nocastIZZZNS0_62_GLOBAL__N__e6aa1b1b_29_ActivationLogSigmoidKernel_cu_9d16a0dc27log_sigmoid_backward_kernelERNS_14TensorIteratorEENKUlvE_clEvENKUlvE2_clEvEUlN3c108BFloat16ES9_E_EEvRNS_18TensorIteratorBaseERKT_EUliE_EEviT1_,"",@"SHT_CUDA_INFO"
	.sectionflags	@""
	.align	4


	//----- nvinfo : EIATTR_CUDA_API_VERSION
	.align		4
        /*0000*/ 	.byte	0x04, 0x37
        /*0002*/ 	.short	(.L_449 - .L_448)
.L_448:
        /*0004*/ 	.word	0x00000082


	//----- nvinfo : EIATTR_KPARAM_INFO
	.align		4
.L_449:
        /*0008*/ 	.byte	0x04, 0x17
        /*000a*/ 	.short	(.L_451 - .L_450)
.L_450:
        /*000c*/ 	.word	0x00000000
        /*0010*/ 	.short	0x0001
        /*0012*/ 	.short	0x0008
        /*0014*/ 	.byte	0x00, 0xf0, 0x21, 0x0a


	//----- nvinfo : EIATTR_KPARAM_INFO
	.align		4
.L_451:
        /*0018*/ 	.byte	0x04, 0x17
        /*001a*/ 	.short	(.L_453 - .L_452)
.L_452:
        /*001c*/ 	.word	0x00000000
        /*0020*/ 	.short	0x0000
        /*0022*/ 	.short	0x0000
        /*0024*/ 	.byte	0x00, 0xf0, 0x11, 0x00


	//----- nvinfo : EIATTR_SPARSE_MMA_MASK
	.align		4
.L_453:
        /*0028*/ 	.byte	0x03, 0x50
        /*002a*/ 	.short	0x0000


	//----- nvinfo : EIATTR_MAXREG_COUNT
	.align		4
        /*002c*/ 	.byte	0x03, 0x1b
        /*002e*/ 	.short	0x0080


	//----- nvinfo : EIATTR_MERCURY_ISA_VERSION
	.align		4
        /*0030*/ 	.byte	0x03, 0x5f
        /*0032*/ 	.short	0x0101


	//----- nvinfo : EIATTR_VRC_CTA_INIT_COUNT
	.align		4
        /*0034*/ 	.byte	0x02, 0x4a
	.zero		1
	.zero		1


	//----- nvinfo : EIATTR_EXIT_INSTR_OFFSETS
	.align		4
        /*0038*/ 	.byte	0x04, 0x1c
        /*003a*/ 	.short	(.L_455 - .L_454)


	//   ....[0]....
.L_454:
        /*003c*/ 	.word	0x00000540


	//   ....[1]....
        /*0040*/ 	.word	0x00000680


	//   ....[2]....
        /*0044*/ 	.word	0x00004da0


	//   ....[3]....
        /*0048*/ 	.word	0x000064f0


	//----- nvinfo : EIATTR_MAX_THREADS
	.align		4
.L_455:
        /*004c*/ 	.byte	0x04, 0x05
        /*004e*/ 	.short	(.L_457 - .L_456)
.L_456:
        /*0050*/ 	.word	0x00000080
        /*0054*/ 	.word	0x00000001
        /*0058*/ 	.word	0x00000001


	//----- nvinfo : EIATTR_CRS_STACK_SIZE
	.align		4
.L_457:
        /*005c*/ 	.byte	0x04, 0x1e
        /*005e*/ 	.short	(.L_459 - .L_458)
.L_458:
        /*0060*/ 	.word	0x00000000


	//----- nvinfo : EIATTR_CBANK_PARAM_SIZE
	.align		4
.L_459:
        /*0064*/ 	.byte	0x03, 0x19
        /*0066*/ 	.short	0x0290


	//----- nvinfo : EIATTR_PARAM_CBANK
	.align		4
        /*0068*/ 	.byte	0x04, 0x0a
        /*006a*/ 	.short	(.L_461 - .L_460)
	.align		4
.L_460:
        /*006c*/ 	.word	index@(.nv.constant0._ZN2at6native18elementwise_kernelILi128ELi4EZNS0_22gpu_kernel_impl_nocastIZZZNS0_62_GLOBAL__N__e6aa1b1b_29_ActivationLogSigmoidKernel_cu_9d16a0dc27log_sigmoid_backward_kernelERNS_14TensorIteratorEENKUlvE_clEvENKUlvE2_clEvEUlN3c108BFloat16ES9_E_EEvRNS_18TensorIteratorBaseERKT_EUliE_EEviT1_)
        /*0070*/ 	.short	0x0380
        /*0072*/ 	.short	0x0290


	//----- nvinfo : EIATTR_SW_WAR
	.align		4
.L_461:
        /*0074*/ 	.byte	0x04, 0x36
        /*0076*/ 	.short	(.L_463 - .L_462)
.L_462:
        /*0078*/ 	.word	0x00000008
.L_463:


//--------------------- .nv.info._ZN2at6native27unrolled_elementwise_kernelIZZZNS0_62_GLOBAL__N__e6aa1b1b_29_ActivationLogSigmoidKernel_cu_9d16a0dc27log_sigmoid_backward_kernelERNS_14TensorIteratorEENKUlvE_clEvENKUlvE2_clEvEUlN3c108BFloat16ES8_E_St5arrayIPcLm3EELi4E23TrivialOffsetCalculatorILi2EjESD_ILi1EjENS0_6memory15LoadWithoutCastENSG_16StoreWithoutCastEEEviT_T0_T2_T3_T4_T5_ --------------------------
	.section	.nv.info._ZN2at6native27unrolled_elementwise_kernelIZZZNS0_62_GLOBAL__N__e6aa1b1b_29_ActivationLogSigmoidKernel_cu_9d16a0dc27log_sigmoid_backward_kernelERNS_14TensorIteratorEENKUlvE_clEvENKUlvE2_clEvEUlN3c108BFloat16ES8_E_St5arrayIPcLm3EELi4E23TrivialOffsetCalculatorILi2EjESD_ILi1EjENS0_6memory15LoadWithoutCastENSG_16StoreWithoutCastEEEviT_T0_T2_T3_T4_T5_,"",@"SHT_CUDA_INFO"
	.sectionflags	@""
	.align	4


	//----- nvinfo : EIATTR_CUDA_API_VERSION
	.align		4
        /*0000*/ 	.byte	0x04, 0x37
        /*0002*/ 	.short	(.L_465 - .L_464)
.L_464:
        /*0004*/ 	.word	0x00000082


	//----- nvinfo : EIATTR_KPARAM_INFO
	.align		4
.L_465:
        /*0008*/ 	.byte	0x04, 0x17
        /*000a*/ 	.short	(.L_467 - .L_466)
.L_466:
        /*000c*/ 	.word	0x00000000
        /*0010*/ 	.short	0x0006
        /*0012*/ 	.short	0x0023
        /*0014*/ 	.byte	0x00, 0xf0, 0x05, 0x00


	//----- nvinfo : EIATTR_KPARAM_INFO
	.align		4
.L_467:
        /*0018*/ 	.byte	0x04, 0x17
        /*001a*/ 	.short	(.L_469 - .L_468)
.L_468:
        /*001c*/ 	.word	0x00000000
        /*0020*/ 	.short	0x0005
        /*0022*/ 	.short	0x0022
        /*0024*/ 	.byte	0x00, 0xf0, 0x05, 0x00


	//----- nvinfo : EIATTR_KPARAM_INFO
	.align		4
.L_469:
        /*0028*/ 	.byte	0x04, 0x17
        /*002a*/ 	.short	(.L_471 - .L_470)
.L_470:
        /*002c*/ 	.word	0x00000000
        /*0030*/ 	.short	0x0004
        /*0032*/ 	.short	0x0021
        /*0034*/ 	.byte	0x00, 0xf0, 0x05, 0x00


	//----- nvinfo : EIATTR_KPARAM_INFO
	.align		4
.L_471:
        /*0038*/ 	.byte	0x04, 0x17
        /*003a*/ 	.short	(.L_473 - .L_472)
.L_472:
        /*003c*/ 	.word	0x00000000
        /*0040*/ 	.short	0x0003
        /*0042*/ 	.short	0x0020
        /*0044*/ 	.byte	0x00, 0xf0, 0x05, 0x00


	//----- nvinfo : EIATTR_KPARAM_INFO
	.align		4
.L_473:
        /*0048*/ 	.byte	0x04, 0x17
        /*004a*/ 	.short	(.L_475 - .L_474)
.L_474:
        /*004c*/ 	.word	0x00000000
        /*0050*/ 	.short	0x0002
        /*0052*/ 	.short	0x0008
        /*0054*/ 	.byte	0x00, 0xf0, 0x61, 0x00


	//----- nvinfo : EIATTR_KPARAM_INFO
	.align		4
.L_475:
        /*0058*/ 	.byte	0x04, 0x17
        /*005a*/ 	.short	(.L_477 - .L_476)
.L_476:
        /*005c*/ 	.word	0x00000000
        /*0060*/ 	.short	0x0001
        /*0062*/ 	.short	0x0004
        /*0064*/ 	.byte	0x00, 0xf0, 0x05, 0x00


	//----- nvinfo : EIATTR_KPARAM_INFO
	.align		4
.L_477:
        /*0068*/ 	.byte	0x04, 0x17
        /*006a*/ 	.short	(.L_479 - .L_478)
.L_478:
        /*006c*/ 	.word	0x00000000
        /*0070*/ 	.short	0x0000
        /*0072*/ 	.short	0x0000
        /*0074*/ 	.byte	0x00, 0xf0, 0x11, 0x00


	//----- nvinfo : EIATTR_SPARSE_MMA_MASK
	.align		4
.L_479:
        /*0078*/ 	.byte	0x03, 0x50
        /*007a*/ 	.short	0x0000


	//----- nvinfo : EIATTR_MAXREG_COUNT
	.align		4
        /*007c*/ 	.byte	0x03, 0x1b
        /*007e*/ 	.short	0x00ff


	//----- nvinfo : EIATTR_MERCURY_ISA_VERSION
	.align		4
        /*0080*/ 	.byte	0x03, 0x5f
        /*0082*/ 	.short	0x0101


	//----- nvinfo : EIATTR_VRC_CTA_INIT_COUNT
	.align		4
        /*0084*/ 	.byte	0x02, 0x4a
	.zero		1
	.zero		1


	//----- nvinfo : EIATTR_EXIT_INSTR_OFFSETS
	.align		4
        /*0088*/ 	.byte	0x04, 0x1c
        /*008a*/ 	.short	(.L_481 - .L_480)


	//   ....[0]....
.L_480:
        /*008c*/ 	.word	0x000008d0


	//   ....[1]....
        /*0090*/ 	.word	0x00000920


	//----- nvinfo : EIATTR_MAX_THREADS
	.align		4
.L_481:
        /*0094*/ 	.byte	0x04, 0x05
        /*0096*/ 	.short	(.L_483 - .L_482)
.L_482:
        /*0098*/ 	.word	0x00000080
        /*009c*/ 	.word	0x00000001
        /*00a0*/ 	.word	0x00000001


	//----- nvinfo : EIATTR_CRS_STACK_SIZE
	.align		4
.L_483:
        /*00a4*/ 	.byte	0x04, 0x1e
        /*00a6*/ 	.short	(.L_485 - .L_484)
.L_484:
        /*00a8*/ 	.word	0x00000000


	//----- nvinfo : EIATTR_CBANK_PARAM_SIZE
	.align		4
.L_485:
        /*00ac*/ 	.byte	0x03, 0x19
        /*00ae*/ 	.short	0x0024


	//----- nvinfo : EIATTR_PARAM_CBANK
	.align		4
        /*00b0*/ 	.byte	0x04, 0x0a
        /*00b2*/ 	.short	(.L_487 - .L_486)
	.align		4
.L_486:
        /*00b4*/ 	.word	index@(.nv.constant0._ZN2at6native27unrolled_elementwise_kernelIZZZNS0_62_GLOBAL__N__e6aa1b1b_29_ActivationLogSigmoidKernel_cu_9d16a0dc27log_sigmoid_backward_kernelERNS_14TensorIteratorEENKUlvE_clEvENKUlvE2_clEvEUlN3c108BFloat16ES8_E_St5arrayIPcLm3EELi4E23TrivialOffsetCalculatorILi2EjESD_ILi1EjENS0_6memory15LoadWithoutCastENSG_16StoreWithoutCastEEEviT_T0_T2_T3_T4_T5_)
        /*00b8*/ 	.short	0x0380
        /*00ba*/ 	.short	0x0024


	//----- nvinfo : EIATTR_SW_WAR
	.align		4
.L_487:
        /*00bc*/ 	.byte	0x04, 0x36
        /*00be*/ 	.short	(.L_489 - .L_488)
.L_488:
        /*00c0*/ 	.word	0x00000008
.L_489:


//--------------------- .nv.info._ZN2at6native29vectorized_elementwise_kernelILi2EZZZNS0_62_GLOBAL__N__e6aa1b1b_29_ActivationLogSigmoidKernel_cu_9d16a0dc27log_sigmoid_backward_kernelERNS_14TensorIteratorEENKUlvE_clEvENKUlvE2_clEvEUlN3c108BFloat16ES8_E_St5arrayIPcLm3EEEEviT0_T1_ --------------------------
	.section	.nv.info._ZN2at6native29vectorized_elementwise_kernelILi2EZZZNS0_62_GLOBAL__N__e6aa1b1b_29_ActivationLogSigmoidKernel_cu_9d16a0dc27log_sigmoid_backward_kernelERNS_14TensorIteratorEENKUlvE_clEvENKUlvE2_clEvEUlN3c108BFloat16ES8_E_St5arrayIPcLm3EEEEviT0_T1_,"",@"SHT_CUDA_INFO"
	.sectionflags	@""
	.align	4


	//----- nvinfo : EIATTR_CUDA_API_VERSION
	.align		4
        /*0000*/ 	.byte	0x04, 0x37
        /*0002*/ 	.short	(.L_491 - .L_490)
.L_490:
        /*0004*/ 	.word	0x00000082


	//----- nvinfo : EIATTR_KPARAM_INFO
	.align		4
.L_491:
        /*0008*/ 	.byte	0x04, 0x17
        /*000a*/ 	.short	(.L_493 - .L_492)
.L_492:
        /*000c*/ 	.word	0x00000000
        /*0010*/ 	.short	0x0002
        /*0012*/ 	.short	0x0008
        /*0014*/ 	.byte	0x00, 0xf0, 0x61, 0x00


	//----- nvinfo : EIATTR_KPARAM_INFO
	.align		4
.L_493:
        /*0018*/ 	.byte	0x04, 0x17
        /*001a*/ 	.short	(.L_495 - .L_494)
.L_494:
        /*001c*/ 	.word	0x00000000
        /*0020*/ 	.short	0x0001
        /*0022*/ 	.short	0x0004
        /*0024*/ 	.byte	0x00, 0xf0, 0x05, 0x00


	//----- nvinfo : EIATTR_KPARAM_INFO
	.align		4
.L_495:
        /*0028*/ 	.byte	0x04, 0x17
        /*002a*/ 	.short	(.L_497 - .L_496)
.L_496:
        /*002c*/ 	.word	0x00000000
        /*0030*/ 	.short	0x0000
        /*0032*/ 	.short	0x0000
        /*0034*/ 	.byte	0x00, 0xf0, 0x11, 0x00


	//----- nvinfo : EIATTR_SPARSE_MMA_MASK
	.align		4
.L_497:
        /*0038*/ 	.byte	0x03, 0x50
        /*003a*/ 	.short	0x0000


	//----- nvinfo : EIATTR_MAXREG_COUNT
	.align		4
        /*003c*/ 	.byte	0x03, 0x1b
        /*003e*/ 	.short	0x00ff


	//----- nvinfo : EIATTR_MERCURY_ISA_VERSION
	.align		4
        /*0040*/ 	.byte	0x03, 0x5f
        /*0042*/ 	.short	0x0101


	//----- nvinfo : EIATTR_VRC_CTA_INIT_COUNT
	.align		4
        /*0044*/ 	.byte	0x02, 0x4a
	.zero		1
	.zero		1


	//----- nvinfo : EIATTR_EXIT_INSTR_OFFSETS
	.align		4
        /*0048*/ 	.byte	0x04, 0x1c
        /*004a*/ 	.short	(.L_499 - .L_498)


	//   ....[0]....
.L_498:
        /*004c*/ 	.word	0x00001250


	//   ....[1]....
        /*0050*/ 	.word	0x000012a0


	//   ....[2]....
        /*0054*/ 	.word	0x00001ad0


	//----- nvinfo : EIATTR_MAX_THREADS
	.align		4
.L_499:
        /*0058*/ 	.byte	0x04, 0x05
        /*005a*/ 	.short	(.L_501 - .L_500)
.L_500:
        /*005c*/ 	.word	0x00000080
        /*0060*/ 	.word	0x00000001
        /*0064*/ 	.word	0x00000001


	//----- nvinfo : EIATTR_CRS_STACK_SIZE
	.align		4
.L_501:
        /*0068*/ 	.byte	0x04, 0x1e
        /*006a*/ 	.short	(.L_503 - .L_502)
.L_502:
        /*006c*/ 	.word	0x00000000


	//----- nvinfo : EIATTR_CBANK_PARAM_SIZE
	.align		4
.L_503:
        /*0070*/ 	.byte	0x03, 0x19
        /*0072*/ 	.short	0x0020


	//----- nvinfo : EIATTR_PARAM_CBANK
	.align		4
        /*0074*/ 	.byte	0x04, 0x0a
        /*0076*/ 	.short	(.L_505 - .L_504)
	.align		4
.L_504:
        /*0078*/ 	.word	index@(.nv.constant0._ZN2at6native29vectorized_elementwise_kernelILi2EZZZNS0_62_GLOBAL__N__e6aa1b1b_29_ActivationLogSigmoidKernel_cu_9d16a0dc27log_sigmoid_backward_kernelERNS_14TensorIteratorEENKUlvE_clEvENKUlvE2_clEvEUlN3c108BFloat16ES8_E_St5arrayIPcLm3EEEEviT0_T1_)
        /*007c*/ 	.short	0x0380
        /*007e*/ 	.short	0x0020


	//----- nvinfo : EIATTR_SW_WAR
	.align		4
.L_505:
        /*0080*/ 	.byte	0x04, 0x36
        /*0082*/ 	.short	(.L_507 - .L_506)
.L_506:
        /*0084*/ 	.word	0x00000008
.L_507:


//--------------------- .nv.info._ZN2at6native29vectorized_elementwise_kernelILi4EZZZNS0_62_GLOBAL__N__e6aa1b1b_29_ActivationLogSigmoidKernel_cu_9d16a0dc27log_sigmoid_backward_kernelERNS_14TensorIteratorEENKUlvE_clEvENKUlvE2_clEvEUlN3c108BFloat16ES8_E_St5arrayIPcLm3EEEEviT0_T1_ --------------------------
	.section	.nv.info._ZN2at6native29vectorized_elementwise_kernelILi4EZZZNS0_62_GLOBAL__N__e6aa1b1b_29_ActivationLogSigmoidKernel_cu_9d16a0dc27log_sigmoid_backward_kernelERNS_14TensorIteratorEENKUlvE_clEvENKUlvE2_clEvEUlN3c108BFloat16ES8_E_St5arrayIPcLm3EEEEviT0_T1_,"",@"SHT_CUDA_INFO"
	.sectionflags	@""
	.align	4


	//----- nvinfo : EIATTR_CUDA_API_VERSION
	.align		4
        /*0000*/ 	.byte	0x04, 0x37
        /*0002*/ 	.short	(.L_509 - .L_508)
.L_508:
        /*0004*/ 	.word	0x00000082


	//----- nvinfo : EIATTR_KPARAM_INFO
	.align		4
.L_509:
        /*0008*/ 	.byte	0x04, 0x17
        /*000a*/ 	.short	(.L_511 - .L_510)
.L_510:
        /*000c*/ 	.word	0x00000000
        /*0010*/ 	.short	0x0002
        /*0012*/ 	.short	0x0008
        /*0014*/ 	.byte	0x00, 0xf0, 0x61, 0x00


	//----- nvinfo : EIATTR_KPARAM_INFO
	.align		4
.L_511:
        /*0018*/ 	.byte	0x04, 0x17
        /*001a*/ 	.short	(.L_513 - .L_512)
.L_512:
        /*001c*/ 	.word	0x00000000
        /*0020*/ 	.short	0x0001
        /*0022*/ 	.short	0x0004
        /*0024*/ 	.byte	0x00, 0xf0, 0x05, 0x00


	//----- nvinfo : EIATTR_KPARAM_INFO
	.align		4
.L_513:
        /*0028*/ 	.byte	0x04, 0x17
        /*002a*/ 	.short	(.L_515 - .L_514)
.L_514:
        /*002c*/ 	.word	0x00000000
        /*0030*/ 	.short	0x0000
        /*0032*/ 	.short	0x0000
        /*0034*/ 	.byte	0x00, 0xf0, 0x11, 0x00


	//----- nvinfo : EIATTR_SPARSE_MMA_MASK
	.align		4
.L_515:
        /*0038*/ 	.byte	0x03, 0x50
        /*003a*/ 	.short	0x0000


	//----- nvinfo : EIATTR_MAXREG_COUNT
	.align		4
        /*003c*/ 	.byte	0x03, 0x1b
        /*003e*/ 	.short	0x00ff


	//----- nvinfo : EIATTR_MERCURY_ISA_VERSION
	.align		4
        /*0040*/ 	.byte	0x03, 0x5f
        /*0042*/ 	.short	0x0101


	//----- nvinfo : EIATTR_VRC_CTA_INIT_COUNT
	.align		4
        /*0044*/ 	.byte	0x02, 0x4a
	.zero		1
	.zero		1


	//----- nvinfo : EIATTR_EXIT_INSTR_OFFSETS
	.align		4
        /*0048*/ 	.byte	0x04, 0x1c
        /*004a*/ 	.short	(.L_517 - .L_516)


	//   ....[0]....
.L_516:
        /*004c*/ 	.word	0x00001250


	//   ....[1]....
        /*0050*/ 	.word	0x000012a0


	//   ....[2]....
        /*0054*/ 	.word	0x00001a70


	//----- nvinfo : EIATTR_MAX_THREADS
	.align		4
.L_517:
        /*0058*/ 	.byte	0x04, 0x05
        /*005a*/ 	.short	(.L_519 - .L_518)
.L_518:
        /*005c*/ 	.word	0x00000080
        /*0060*/ 	.word	0x00000001
        /*0064*/ 	.word	0x00000001


	//----- nvinfo : EIATTR_CRS_STACK_SIZE
	.align		4
.L_519:
        /*0068*/ 	.byte	0x04, 0x1e
        /*006a*/ 	.short	(.L_521 - .L_520)
.L_520:
        /*006c*/ 	.word	0x00000000


	//----- nvinfo : EIATTR_CBANK_PARAM_SIZE
	.align		4
.L_521:
        /*0070*/ 	.byte	0x03, 0x19
        /*0072*/ 	.short	0x0020


	//----- nvinfo : EIATTR_PARAM_CBANK
	.align		4
        /*0074*/ 	.byte	0x04, 0x0a
        /*0076*/ 	.short	(.L_523 - .L_522)
	.align		4
.L_522:
        /*0078*/ 	.word	index@(.nv.constant0._ZN2at6native29vectorized_elementwise_kernelILi4EZZZNS0_62_GLOBAL__N__e6aa1b1b_29_ActivationLogSigmoidKernel_cu_9d16a0dc27log_sigmoid_backward_kernelERNS_14TensorIteratorEENKUlvE_clEvENKUlvE2_clEvEUlN3c108BFloat16ES8_E_St5arrayIPcLm3EEEEviT0_T1_)
        /*007c*/ 	.short	0x0380
        /*007e*/ 	.short	0x0020


	//----- nvinfo : EIATTR_SW_WAR
	.align		4
.L_523:
        /*0080*/ 	.byte	0x04, 0x36
        /*0082*/ 	.short	(.L_525 - .L_524)
.L_524:
        /*0084*/ 	.word	0x00000008
.L_525:


//--------------------- .nv.info._ZN2at6native29vectorized_elementwise_kernelILi8EZZZNS0_62_GLOBAL__N__e6aa1b1b_29_ActivationLogSigmoidKernel_cu_9d16a0dc27log_sigmoid_backward_kernelERNS_14TensorIteratorEENKUlvE_clEvENKUlvE2_clEvEUlN3c108BFloat16ES8_E_St5arrayIPcLm3EEEEviT0_T1_ --------------------------
	.section	.nv.info._ZN2at6native29vectorized_elementwise_kernelILi8EZZZNS0_62_GLOBAL__N__e6aa1b1b_29_ActivationLogSigmoidKernel_cu_9d16a0dc27log_sigmoid_backward_kernelERNS_14TensorIteratorEENKUlvE_clEvENKUlvE2_clEvEUlN3c108BFloat16ES8_E_St5arrayIPcLm3EEEEviT0_T1_,"",@"SHT_CUDA_INFO"
	.sectionflags	@""
	.align	4


	//----- nvinfo : EIATTR_CUDA_API_VERSION
	.align		4
        /*0000*/ 	.byte	0x04, 0x37
        /*0002*/ 	.short	(.L_527 - .L_526)
.L_526:
        /*0004*/ 	.word	0x00000082


	//----- nvinfo : EIATTR_KPARAM_INFO
	.align		4
.L_527:
        /*0008*/ 	.byte	0x04, 0x17
        /*000a*/ 	.short	(.L_529 - .L_528)
.L_528:
        /*000c*/ 	.word	0x00000000
        /*0010*/ 	.short	0x0002
        /*0012*/ 	.short	0x0008
        /*0014*/ 	.byte	0x00, 0xf0, 0x61, 0x00


	//----- nvinfo : EIATTR_KPARAM_INFO
	.align		4
.L_529:
        /*0018*/ 	.byte	0x04, 0x17
        /*001a*/ 	.short	(.L_531 - .L_530)
.L_530:
        /*001c*/ 	.word	0x00000000
        /*0020*/ 	.short	0x0001
        /*0022*/ 	.short	0x0004
        /*0024*/ 	.byte	0x00, 0xf0, 0x05, 0x00


	//----- nvinfo : EIATTR_KPARAM_INFO
	.align		4
.L_531:
        /*0028*/ 	.byte	0x04, 0x17
        /*002a*/ 	.short	(.L_533 - .L_532)
.L_532:
        /*002c*/ 	.word	0x00000000
        /*0030*/ 	.short	0x0000
        /*0032*/ 	.short	0x0000
        /*0034*/ 	.byte	0x00, 0xf0, 0x11, 0x00


	//----- nvinfo : EIATTR_SPARSE_MMA_MASK
	.align		4
.L_533:
        /*0038*/ 	.byte	0x03, 0x50
        /*003a*/ 	.short	0x0000


	//----- nvinfo : EIATTR_MAXREG_COUNT
	.align		4
        /*003c*/ 	.byte	0x03, 0x1b
        /*003e*/ 	.short	0x00ff


	//----- nvinfo : EIATTR_MERCURY_ISA_VERSION
	.align		4
        /*0040*/ 	.byte	0x03, 0x5f
        /*0042*/ 	.short	0x0101


	//----- nvinfo : EIATTR_VRC_CTA_INIT_COUNT
	.align		4
        /*0044*/ 	.byte	0x02, 0x4a
	.zero		1
	.zero		1


	//----- nvinfo : EIATTR_EXIT_INSTR_OFFSETS
	.align		4
        /*0048*/ 	.byte	0x04, 0x1c
        /*004a*/ 	.short	(.L_535 - .L_534)


	//   ....[0]....
.L_534:
        /*004c*/ 	.word	0x00000010


	//----- nvinfo : EIATTR_MAX_THREADS
	.align		4
.L_535:
        /*0050*/ 	.byte	0x04, 0x05
        /*0052*/ 	.short	(.L_537 - .L_536)
.L_536:
        /*0054*/ 	.word	0x00000080
        /*0058*/ 	.word	0x00000001
        /*005c*/ 	.word	0x00000001


	//----- nvinfo : EIATTR_CBANK_PARAM_SIZE
	.align		4
.L_537:
        /*0060*/ 	.byte	0x03, 0x19
        /*0062*/ 	.short	0x0020


	//----- nvinfo : EIATTR_PARAM_CBANK
	.align		4
        /*0064*/ 	.byte	0x04, 0x0a
        /*0066*/ 	.short	(.L_539 - .L_538)
	.align		4
.L_538:
        /*0068*/ 	.word	index@(.nv.constant0._ZN2at6native29vectorized_elementwise_kernelILi8EZZZNS0_62_GLOBAL__N__e6aa1b1b_29_ActivationLogSigmoidKernel_cu_9d16a0dc27log_sigmoid_backward_kernelERNS_14TensorIteratorEENKUlvE_clEvENKUlvE2_clEvEUlN3c108BFloat16ES8_E_St5arrayIPcLm3EEEEviT0_T1_)
        /*006c*/ 	.short	0x0380
        /*006e*/ 	.short	0x0020


	//----- nvinfo : EIATTR_SW_WAR
	.align		4
.L_539:
        /*0070*/ 	.byte	0x04, 0x36
        /*0072*/ 	.short	(.L_541 - .L_540)
.L_540:
        /*0074*/ 	.word	0x00000008
.L_541:


//--------------------- .nv.info._ZN2at6native18elementwise_kernelILi128ELi4EZNS0_15gpu_kernel_implIZZZNS0_62_GLOBAL__N__e6aa1b1b_29_ActivationLogSigmoidKernel_cu_9d16a0dc27log_sigmoid_backward_kernelERNS_14TensorIteratorEENKUlvE_clEvENKUlvE1_clEvEUlN3c104HalfES9_E_EEvRNS_18TensorIteratorBaseERKT_EUliE_EEviT1_ --------------------------
	.section	.nv.info._ZN2at6native18elementwise_kernelILi128ELi4EZNS0_15gpu_kernel_implIZZZNS0_62_GLOBAL__N__e6aa1b1b_29_ActivationLogSigmoidKernel_cu_9d16a0dc27log_sigmoid_backward_kernelERNS_14TensorIteratorEENKUlvE_clEvENKUlvE1_clEvEUlN3c104HalfES9_E_EEvRNS_18TensorIteratorBaseERKT_EUliE_EEviT1_,"",@"SHT_CUDA_INFO"
	.sectionflags	@""
	.align	4


	//----- nvinfo : EIATTR_CUDA_API_VERSION
	.align		4
        /*0000*/ 	.byte	0x04, 0x37
        /*0002*/ 	.short	(.L_543 - .L_542)
.L_542:
        /*0004*/ 	.word	0x00000082


	//----- nvinfo : EIATTR_KPARAM_INFO
	.align		4
.L_543:
        /*0008*/ 	.byte	0x04, 0x17
        /*000a*/ 	.short	(.L_545 - .L_544)
.L_544:
        /*000c*/ 	.word	0x00000000
        /*0010*/ 	.short	0x0001
        /*0012*/ 	.short	0x0008
        /*0014*/ 	.byte	0x00, 0xf0, 0x21, 0x0a


	//----- nvinfo : EIATTR_KPARAM_INFO
	.align		4
.L_545:
        /*0018*/ 	.byte	0x04, 0x17
        /*001a*/ 	.short	(.L_547 - .L_546)
.L_546:
        /*001c*/ 	.word	0x00000000
        /*0020*/ 	.short	0x0000
        /*0022*/ 	.short	0x0000
        /*0024*/ 	.byte	0x00, 0xf0, 0x11, 0x00


	//----- nvinfo : EIATTR_SPARSE_MMA_MASK
	.align		4
.L_547:
        /*0028*/ 	.byte	0x03, 0x50
        /*002a*/ 	.short	0x0000


	//----- nvinfo : EIATTR_MAXREG_COUNT
	.align		4
        /*002c*/ 	.byte	0x03, 0x1b
        /*002e*/ 	.short	0x0080


	//----- nvinfo : EIATTR_EXTERNS
	.align		4
        /*0030*/ 	.byte	0x04, 0x0f
        /*0032*/ 	.short	(.L_549 - .L_548)


	//   ....[0]....
	.align		4
.L_548:
        /*0034*/ 	.word	index@(__assertfail)


	//----- nvinfo : EIATTR_MERCURY_ISA_VERSION
	.align		4
.L_549:
        /*0038*/ 	.byte	0x03, 0x5f
        /*003a*/ 	.short	0x0101


	//----- nvinfo : EIATTR_VRC_CTA_INIT_COUNT
	.align		4
        /*003c*/ 	.byte	0x02, 0x4a
	.zero		1
	.zero		1


	//----- nvinfo : EIATTR_SYSCALL_OFFSETS
	.align		4
        /*0040*/ 	.byte	0x04, 0x46
        /*0042*/ 	.short	(.L_551 - .L_550)


	//   ....[0]....
.L_550:
        /*0044*/ 	.word	0x00002680


	//   ....[1]....
        /*0048*/ 	.word	0x00003680


	//   ....[2]....
        /*004c*/ 	.word	0x00004630


	//   ....[3]....
        /*0050*/ 	.word	0x00006e50


	//   ....[4]....
        /*0054*/ 	.word	0x00007e40


	//   ....[5]....
        /*0058*/ 	.word	0x00008c20


	//   ....[6]....
        /*005c*/ 	.word	0x0000b550


	//   ....[7]....
        /*0060*/ 	.word	0x0000c540


	//   ....[8]....
        /*0064*/ 	.word	0x0000d320


	//   ....[9]....
        /*0068*/ 	.word	0x0000fc70


	//   ....[10]....
        /*006c*/ 	.word	0x00010c60


	//   ....[11]....
        /*0070*/ 	.word	0x00011a10


	//----- nvinfo : EIATTR_EXIT_INSTR_OFFSETS
	.align		4
.L_551:
        /*0074*/ 	.byte	0x04, 0x1c
        /*0076*/ 	.short	(.L_553 - .L_552)


	//   ....[0]....
.L_552:
        /*0078*/ 	.word	0x0000d600


	//   ....[1]....
        /*007c*/ 	.word	0x00010eb0


	//   ....[2]....
        /*0080*/ 	.word	0x00010ef0


	//   ....[3]....
        /*0084*/ 	.word	0x00010f90


	//   ....[4]....
        /*0088*/ 	.word	0x00010fd0


	//   ....[5]....
        /*008c*/ 	.word	0x00011010


	//   ....[6]....
        /*0090*/ 	.word	0x000110a0


	//   ....[7]....
        /*0094*/ 	.word	0x000110c0


	//   ....[8]....
        /*0098*/ 	.word	0x00011160


	//   ....[9]....
        /*009c*/ 	.word	0x000111b0


	//   ....[10]....
        /*00a0*/ 	.word	0x00011200


	//   ....[11]....
        /*00a4*/ 	.word	0x000112e0


	//   ....[12]....
        /*00a8*/ 	.word	0x00011450


	//   ....[13]....
        /*00ac*/ 	.word	0x000115c0


	//   ....[14]....
        /*00b0*/ 	.word	0x00011720


	//   ....[15]....
        /*00b4*/ 	.word	0x00011760


	//   ....[16]....
        /*00b8*/ 	.word	0x000117a0


	//   ....[17]....
        /*00bc*/ 	.word	0x00011850


	//   ....[18]....
        /*00c0*/ 	.word	0x000118b0


	//   ....[19]....
        /*00c4*/ 	.word	0x00011a20


	//   ....[20]....
        /*00c8*/ 	.word	0x00011b30


	//   ....[21]....
        /*00cc*/ 	.word	0x00011c70


	//   ....[22]....
        /*00d0*/ 	.word	0x00011cb0


	//----- nvinfo : EIATTR_MAX_THREADS
	.align		4
.L_553:
        /*00d4*/ 	.byte	0x04, 0x05
        /*00d6*/ 	.short	(.L_555 - .L_554)
.L_554:
        /*00d8*/ 	.word	0x00000080
        /*00dc*/ 	.word	0x00000001
        /*00e0*/ 	.word	0x00000001


	//----- nvinfo : EIATTR_CRS_STACK_SIZE
	.align		4
.L_555:
        /*00e4*/ 	.byte	0x04, 0x1e
        /*00e6*/ 	.short	(.L_557 - .L_556)
.L_556:
        /*00e8*/ 	.word	0x00000000


	//----- nvinfo : EIATTR_CBANK_PARAM_SIZE
	.align		4
.L_557:
        /*00ec*/ 	.byte	0x03, 0x19
        /*00ee*/ 	.short	0x0290


	//----- nvinfo : EIATTR_PARAM_CBANK
	.align		4
        /*00f0*/ 	.byte	0x04, 0x0a
        /*00f2*/ 	.short	(.L_559 - .L_558)
	.align		4
.L_558:
        /*00f4*/ 	.word	index@(.nv.constant0._ZN2at6native18elementwise_kernelILi128ELi4EZNS0_15gpu_kernel_implIZZZNS0_62_GLOBAL__N__e6aa1b1b_29_ActivationLogSigmoidKernel_cu_9d16a0dc27log_sigmoid_backward_kernelERNS_14TensorIteratorEENKUlvE_clEvENKUlvE1_clEvEUlN3c104HalfES9_E_EEvRNS_18TensorIteratorBaseERKT_EUliE_EEviT1_)
        /*00f8*/ 	.short	0x0380
        /*00fa*/ 	.short	0x0290


	//----- nvinfo : EIATTR_SW_WAR
	.align		4
.L_559:
        /*00fc*/ 	.byte	0x04, 0x36
        /*00fe*/ 	.short	(.L_561 - .L_560)
.L_560:
        /*0100*/ 	.word	0x00000008
.L_561:


//--------------------- .nv.info._ZN2at6native27unrolled_elementwise_kernelIZZZNS0_62_GLOBAL__N__e6aa1b1b_29_ActivationLogSigmoidKernel_cu_9d16a0dc27log_sigmoid_backward_kernelERNS_14TensorIteratorEENKUlvE_clEvENKUlvE1_clEvEUlN3c104HalfES8_E_St5arrayIPcLm3EELi4E23TrivialOffsetCalculatorILi2EjESD_ILi1EjENS0_6memory12LoadWithCastILi2EEENSG_13StoreWithCastILi1EEEEEviT_T0_T2_T3_T4_T5_ --------------------------
	.section	.nv.info._ZN2at6native27unrolled_elementwise_kernelIZZZNS0_62_GLOBAL__N__e6aa1b1b_29_ActivationLogSigmoidKernel_cu_9d16a0dc27log_sigmoid_backward_kernelERNS_14TensorIteratorEENKUlvE_clEvENKUlvE1_clEvEUlN3c104HalfES8_E_St5arrayIPcLm3EELi4E23TrivialOffsetCalculatorILi2EjESD_ILi1EjENS0_6memory12LoadWithCastILi2EEENSG_13StoreWithCastILi1EEEEEviT_T0_T2_T3_T4_T5_,"",@"SHT_CUDA_INFO"
	.sectionflags	@""
	.align	4


	//----- nvinfo : EIATTR_CUDA_API_VERSION
	.align		4
        /*0000*/ 	.byte	0x04, 0x37
        /*0002*/ 	.short	(.L_563 - .L_562)
.L_562:
        /*0004*/ 	.word	0x00000082


	//----- nvinfo : EIATTR_KPARAM_INFO
	.align		4
.L_563:
        /*0008*/ 	.byte	0x04, 0x17
        /*000a*/ 	.short	(.L_565 - .L_564)
.L_564:
        /*000c*/ 	.word	0x00000000
        /*0010*/ 	.short	0x0006
        /*0012*/ 	.short	0x0030
        /*0014*/ 	.byte	0x00, 0xf0, 0x21, 0x00


	//----- nvinfo : EIATTR_KPARAM_INFO
	.align		4
.L_565:
        /*0018*/ 	.byte	0x04, 0x17
        /*001a*/ 	.short	(.L_567 - .L_566)
.L_566:
        /*001c*/ 	.word	0x00000000
        /*0020*/ 	.short	0x0005
        /*0022*/ 	.short	0x0024
        /*0024*/ 	.byte	0x00, 0xf0, 0x31, 0x00


	//----- nvinfo : EIATTR_KPARAM_INFO
	.align		4
.L_567:
        /*0028*/ 	.byte	0x04, 0x17
        /*002a*/ 	.short	(.L_569 - .L_568)
.L_568:
        /*002c*/ 	.word	0x00000000
        /*0030*/ 	.short	0x0004
        /*0032*/ 	.short	0x0021
        /*0034*/ 	.byte	0x00, 0xf0, 0x05, 0x00


	//----- nvinfo : EIATTR_KPARAM_INFO
	.align		4
.L_569:
        /*0038*/ 	.byte	0x04, 0x17
        /*003a*/ 	.short	(.L_571 - .L_570)
.L_570:
        /*003c*/ 	.word	0x00000000
        /*0040*/ 	.short	0x0003
        /*0042*/ 	.short	0x0020
        /*0044*/ 	.byte	0x00, 0xf0, 0x05, 0x00


	//----- nvinfo : EIATTR_KPARAM_INFO
	.align		4
.L_571:
        /*0048*/ 	.byte	0x04, 0x17
        /*004a*/ 	.short	(.L_573 - .L_572)
.L_572:
        /*004c*/ 	.word	0x00000000
        /*0050*/ 	.short	0x0002
        /*0052*/ 	.short	0x0008
        /*0054*/ 	.byte	0x00, 0xf0, 0x61, 0x00


	//----- nvinfo : EIATTR_KPARAM_INFO
	.align		4
.L_573:
        /*0058*/ 	.byte	0x04, 0x17
        /*005a*/ 	.short	(.L_575 - .L_574)
.L_574:
        /*005c*/ 	.word	0x00000000
        /*0060*/ 	.short	0x0001
        /*0062*/ 	.short	0x0004
        /*0064*/ 	.byte	0x00, 0xf0, 0x05, 0x00


	//----- nvinfo : EIATTR_KPARAM_INFO
	.align		4
.L_575:
        /*0068*/ 	.byte	0x04, 0x17
        /*006a*/ 	.short	(.L_577 - .L_576)
.L_576:
        /*006c*/ 	.word	0x00000000
        /*0070*/ 	.short	0x0000
        /*0072*/ 	.short	0x0000
        /*0074*/ 	.byte	0x00, 0xf0, 0x11, 0x00


	//----- nvinfo : EIATTR_SPARSE_MMA_MASK
	.align		4
.L_577:
        /*0078*/ 	.byte	0x03, 0x50
        /*007a*/ 	.short	0x0000


	//----- nvinfo : EIATTR_MAXREG_COUNT
	.align		4
        /*007c*/ 	.byte	0x03, 0x1b
        /*007e*/ 	.short	0x00ff


	//----- nvinfo : EIATTR_EXTERNS
	.align		4
        /*0080*/ 	.byte	0x04, 0x0f
        /*0082*/ 	.short	(.L_579 - .L_578)


	//   ....[0]....
	.align		4
.L_578:
        /*0084*/ 	.word	index@(__assertfail)


	//----- nvinfo : EIATTR_MERCURY_ISA_VERSION
	.align		4
.L_579:
        /*0088*/ 	.byte	0x03, 0x5f
        /*008a*/ 	.short	0x0101


	//----- nvinfo : EIATTR_VRC_CTA_INIT_COUNT
	.align		4
        /*008c*/ 	.byte	0x02, 0x4a
	.zero		1
	.zero		1


	//----- nvinfo : EIATTR_SYSCALL_OFFSETS
	.align		4
        /*0090*/ 	.byte	0x04, 0x46
        /*0092*/ 	.short	(.L_581 - .L_580)


	//   ....[0]....
.L_580:
        /*0094*/ 	.word	0x00001070


	//   ....[1]....
        /*0098*/ 	.word	0x00002170


	//   ....[2]....
        /*009c*/ 	.word	0x000033b0


	//   ....[3]....
        /*00a0*/ 	.word	0x000044b0


	//   ....[4]....
        /*00a4*/ 	.word	0x00005630


	//   ....[5]....
        /*00a8*/ 	.word	0x00006740


	//   ....[6]....
        /*00ac*/ 	.word	0x000078c0


	//   ....[7]....
        /*00b0*/ 	.word	0x000088f0


	//   ....[8]....
        /*00b4*/ 	.word	0x00009d30


	//   ....[9]....
        /*00b8*/ 	.word	0x0000abf0


	//   ....[10]....
        /*00bc*/ 	.word	0x0000bb70


	//   ....[11]....
        /*00c0*/ 	.word	0x0000caf0


	//----- nvinfo : EIATTR_EXIT_INSTR_OFFSETS
	.align		4
.L_581:
        /*00c4*/ 	.byte	0x04, 0x1c
        /*00c6*/ 	.short	(.L_583 - .L_582)


	//   ....[0]....
.L_582:
        /*00c8*/ 	.word	0x0000be40


	//   ....[1]....
        /*00cc*/ 	.word	0x0000bf90


	//   ....[2]....
        /*00d0*/ 	.word	0x0000bfd0


	//   ....[3]....
        /*00d4*/ 	.word	0x0000c070


	//   ....[4]....
        /*00d8*/ 	.word	0x0000c0b0


	//   ....[5]....
        /*00dc*/ 	.word	0x0000c0f0


	//   ....[6]....
        /*00e0*/ 	.word	0x0000c180


	//   ....[7]....
        /*00e4*/ 	.word	0x0000c1a0


	//   ....[8]....
        /*00e8*/ 	.word	0x0000c240


	//   ....[9]....
        /*00ec*/ 	.word	0x0000c290


	//   ....[10]....
        /*00f0*/ 	.word	0x0000c2e0


	//   ....[11]....
        /*00f4*/ 	.word	0x0000c3c0


	//   ....[12]....
        /*00f8*/ 	.word	0x0000c530


	//   ....[13]....
        /*00fc*/ 	.word	0x0000c6a0


	//   ....[14]....
        /*0100*/ 	.word	0x0000c800


	//   ....[15]....
        /*0104*/ 	.word	0x0000c840


	//   ....[16]....
        /*0108*/ 	.word	0x0000c880


	//   ....[17]....
        /*010c*/ 	.word	0x0000c930


	//   ....[18]....
        /*0110*/ 	.word	0x0000c990


	//   ....[19]....
        /*0114*/ 	.word	0x0000cb00


	//   ....[20]....
        /*0118*/ 	.word	0x0000cc10


	//   ....[21]....
        /*011c*/ 	.word	0x0000cd50


	//   ....[22]....
        /*0120*/ 	.word	0x0000cd90


	//----- nvinfo : EIATTR_MAX_THREADS
	.align		4
.L_583:
        /*0124*/ 	.byte	0x04, 0x05
        /*0126*/ 	.short	(.L_585 - .L_584)
.L_584:
        /*0128*/ 	.word	0x00000080
        /*012c*/ 	.word	0x00000001
        /*0130*/ 	.word	0x00000001


	//----- nvinfo : EIATTR_CRS_STACK_SIZE
	.align		4
.L_585:
        /*0134*/ 	.byte	0x04, 0x1e
        /*0136*/ 	.short	(.L_587 - .L_586)
.L_586:
        /*0138*/ 	.word	0x00000000


	//----- nvinfo : EIATTR_CBANK_PARAM_SIZE
	.align		4
.L_587:
        /*013c*/ 	.byte	0x03, 0x19
        /*013e*/ 	.short	0x0038


	//----- nvinfo : EIATTR_PARAM_CBANK
	.align		4
        /*0140*/ 	.byte	0x04, 0x0a
        /*0142*/ 	.short	(.L_589 - .L_588)
	.align		4
.L_588:
        /*0144*/ 	.word	index@(.nv.constant0._ZN2at6native27unrolled_elementwise_kernelIZZZNS0_62_GLOBAL__N__e6aa1b1b_29_ActivationLogSigmoidKernel_cu_9d16a0dc27log_sigmoid_backward_kernelERNS_14TensorIteratorEENKUlvE_clEvENKUlvE1_clEvEUlN3c104HalfES8_E_St5arrayIPcLm3EELi4E23TrivialOffsetCalculatorILi2EjESD_ILi1EjENS0_6memory12LoadWithCastILi2EEENSG_13StoreWithCastILi1EEEEEviT_T0_T2_T3_T4_T5_)
        /*0148*/ 	.short	0x0380
        /*014a*/ 	.short	0x0038


	//----- nvinfo : EIATTR_SW_WAR
	.align		4
.L_589:
        /*014c*/ 	.byte	0x04, 0x36
        /*014e*/ 	.short	(.L_591 - .L_590)
.L_590:
        /*0150*/ 	.word	0x00000008
.L_591:


//--------------------- .nv.info._ZN2at6native18elementwise_kernelILi128ELi4EZNS0_22gpu_kernel_impl_nocastIZZZNS0_62_GLOBAL__N__e6aa1b1b_29_ActivationLogSigmoidKernel_cu_9d16a0dc27log_sigmoid_backward_kernelERNS_14TensorIteratorEENKUlvE_clEvENKUlvE1_clEvEUlN3c104HalfES9_E_EEvRNS_18TensorIteratorBaseERKT_EUliE_EEviT1_ --------------------------
	.section	.nv.info._ZN2at6native18elementwise_kernelILi128ELi4EZNS0_22gpu_kernel_impl_nocastIZZZNS0_62_GLOBAL__N__e6aa1b1b_29_ActivationLogSigmoidKernel_cu_9d16a0dc27log_sigmoid_backward_kernelERNS_14TensorIteratorEENKUlvE_clEvENKUlvE1_clEvEUlN3c104HalfES9_E_EEvRNS_18TensorIteratorBaseERKT_EUliE_EEviT1_,"",@"SHT_CUDA_INFO"
	.sectionflags	@""
	.align	4


	//----- nvinfo : EIATTR_CUDA_API_VERSION
	.align		4
        /*0000*/ 	.byte	0x04, 0x37
        /*0002*/ 	.short	(.L_593 - .L_592)
.L_592:
        /*0004*/ 	.word	0x00000082


	//----- nvinfo : EIATTR_KPARAM_INFO
	.align		4
.L_593:
        /*0008*/ 	.byte	0x04, 0x17
        /*000a*/ 	.short	(.L_595 - .L_594)
.L_594:
        /*000c*/ 	.word	0x00000000
        /*0010*/ 	.short	0x0001
        /*0012*/ 	.short	0x0008
        /*0014*/ 	.byte	0x00, 0xf0, 0x21, 0x0a


	//----- nvinfo : EIATTR_KPARAM_INFO
	.align		4
.L_595:
        /*0018*/ 	.byte	0x04, 0x17
        /*001a*/ 	.short	(.L_597 - .L_596)
.L_596:
        /*001c*/ 	.word	0x00000000
        /*0020*/ 	.short	0x0000
        /*0022*/ 	.short	0x0000
        /*0024*/ 	.byte	0x00, 0xf0, 0x11, 0x00


	//----- nvinfo : EIATTR_SPARSE_MMA_MASK
	.align		4
.L_597:
        /*0028*/ 	.byte	0x03, 0x50
        /*002a*/ 	.short	0x0000


	//----- nvinfo : EIATTR_MAXREG_COUNT
	.align		4
        /*002c*/ 	.byte	0x03, 0x1b
        /*002e*/ 	.short	0x0080


	//----- nvinfo : EIATTR_MERCURY_ISA_VERSION
	.align		4
        /*0030*/ 	.byte	0x03, 0x5f
        /*0032*/ 	.short	0x0101


	//----- nvinfo : EIATTR_VRC_CTA_INIT_COUNT
	.align		4
        /*0034*/ 	.byte	0x02, 0x4a
	.zero		1
	.zero		1


	//----- nvinfo : EIATTR_EXIT_INSTR_OFFSETS
	.align		4
        /*0038*/ 	.byte	0x04, 0x1c
        /*003a*/ 	.short	(.L_599 - .L_598)


	//   ....[0]....
.L_598:
        /*003c*/ 	.word	0x00000540


	//   ....[1]....
        /*0040*/ 	.word	0x00000680


	//   ....[2]....
        /*0044*/ 	.word	0x00004da0


	//   ....[3]....
        /*0048*/ 	.word	0x000064f0


	//----- nvinfo : EIATTR_MAX_THREADS
	.align		4
.L_599:
        /*004c*/ 	.byte	0x04, 0x05
        /*004e*/ 	.short	(.L_601 - .L_600)
.L_600:
        /*0050*/ 	.word	0x00000080
        /*0054*/ 	.word	0x00000001
        /*0058*/ 	.word	0x00000001


	//----- nvinfo : EIATTR_CRS_STACK_SIZE
	.align		4
.L_601:
        /*005c*/ 	.byte	0x04, 0x1e
        /*005e*/ 	.short	(.L_603 - .L_602)
.L_602:
        /*0060*/ 	.word	0x00000000


	//----- nvinfo : EIATTR_CBANK_PARAM_SIZE
	.align		4
.L_603:
        /*0064*/ 	.byte	0x03, 0x19
        /*0066*/ 	.short	0x0290


	//----- nvinfo : EIATTR_PARAM_CBANK
	.align		4
        /*0068*/ 	.byte	0x04, 0x0a
        /*006a*/ 	.short	(.L_605 - .L_604)
	.align		4
.L_604:
        /*006c*/ 	.word	index@(.nv.constant0._ZN2at6native18elementwise_kernelILi128ELi4EZNS0_22gpu_kernel_impl_nocastIZZZNS0_62_GLOBAL__N__e6aa1b1b_29_ActivationLogSigmoidKernel_cu_9d16a0dc27log_sigmoid_backward_kernelERNS_14TensorIteratorEENKUlvE_clEvENKUlvE1_clEvEUlN3c104HalfES9_E_EEvRNS_18TensorIteratorBaseERKT_EUliE_EEviT1_)
        /*0070*/ 	.short	0x0380
        /*0072*/ 	.short	0x0290


	//----- nvinfo : EIATTR_SW_WAR
	.align		4
.L_605:
        /*0074*/ 	.byte	0x04, 0x36
        /*0076*/ 	.short	(.L_607 - .L_606)
.L_606:
        /*0078*/ 	.word	0x00000008
.L_607:


//--------------------- .nv.info._ZN2at6native27unrolled_elementwise_kernelIZZZNS0_62_GLOBAL__N__e6aa1b1b_29_ActivationLogSigmoidKernel_cu_9d16a0dc27log_sigmoid_backward_kernelERNS_14TensorIteratorEENKUlvE_clEvENKUlvE1_clEvEUlN3c104HalfES8_E_St5arrayIPcLm3EELi4E23TrivialOffsetCalculatorILi2EjESD_ILi1EjENS0_6memory15LoadWithoutCastENSG_16StoreWithoutCastEEEviT_T0_T2_T3_T4_T5_ --------------------------
	.section	.nv.info._ZN2at6native27unrolled_elementwise_kernelIZZZNS0_62_GLOBAL__N__e6aa1b1b_29_ActivationLogSigmoidKernel_cu_9d16a0dc27log_sigmoid_backward_kernelERNS_14TensorIteratorEENKUlvE_clEvENKUlvE1_clEvEUlN3c104HalfES8_E_St5arrayIPcLm3EELi4E23TrivialOffsetCalculatorILi2EjESD_ILi1EjENS0_6memory15LoadWithoutCastENSG_16StoreWithoutCastEEEviT_T0_T2_T3_T4_T5_,"",@"SHT_CUDA_INFO"
	.sectionflags	@""
	.align	4


	//----- nvinfo : EIATTR_CUDA_API_VERSION
	.align		4
        /*0000*/ 	.byte	0x04, 0x37
        /*0002*/ 	.short	(.L_609 - .L_608)
.L_608:
        /*0004*/ 	.word	0x00000082


	//----- nvinfo : EIATTR_KPARAM_INFO
	.align		4
.L_609:
        /*0008*/ 	.byte	0x04, 0x17
        /*000a*/ 	.short	(.L_611 - .L_610)
.L_610:
        /*000c*/ 	.word	0x00000000
        /*0010*/ 	.short	0x0006
        /*0012*/ 	.short	0x0023
        /*0014*/ 	.byte	0x00, 0xf0, 0x05, 0x00


	//----- nvinfo : EIATTR_KPARAM_INFO
	.align		4
.L_611:
        /*0018*/ 	.byte	0x04, 0x17
        /*001a*/ 	.short	(.L_613 - .L_612)
.L_612:
        /*001c*/ 	.word	0x00000000
        /*0020*/ 	.short	0x0005
        /*0022*/ 	.short	0x0022
        /*0024*/ 	.byte	0x00, 0xf0, 0x05, 0x00


	//----- nvinfo : EIATTR_KPARAM_INFO
	.align		4
.L_613:
        /*0028*/ 	.byte	0x04, 0x17
        /*002a*/ 	.short	(.L_615 - .L_614)
.L_614:
        /*002c*/ 	.word	0x00000000
        /*0030*/ 	.short	0x0004
        /*0032*/ 	.short	0x0021
        /*0034*/ 	.byte	0x00, 0xf0, 0x05, 0x00


	//----- nvinfo : EIATTR_KPARAM_INFO
	.align		4
.L_615:
        /*0038*/ 	.byte	0x04, 0x17
        /*003a*/ 	.short	(.L_617 - .L_616)
.L_616:
        /*003c*/ 	.word	0x00000000
        /*0040*/ 	.short	0x0003
        /*0042*/ 	.short	0x0020
        /*0044*/ 	.byte	0x00, 0xf0, 0x05, 0x00


	//----- nvinfo : EIATTR_KPARAM_INFO
	.align		4
.L_617:
        /*0048*/ 	.byte	0x04, 0x17
        /*004a*/ 	.short	(.L_619 - .L_618)
.L_618:
        /*004c*/ 	.word	0x00000000
        /*0050*/ 	.short	0x0002
        /*0052*/ 	.short	0x0008
        /*0054*/ 	.byte	0x00, 0xf0, 0x61, 0x00


	//----- nvinfo : EIATTR_KPARAM_INFO
	.align		4
.L_619:
        /*0058*/ 	.byte	0x04, 0x17
        /*005a*/ 	.short	(.L_621 - .L_620)
.L_620:
        /*005c*/ 	.word	0x00000000
        /*0060*/ 	.short	0x0001
        /*0062*/ 	.short	0x0004
        /*0064*/ 	.byte	0x00, 0xf0, 0x05, 0x00


	//----- nvinfo : EIATTR_KPARAM_INFO
	.align		4
.L_621:
        /*0068*/ 	.byte	0x04, 0x17
        /*006a*/ 	.short	(.L_623 - .L_622)
.L_622:
        /*006c*/ 	.word	0x00000000
        /*0070*/ 	.short	0x0000
        /*0072*/ 	.short	0x0000
        /*0074*/ 	.byte	0x00, 0xf0, 0x11, 0x00


	//----- nvinfo : EIATTR_SPARSE_MMA_MASK
	.align		4
.L_623:
        /*0078*/ 	.byte	0x03, 0x50
        /*007a*/ 	.short	0x0000


	//----- nvinfo : EIATTR_MAXREG_COUNT
	.align		4
        /*007c*/ 	.byte	0x03, 0x1b
        /*007e*/ 	.short	0x00ff


	//----- nvinfo : EIATTR_MERCURY_ISA_VERSION
	.align		4
        /*0080*/ 	.byte	0x03, 0x5f
        /*0082*/ 	.short	0x0101


	//----- nvinfo : EIATTR_VRC_CTA_INIT_COUNT
	.align		4
        /*0084*/ 	.byte	0x02, 0x4a
	.zero		1
	.zero		1


	//----- nvinfo : EIATTR_EXIT_INSTR_OFFSETS
	.align		4
        /*0088*/ 	.byte	0x04, 0x1c
        /*008a*/ 	.short	(.L_625 - .L_624)


	//   ....[0]....
.L_624:
        /*008c*/ 	.word	0x000008d0


	//   ....[1]....
        /*0090*/ 	.word	0x00000920


	//----- nvinfo : EIATTR_MAX_THREADS
	.align		4
.L_625:
        /*0094*/ 	.byte	0x04, 0x05
        /*0096*/ 	.short	(.L_627 - .L_626)
.L_626:
        /*0098*/ 	.word	0x00000080
        /*009c*/ 	.word	0x00000001
        /*00a0*/ 	.word	0x00000001


	//----- nvinfo : EIATTR_CRS_STACK_SIZE
	.align		4
.L_627:
        /*00a4*/ 	.byte	0x04, 0x1e
        /*00a6*/ 	.short	(.L_629 - .L_628)
.L_628:
        /*00a8*/ 	.word	0x00000000


	//----- nvinfo : EIATTR_CBANK_PARAM_SIZE
	.align		4
.L_629:
        /*00ac*/ 	.byte	0x03, 0x19
        /*00ae*/ 	.short	0x0024


	//----- nvinfo : EIATTR_PARAM_CBANK
	.align		4
        /*00b0*/ 	.byte	0x04, 0x0a
        /*00b2*/ 	.short	(.L_631 - .L_630)
	.align		4
.L_630:
        /*00b4*/ 	.word	index@(.nv.constant0._ZN2at6native27unrolled_elementwise_kernelIZZZNS0_62_GLOBAL__N__e6aa1b1b_29_ActivationLogSigmoidKernel_cu_9d16a0dc27log_sigmoid_backward_kernelERNS_14TensorIteratorEENKUlvE_clEvENKUlvE1_clEvEUlN3c104HalfES8_E_St5arrayIPcLm3EELi4E23TrivialOffsetCalculatorILi2EjESD_ILi1EjENS0_6memory15LoadWithoutCastENSG_16StoreWithoutCastEEEviT_T0_T2_T3_T4_T5_)
        /*00b8*/ 	.short	0x0380
        /*00ba*/ 	.short	0x0024


	//----- nvinfo : EIATTR_SW_WAR
	.align		4
.L_631:
        /*00bc*/ 	.byte	0x04, 0x36
        /*00be*/ 	.short	(.L_633 - .L_632)
.L_632:
        /*00c0*/ 	.word	0x00000008
.L_633:


//--------------------- .nv.info._ZN2at6native29vectorized_elementwise_kernelILi2EZZZNS0_62_GLOBAL__N__e6aa1b1b_29_ActivationLogSigmoidKernel_cu_9d16a0dc27log_sigmoid_backward_kernelERNS_14TensorIteratorEENKUlvE_clEvENKUlvE1_clEvEUlN3c104HalfES8_E_St5arrayIPcLm3EEEEviT0_T1_ --------------------------
	.section	.nv.info._ZN2at6native29vectorized_elementwise_kernelILi2EZZZNS0_62_GLOBAL__N__e6aa1b1b_29_ActivationLogSigmoidKernel_cu_9d16a0dc27log_sigmoid_backward_kernelERNS_14TensorIteratorEENKUlvE_clEvENKUlvE1_clEvEUlN3c104HalfES8_E_St5arrayIPcLm3EEEEviT0_T1_,"",@"SHT_CUDA_INFO"
	.sectionflags	@""
	.align	4


	//----- nvinfo : EIATTR_CUDA_API_VERSION
	.align		4
        /*0000*/ 	.byte	0x04, 0x37
        /*0002*/ 	.short	(.L_635 - .L_634)
.L_634:
        /*0004*/ 	.word	0x00000082


	//----- nvinfo : EIATTR_KPARAM_INFO
	.align		4
.L_635:
        /*0008*/ 	.byte	0x04, 0x17
        /*000a*/ 	.short	(.L_637 - .L_636)
.L_636:
        /*000c*/ 	.word	0x00000000
        /*0010*/ 	.short	0x0002
        /*0012*/ 	.short	0x0008
        /*0014*/ 	.byte	0x00, 0xf0, 0x61, 0x00


	//----- nvinfo : EIATTR_KPARAM_INFO
	.align		4
.L_637:
        /*0018*/ 	.byte	0x04, 0x17
        /*001a*/ 	.short	(.L_639 - .L_638)
.L_638:
        /*001c*/ 	.word	0x00000000
        /*0020*/ 	.short	0x0001
        /*0022*/ 	.short	0x0004
        /*0024*/ 	.byte	0x00, 0xf0, 0x05, 0x00


	//----- nvinfo : EIATTR_KPARAM_INFO
	.align		4
.L_639:
        /*0028*/ 	.byte	0x04, 0x17
        /*002a*/ 	.short	(.L_641 - .L_640)
.L_640:
        /*002c*/ 	.word	0x00000000
        /*0030*/ 	.short	0x0000
        /*0032*/ 	.short	0x0000
        /*0034*/ 	.byte	0x00, 0xf0, 0x11, 0x00


	//----- nvinfo : EIATTR_SPARSE_MMA_MASK
	.align		4
.L_641:
        /*0038*/ 	.byte	0x03, 0x50
        /*003a*/ 	.short	0x0000


	//----- nvinfo : EIATTR_MAXREG_COUNT
	.align		4
        /*003c*/ 	.byte	0x03, 0x1b
        /*003e*/ 	.short	0x00ff


	//----- nvinfo : EIATTR_MERCURY_ISA_VERSION
	.align		4
        /*0040*/ 	.byte	0x03, 0x5f
        /*0042*/ 	.short	0x0101


	//----- nvinfo : EIATTR_VRC_CTA_INIT_COUNT
	.align		4
        /*0044*/ 	.byte	0x02, 0x4a
	.zero		1
	.zero		1


	//----- nvinfo : EIATTR_EXIT_INSTR_OFFSETS
	.align		4
        /*0048*/ 	.byte	0x04, 0x1c
        /*004a*/ 	.short	(.L_643 - .L_642)


	//   ....[0]....
.L_642:
        /*004c*/ 	.word	0x00001250


	//   ....[1]....
        /*0050*/ 	.word	0x000012a0


	//   ....[2]....
        /*0054*/ 	.word	0x00001a50


	//----- nvinfo : EIATTR_MAX_THREADS
	.align		4
.L_643:
        /*0058*/ 	.byte	0x04, 0x05
        /*005a*/ 	.short	(.L_645 - .L_644)
.L_644:
        /*005c*/ 	.word	0x00000080
        /*0060*/ 	.word	0x00000001
        /*0064*/ 	.word	0x00000001


	//----- nvinfo : EIATTR_CRS_STACK_SIZE
	.align		4
.L_645:
        /*0068*/ 	.byte	0x04, 0x1e
        /*006a*/ 	.short	(.L_647 - .L_646)
.L_646:
        /*006c*/ 	.word	0x00000000


	//----- nvinfo : EIATTR_CBANK_PARAM_SIZE
	.align		4
.L_647:
        /*0070*/ 	.byte	0x03, 0x19
        /*0072*/ 	.short	0x0020


	//----- nvinfo : EIATTR_PARAM_CBANK
	.align		4
        /*0074*/ 	.byte	0x04, 0x0a
        /*0076*/ 	.short	(.L_649 - .L_648)
	.align		4
.L_648:
        /*0078*/ 	.word	index@(.nv.constant0._ZN2at6native29vectorized_elementwise_kernelILi2EZZZNS0_62_GLOBAL__N__e6aa1b1b_29_ActivationLogSigmoidKernel_cu_9d16a0dc27log_sigmoid_backward_kernelERNS_14TensorIteratorEENKUlvE_clEvENKUlvE1_clEvEUlN3c104HalfES8_E_St5arrayIPcLm3EEEEviT0_T1_)
        /*007c*/ 	.short	0x0380
        /*007e*/ 	.short	0x0020


	//----- nvinfo : EIATTR_SW_WAR
	.align		4
.L_649:
        /*0080*/ 	.byte	0x04, 0x36
        /*0082*/ 	.short	(.L_651 - .L_650)
.L_650:
        /*0084*/ 	.word	0x00000008
.L_651:


//--------------------- .nv.info._ZN2at6native29vectorized_elementwise_kernelILi4EZZZNS0_62_GLOBAL__N__e6aa1b1b_29_ActivationLogSigmoidKernel_cu_9d16a0dc27log_sigmoid_backward_kernelERNS_14TensorIteratorEENKUlvE_clEvENKUlvE1_clEvEUlN3c104HalfES8_E_St5arrayIPcLm3EEEEviT0_T1_ --------------------------
	.section	.nv.info._ZN2at6native29vectorized_elementwise_kernelILi4EZZZNS0_62_GLOBAL__N__e6aa1b1b_29_ActivationLogSigmoidKernel_cu_9d16a0dc27log_sigmoid_backward_kernelERNS_14TensorIteratorEENKUlvE_clEvENKUlvE1_clEvEUlN3c104HalfES8_E_St5arrayIPcLm3EEEEviT0_T1_,"",@"SHT_CUDA_INFO"
	.sectionflags	@""
	.align	4


	//----- nvinfo : EIATTR_CUDA_API_VERSION
	.align		4
        /*0000*/ 	.byte	0x04, 0x37
        /*0002*/ 	.short	(.L_653 - .L_652)
.L_652:
        /*0004*/ 	.word	0x00000082


	//----- nvinfo : EIATTR_KPARAM_INFO
	.align		4
.L_653:
        /*0008*/ 	.byte	0x04, 0x17
        /*000a*/ 	.short	(.L_655 - .L_654)
.L_654:
        /*000c*/ 	.word	0x00000000
        /*0010*/ 	.short	0x0002
        /*0012*/ 	.short	0x0008
        /*0014*/ 	.byte	0x00, 0xf0, 0x61, 0x00


	//----- nvinfo : EIATTR_KPARAM_INFO
	.align		4
.L_655:
        /*0018*/ 	.byte	0x04, 0x17
        /*001a*/ 	.short	(.L_657 - .L_656)
.L_656:
        /*001c*/ 	.word	0x00000000
        /*0020*/ 	.short	0x0001
        /*0022*/ 	.short	0x0004
        /*0024*/ 	.byte	0x00, 0xf0, 0x05, 0x00


	//----- nvinfo : EIATTR_KPARAM_INFO
	.align		4
.L_657:
        /*0028*/ 	.byte	0x04, 0x17
        /*002a*/ 	.short	(.L_659 - .L_658)
.L_658:
        /*002c*/ 	.word	0x00000000
        /*0030*/ 	.short	0x0000
        /*0032*/ 	.short	0x0000
        /*0034*/ 	.byte	0x00, 0xf0, 0x11, 0x00


	//----- nvinfo : EIATTR_SPARSE_MMA_MASK
	.align		4
.L_659:
        /*0038*/ 	.byte	0x03, 0x50
        /*003a*/ 	.short	0x0000


	//----- nvinfo : EIATTR_MAXREG_COUNT
	.align		4
        /*003c*/ 	.byte	0x03, 0x1b
        /*003e*/ 	.short	0x00ff


	//----- nvinfo : EIATTR_MERCURY_ISA_VERSION
	.align		4
        /*0040*/ 	.byte	0x03, 0x5f
        /*0042*/ 	.short	0x0101


	//----- nvinfo : EIATTR_VRC_CTA_INIT_COUNT
	.align		4
        /*0044*/ 	.byte	0x02, 0x4a
	.zero		1
	.zero		1


	//----- nvinfo : EIATTR_EXIT_INSTR_OFFSETS
	.align		4
        /*0048*/ 	.byte	0x04, 0x1c
        /*004a*/ 	.short	(.L_661 - .L_660)


	//   ....[0]....
.L_660:
        /*004c*/ 	.word	0x00001250


	//   ....[1]....
        /*0050*/ 	.word	0x000012a0


	//   ....[2]....
        /*0054*/ 	.word	0x000019f0


	//----- nvinfo : EIATTR_MAX_THREADS
	.align		4
.L_661:
        /*0058*/ 	.byte	0x04, 0x05
        /*005a*/ 	.short	(.L_663 - .L_662)
.L_662:
        /*005c*/ 	.word	0x00000080
        /*0060*/ 	.word	0x00000001
        /*0064*/ 	.word	0x00000001


	//----- nvinfo : EIATTR_CRS_STACK_SIZE
	.align		4
.L_663:
        /*0068*/ 	.byte	0x04, 0x1e
        /*006a*/ 	.short	(.L_665 - .L_664)
.L_664:
        /*006c*/ 	.word	0x00000000


	//----- nvinfo : EIATTR_CBANK_PARAM_SIZE
	.align		4
.L_665:
        /*0070*/ 	.byte	0x03, 0x19
        /*0072*/ 	.short	0x0020


	//----- nvinfo : EIATTR_PARAM_CBANK
	.align		4
        /*0074*/ 	.byte	0x04, 0x0a
        /*0076*/ 	.short	(.L_667 - .L_666)
	.align		4
.L_666:
        /*0078*/ 	.word	index@(.nv.constant0._ZN2at6native29vectorized_elementwise_kernelILi4EZZZNS0_62_GLOBAL__N__e6aa1b1b_29_ActivationLogSigmoidKernel_cu_9d16a0dc27log_sigmoid_backward_kernelERNS_14TensorIteratorEENKUlvE_clEvENKUlvE1_clEvEUlN3c104HalfES8_E_St5arrayIPcLm3EEEEviT0_T1_)
        /*007c*/ 	.short	0x0380
        /*007e*/ 	.short	0x0020


	//----- nvinfo : EIATTR_SW_WAR
	.align		4
.L_667:
        /*0080*/ 	.byte	0x04, 0x36
        /*0082*/ 	.short	(.L_669 - .L_668)
.L_668:
        /*0084*/ 	.word	0x00000008
.L_669:


//--------------------- .nv.info._ZN2at6native29vectorized_elementwise_kernelILi8EZZZNS0_62_GLOBAL__N__e6aa1b1b_29_ActivationLogSigmoidKernel_cu_9d16a0dc27log_sigmoid_backward_kernelERNS_14TensorIteratorEENKUlvE_clEvENKUlvE1_clEvEUlN3c104HalfES8_E_St5arrayIPcLm3EEEEviT0_T1_ --------------------------
	.section	.nv.info._ZN2at6native29vectorized_elementwise_kernelILi8EZZZNS0_62_GLOBAL__N__e6aa1b1b_29_ActivationLogSigmoidKernel_cu_9d16a0dc27log_sigmoid_backward_kernelERNS_14TensorIteratorEENKUlvE_clEvENKUlvE1_clEvEUlN3c104HalfES8_E_St5arrayIPcLm3EEEEviT0_T1_,"",@"SHT_CUDA_INFO"
	.sectionflags	@""
	.align	4


	//----- nvinfo : EIATTR_CUDA_API_VERSION
	.align		4
        /*0000*/ 	.byte	0x04, 0x37
        /*0002*/ 	.short	(.L_671 - .L_670)
.L_670:
        /*0004*/ 	.word	0x00000082


	//----- nvinfo : EIATTR_KPARAM_INFO
	.align		4
.L_671:
        /*0008*/ 	.byte	0x04, 0x17
        /*000a*/ 	.short	(.L_673 - .L_672)
.L_672:
        /*000c*/ 	.word	0x00000000
        /*0010*/ 	.short	0x0002
        /*0012*/ 	.short	0x0008
        /*0014*/ 	.byte	0x00, 0xf0, 0x61, 0x00


	//----- nvinfo : EIATTR_KPARAM_INFO
	.align		4
.L_673:
        /*0018*/ 	.byte	0x04, 0x17
        /*001a*/ 	.short	(.L_675 - .L_674)
.L_674:
        /*001c*/ 	.word	0x00000000
        /*0020*/ 	.short	0x0001
        /*0022*/ 	.short	0x0004
        /*0024*/ 	.byte	0x00, 0xf0, 0x05, 0x00


	//----- nvinfo : EIATTR_KPARAM_INFO
	.align		4
.L_675:
        /*0028*/ 	.byte	0x04, 0x17
        /*002a*/ 	.short	(.L_677 - .L_676)
.L_676:
        /*002c*/ 	.word	0x00000000
        /*0030*/ 	.short	0x0000
        /*0032*/ 	.short	0x0000
        /*0034*/ 	.byte	0x00, 0xf0, 0x11, 0x00


	//----- nvinfo : EIATTR_SPARSE_MMA_MASK
	.align		4
.L_677:
        /*0038*/ 	.byte	0x03, 0x50
        /*003a*/ 	.short	0x0000


	//----- nvinfo : EIATTR_MAXREG_COUNT
	.align		4
        /*003c*/ 	.byte	0x03, 0x1b
        /*003e*/ 	.short	0x00ff


	//----- nvinfo : EIATTR_MERCURY_ISA_VERSION
	.align		4
        /*0040*/ 	.byte	0x03, 0x5f
        /*0042*/ 	.short	0x0101


	//----- nvinfo : EIATTR_VRC_CTA_INIT_COUNT
	.align		4
        /*0044*/ 	.byte	0x02, 0x4a
	.zero		1
	.zero		1


	//----- nvinfo : EIATTR_EXIT_INSTR_OFFSETS
	.align		4
        /*0048*/ 	.byte	0x04, 0x1c
        /*004a*/ 	.short	(.L_679 - .L_678)


	//   ....[0]....
.L_678:
        /*004c*/ 	.word	0x00000010


	//----- nvinfo : EIATTR_MAX_THREADS
	.align		4
.L_679:
        /*0050*/ 	.byte	0x04, 0x05
        /*0052*/ 	.short	(.L_681 - .L_680)
.L_680:
        /*0054*/ 	.word	0x00000080
        /*0058*/ 	.word	0x00000001
        /*005c*/ 	.word	0x00000001


	//----- nvinfo : EIATTR_CBANK_PARAM_SIZE
	.align		4
.L_681:
        /*0060*/ 	.byte	0x03, 0x19
        /*0062*/ 	.short	0x0020


	//----- nvinfo : EIATTR_PARAM_CBANK
	.align		4
        /*0064*/ 	.byte	0x04, 0x0a
        /*0066*/ 	.short	(.L_683 - .L_682)
	.align		4
.L_682:
        /*0068*/ 	.word	index@(.nv.constant0._ZN2at6native29vectorized_elementwise_kernelILi8EZZZNS0_62_GLOBAL__N__e6aa1b1b_29_ActivationLogSigmoidKernel_cu_9d16a0dc27log_sigmoid_backward_kernelERNS_14TensorIteratorEENKUlvE_clEvENKUlvE1_clEvEUlN3c104HalfES8_E_St5arrayIPcLm3EEEEviT0_T1_)
        /*006c*/ 	.short	0x0380
        /*006e*/ 	.short	0x0020


	//----- nvinfo : EIATTR_SW_WAR
	.align		4
.L_683:
        /*0070*/ 	.byte	0x04, 0x36
        /*0072*/ 	.short	(.L_685 - .L_684)
.L_684:
        /*0074*/ 	.word	0x00000008
.L_685:


//--------------------- .nv.info._ZN2at6native18elementwise_kernelILi128ELi4EZNS0_15gpu_kernel_implIZZZNS0_62_GLOBAL__N__e6aa1b1b_29_ActivationLogSigmoidKernel_cu_9d16a0dc27log_sigmoid_backward_kernelERNS_14TensorIteratorEENKUlvE_clEvENKUlvE0_clEvEUlffE_EEvRNS_18TensorIteratorBaseERKT_EUliE_EEviT1_ --------------------------
	.section	.nv.info._ZN2at6native18elementwise_kernelILi128ELi4EZNS0_15gpu_kernel_implIZZZNS0_62_GLOBAL__N__e6aa1b1b_29_ActivationLogSigmoidKernel_cu_9d16a0dc27log_sigmoid_backward_kernelERNS_14TensorIteratorEENKUlvE_clEvENKUlvE0_clEvEUlffE_EEvRNS_18TensorIteratorBaseERKT_EUliE_EEviT1_,"",@"SHT_CUDA_INFO"
	.sectionflags	@""
	.align	4


	//----- nvinfo : EIATTR_CUDA_API_VERSION
	.align		4
        /*0000*/ 	.byte	0x04, 0x37
        /*0002*/ 	.short	(.L_687 - .L_686)
.L_686:
        /*0004*/ 	.word	0x00000082


	//----- nvinfo : EIATTR_KPARAM_INFO
	.align		4
.L_687:
        /*0008*/ 	.byte	0x04, 0x17
        /*000a*/ 	.short	(.L_689 - .L_688)
.L_688:
        /*000c*/ 	.word	0x00000000
        /*0010*/ 	.short	0x0001
        /*0012*/ 	.short	0x0008
        /*0014*/ 	.byte	0x00, 0xf0, 0x21, 0x0a


	//----- nvinfo : EIATTR_KPARAM_INFO
	.align		4
.L_689:
        /*0018*/ 	.byte	0x04, 0x17
        /*001a*/ 	.short	(.L_691 - .L_690)
.L_690:
        /*001c*/ 	.word	0x00000000
        /*0020*/ 	.short	0x0000
        /*0022*/ 	.short	0x0000
        /*0024*/ 	.byte	0x00, 0xf0, 0x11, 0x00


	//----- nvinfo : EIATTR_SPARSE_MMA_MASK
	.align		4
.L_691:
        /*0028*/ 	.byte	0x03, 0x50
        /*002a*/ 	.short	0x0000


	//----- nvinfo : EIATTR_MAXREG_COUNT
	.align		4
        /*002c*/ 	.byte	0x03, 0x1b
        /*002e*/ 	.short	0x0080


	//----- nvinfo : EIATTR_EXTERNS
	.align		4
        /*0030*/ 	.byte	0x04, 0x0f
        /*0032*/ 	.short	(.L_693 - .L_692)


	//   ....[0]....
	.align		4
.L_692:
        /*0034*/ 	.word	index@(__assertfail)


	//----- nvinfo : EIATTR_MERCURY_ISA_VERSION
	.align		4
.L_693:
        /*0038*/ 	.byte	0x03, 0x5f
        /*003a*/ 	.short	0x0101


	//----- nvinfo : EIATTR_VRC_CTA_INIT_COUNT
	.align		4
        /*003c*/ 	.byte	0x02, 0x4a
	.zero		1
	.zero		1


	//----- nvinfo : EIATTR_SYSCALL_OFFSETS
	.align		4
        /*0040*/ 	.byte	0x04, 0x46
        /*0042*/ 	.short	(.L_695 - .L_694)


	//   ....[0]....
.L_694:
        /*0044*/ 	.word	0x00002490


	//   ....[1]....
        /*0048*/ 	.word	0x00003300


	//   ....[2]....
        /*004c*/ 	.word	0x00004150


	//   ....[3]....
        /*0050*/ 	.word	0x00006710


	//   ....[4]....
        /*0054*/ 	.word	0x00007580


	//   ....[5]....
        /*0058*/ 	.word	0x00008230


	//   ....[6]....
        /*005c*/ 	.word	0x0000a900


	//   ....[7]....
        /*0060*/ 	.word	0x0000b770


	//   ....[8]....
        /*0064*/ 	.word	0x0000c420


	//   ....[9]....
        /*0068*/ 	.word	0x0000eb10


	//   ....[10]....
        /*006c*/ 	.word	0x0000f980


	//   ....[11]....
        /*0070*/ 	.word	0x00010600


	//----- nvinfo : EIATTR_EXIT_INSTR_OFFSETS
	.align		4
.L_695:
        /*0074*/ 	.byte	0x04, 0x1c
        /*0076*/ 	.short	(.L_697 - .L_696)


	//   ....[0]....
.L_696:
        /*0078*/ 	.word	0x0000c6d0


	//   ....[1]....
        /*007c*/ 	.word	0x0000fb80


	//   ....[2]....
        /*0080*/ 	.word	0x0000fbc0


	//   ....[3]....
        /*0084*/ 	.word	0x0000fc50


	//   ....[4]....
        /*0088*/ 	.word	0x0000fc80


	//   ....[5]....
        /*008c*/ 	.word	0x0000fcb0


	//   ....[6]....
        /*0090*/ 	.word	0x0000fd30


	//   ....[7]....
        /*0094*/ 	.word	0x0000fd60


	//   ....[8]....
        /*0098*/ 	.word	0x0000fdf0


	//   ....[9]....
        /*009c*/ 	.word	0x0000fe30


	//   ....[10]....
        /*00a0*/ 	.word	0x0000fe70


	//   ....[11]....
        /*00a4*/ 	.word	0x0000ff40


	//   ....[12]....
        /*00a8*/ 	.word	0x000100a0


	//   ....[13]....
        /*00ac*/ 	.word	0x00010200


	//   ....[14]....
        /*00b0*/ 	.word	0x00010350


	//   ....[15]....
        /*00b4*/ 	.word	0x00010380


	//   ....[16]....
        /*00b8*/ 	.word	0x000103b0


	//   ....[17]....
        /*00bc*/ 	.word	0x00010450


	//   ....[18]....
        /*00c0*/ 	.word	0x000104a0


	//   ....[19]....
        /*00c4*/ 	.word	0x00010610


	//   ....[20]....
        /*00c8*/ 	.word	0x00010710


	//   ....[21]....
        /*00cc*/ 	.word	0x00010840


	//   ....[22]....
        /*00d0*/ 	.word	0x00010870


	//----- nvinfo : EIATTR_MAX_THREADS
	.align		4
.L_697:
        /*00d4*/ 	.byte	0x04, 0x05
        /*00d6*/ 	.short	(.L_699 - .L_698)
.L_698:
        /*00d8*/ 	.word	0x00000080
        /*00dc*/ 	.word	0x00000001
        /*00e0*/ 	.word	0x00000001


	//----- nvinfo : EIATTR_CRS_STACK_SIZE
	.align		4
.L_699:
        /*00e4*/ 	.byte	0x04, 0x1e
        /*00e6*/ 	.short	(.L_701 - .L_700)
.L_700:
        /*00e8*/ 	.word	0x00000000


	//----- nvinfo : EIATTR_CBANK_PARAM_SIZE
	.align		4
.L_701:
        /*00ec*/ 	.byte	0x03, 0x19
        /*00ee*/ 	.short	0x0290


	//----- nvinfo : EIATTR_PARAM_CBANK
	.align		4
        /*00f0*/ 	.byte	0x04, 0x0a
        /*00f2*/ 	.short	(.L_703 - .L_702)
	.align		4
.L_702:
        /*00f4*/ 	.word	index@(.nv.constant0._ZN2at6native18elementwise_kernelILi128ELi4EZNS0_15gpu_kernel_implIZZZNS0_62_GLOBAL__N__e6aa1b1b_29_ActivationLogSigmoidKernel_cu_9d16a0dc27log_sigmoid_backward_kernelERNS_14TensorIteratorEENKUlvE_clEvENKUlvE0_clEvEUlffE_EEvRNS_18TensorIteratorBaseERKT_EUliE_EEviT1_)
        /*00f8*/ 	.short	0x0380
        /*00fa*/ 	.short	0x0290


	//----- nvinfo : EIATTR_SW_WAR
	.align		4
.L_703:
        /*00fc*/ 	.byte	0x04, 0x36
        /*00fe*/ 	.short	(.L_705 - .L_704)
.L_704:
        /*0100*/ 	.word	0x00000008
.L_705:


//--------------------- .nv.info._ZN2at6native27unrolled_elementwise_kernelIZZZNS0_62_GLOBAL__N__e6aa1b1b_29_ActivationLogSigmoidKernel_cu_9d16a0dc27log_sigmoid_backward_kernelERNS_14TensorIteratorEENKUlvE_clEvENKUlvE0_clEvEUlffE_St5arrayIPcLm3EELi4E23TrivialOffsetCalculatorILi2EjESB_ILi1EjENS0_6memory12LoadWithCastILi2EEENSE_13StoreWithCastILi1EEEEEviT_T0_T2_T3_T4_T5_ --------------------------
	.section	.nv.info._ZN2at6native27unrolled_elementwise_kernelIZZZNS0_62_GLOBAL__N__e6aa1b1b_29_ActivationLogSigmoidKernel_cu_9d16a0dc27log_sigmoid_backward_kernelERNS_14TensorIteratorEENKUlvE_clEvENKUlvE0_clEvEUlffE_St5arrayIPcLm3EELi4E23TrivialOffsetCalculatorILi2EjESB_ILi1EjENS0_6memory12LoadWithCastILi2EEENSE_13StoreWithCastILi1EEEEEviT_T0_T2_T3_T4_T5_,"",@"SHT_CUDA_INFO"
	.sectionflags	@""
	.align	4


	//----- nvinfo : EIATTR_CUDA_API_VERSION
	.align		4
        /*0000*/ 	.byte	0x04, 0x37
        /*0002*/ 	.short	(.L_707 - .L_706)
.L_706:
        /*0004*/ 	.word	0x00000082


	//----- nvinfo : EIATTR_KPARAM_INFO
	.align		4
.L_707:
        /*0008*/ 	.byte	0x04, 0x17
        /*000a*/ 	.short	(.L_709 - .L_708)
.L_708:
        /*000c*/ 	.word	0x00000000
        /*0010*/ 	.short	0x0006
        /*0012*/ 	.short	0x0030
        /*0014*/ 	.byte	0x00, 0xf0, 0x21, 0x00


	//----- nvinfo : EIATTR_KPARAM_INFO
	.align		4
.L_709:
        /*0018*/ 	.byte	0x04, 0x17
        /*001a*/ 	.short	(.L_711 - .L_710)
.L_710:
        /*001c*/ 	.word	0x00000000
        /*0020*/ 	.short	0x0005
        /*0022*/ 	.short	0x0024
        /*0024*/ 	.byte	0x00, 0xf0, 0x31, 0x00


	//----- nvinfo : EIATTR_KPARAM_INFO
	.align		4
.L_711:
        /*0028*/ 	.byte	0x04, 0x17
        /*002a*/ 	.short	(.L_713 - .L_712)
.L_712:
        /*002c*/ 	.word	0x00000000
        /*0030*/ 	.short	0x0004
        /*0032*/ 	.short	0x0021
        /*0034*/ 	.byte	0x00, 0xf0, 0x05, 0x00


	//----- nvinfo : EIATTR_KPARAM_INFO
	.align		4
.L_713:
        /*0038*/ 	.byte	0x04, 0x17
        /*003a*/ 	.short	(.L_715 - .L_714)
.L_714:
        /*003c*/ 	.word	0x00000000
        /*0040*/ 	.short	0x0003
        /*0042*/ 	.short	0x0020
        /*0044*/ 	.byte	0x00, 0xf0, 0x05, 0x00


	//----- nvinfo : EIATTR_KPARAM_INFO
	.align		4
.L_715:
        /*0048*/ 	.byte	0x04, 0x17
        /*004a*/ 	.short	(.L_717 - .L_716)
.L_716:
        /*004c*/ 	.word	0x00000000
        /*0050*/ 	.short	0x0002
        /*0052*/ 	.short	0x0008
        /*0054*/ 	.byte	0x00, 0xf0, 0x61, 0x00


	//----- nvinfo : EIATTR_KPARAM_INFO
	.align		4
.L_717:
        /*0058*/ 	.byte	0x04, 0x17
        /*005a*/ 	.short	(.L_719 - .L_718)
.L_718:
        /*005c*/ 	.word	0x00000000
        /*0060*/ 	.short	0x0001
        /*0062*/ 	.short	0x0004
        /*0064*/ 	.byte	0x00, 0xf0, 0x05, 0x00


	//----- nvinfo : EIATTR_KPARAM_INFO
	.align		4
.L_719:
        /*0068*/ 	.byte	0x04, 0x17
        /*006a*/ 	.short	(.L_721 - .L_720)
.L_720:
        /*006c*/ 	.word	0x00000000
        /*0070*/ 	.short	0x0000
        /*0072*/ 	.short	0x0000
        /*0074*/ 	.byte	0x00, 0xf0, 0x11, 0x00


	//----- nvinfo : EIATTR_SPARSE_MMA_MASK
	.align		4
.L_721:
        /*0078*/ 	.byte	0x03, 0x50
        /*007a*/ 	.short	0x0000


	//----- nvinfo : EIATTR_MAXREG_COUNT
	.align		4
        /*007c*/ 	.byte	0x03, 0x1b
        /*007e*/ 	.short	0x00ff


	//----- nvinfo : EIATTR_EXTERNS
	.align		4
        /*0080*/ 	.byte	0x04, 0x0f
        /*0082*/ 	.short	(.L_723 - .L_722)


	//   ....[0]....
	.align		4
.L_722:
        /*0084*/ 	.word	index@(__assertfail)


	//----- nvinfo : EIATTR_MERCURY_ISA_VERSION
	.align		4
.L_723:
        /*0088*/ 	.byte	0x03, 0x5f
        /*008a*/ 	.short	0x0101


	//----- nvinfo : EIATTR_VRC_CTA_INIT_COUNT
	.align		4
        /*008c*/ 	.byte	0x02, 0x4a
	.zero		1
	.zero		1


	//----- nvinfo : EIATTR_SYSCALL_OFFSETS
	.align		4
        /*0090*/ 	.byte	0x04, 0x46
        /*0092*/ 	.short	(.L_725 - .L_724)


	//   ....[0]....
.L_724:
        /*0094*/ 	.word	0x00000e60


	//   ....[1]....
        /*0098*/ 	.word	0x00001d00


	//   ....[2]....
        /*009c*/ 	.word	0x00002c90


	//   ....[3]....
        /*00a0*/ 	.word	0x00003b30


	//   ....[4]....
        /*00a4*/ 	.word	0x00004a30


	//   ....[5]....
        /*00a8*/ 	.word	0x000058d0


	//   ....[6]....
        /*00ac*/ 	.word	0x000067e0


	//   ....[7]....
        /*00b0*/ 	.word	0x00007660


	//   ....[8]....
        /*00b4*/ 	.word	0x000088c0


	//   ....[9]....
        /*00b8*/ 	.word	0x00009660


	//   ....[10]....
        /*00bc*/ 	.word	0x0000a4c0


	//   ....[11]....
        /*00c0*/ 	.word	0x0000b320


	//----- nvinfo : EIATTR_EXIT_INSTR_OFFSETS
	.align		4
.L_725:
        /*00c4*/ 	.byte	0x04, 0x1c
        /*00c6*/ 	.short	(.L_727 - .L_726)


	//   ....[0]....
.L_726:
        /*00c8*/ 	.word	0x0000a760


	//   ....[1]....
        /*00cc*/ 	.word	0x0000a8a0


	//   ....[2]....
        /*00d0*/ 	.word	0x0000a8e0


	//   ....[3]....
        /*00d4*/ 	.word	0x0000a970


	//   ....[4]....
        /*00d8*/ 	.word	0x0000a9a0


	//   ....[5]....
        /*00dc*/ 	.word	0x0000a9d0


	//   ....[6]....
        /*00e0*/ 	.word	0x0000aa50


	//   ....[7]....
        /*00e4*/ 	.word	0x0000aa80


	//   ....[8]....
        /*00e8*/ 	.word	0x0000ab10


	//   ....[9]....
        /*00ec*/ 	.word	0x0000ab50


	//   ....[10]....
        /*00f0*/ 	.word	0x0000ab90


	//   ....[11]....
        /*00f4*/ 	.word	0x0000ac60


	//   ....[12]....
        /*00f8*/ 	.word	0x0000adc0


	//   ....[13]....
        /*00fc*/ 	.word	0x0000af20


	//   ....[14]....
        /*0100*/ 	.word	0x0000b070


	//   ....[15]....
        /*0104*/ 	.word	0x0000b0a0


	//   ....[16]....
        /*0108*/ 	.word	0x0000b0d0


	//   ....[17]....
        /*010c*/ 	.word	0x0000b170


	//   ....[18]....
        /*0110*/ 	.word	0x0000b1c0


	//   ....[19]....
        /*0114*/ 	.word	0x0000b330


	//   ....[20]....
        /*0118*/ 	.word	0x0000b430


	//   ....[21]....
        /*011c*/ 	.word	0x0000b560


	//   ....[22]....
        /*0120*/ 	.word	0x0000b590


	//----- nvinfo : EIATTR_MAX_THREADS
	.align		4
.L_727:
        /*0124*/ 	.byte	0x04, 0x05
        /*0126*/ 	.short	(.L_729 - .L_728)
.L_728:
        /*0128*/ 	.word	0x00000080
        /*012c*/ 	.word	0x00000001
        /*0130*/ 	.word	0x00000001


	//----- nvinfo : EIATTR_CRS_STACK_SIZE
	.align		4
.L_729:
        /*0134*/ 	.byte	0x04, 0x1e
        /*0136*/ 	.short	(.L_731 - .L_730)
.L_730:
        /*0138*/ 	.word	0x00000000


	//----- nvinfo : EIATTR_CBANK_PARAM_SIZE
	.align		4
.L_731:
        /*013c*/ 	.byte	0x03, 0x19
        /*013e*/ 	.short	0x0038


	//----- nvinfo : EIATTR_PARAM_CBANK
	.align		4
        /*0140*/ 	.byte	0x04, 0x0a
        /*0142*/ 	.short	(.L_733 - .L_732)
	.align		4
.L_732:
        /*0144*/ 	.word	index@(.nv.constant0._ZN2at6native27unrolled_elementwise_kernelIZZZNS0_62_GLOBAL__N__e6aa1b1b_29_ActivationLogSigmoidKernel_cu_9d16a0dc27log_sigmoid_backward_kernelERNS_14TensorIteratorEENKUlvE_clEvENKUlvE0_clEvEUlffE_St5arrayIPcLm3EELi4E23TrivialOffsetCalculatorILi2EjESB_ILi1EjENS0_6memory12LoadWithCastILi2EEENSE_13StoreWithCastILi1EEEEEviT_T0_T2_T3_T4_T5_)
        /*0148*/ 	.short	0x0380
        /*014a*/ 	.short	0x0038


	//----- nvinfo : EIATTR_SW_WAR
	.align		4
.L_733:
        /*014c*/ 	.byte	0x04, 0x36
        /*014e*/ 	.short	(.L_735 - .L_734)
.L_734:
        /*0150*/ 	.word	0x00000008
.L_735:


//--------------------- .nv.info._ZN2at6native18elementwise_kernelILi128ELi2EZNS0_22gpu_kernel_impl_nocastIZZZNS0_62_GLOBAL__N__e6aa1b1b_29_ActivationLogSigmoidKernel_cu_9d16a0dc27log_sigmoid_backward_kernelERNS_14TensorIteratorEENKUlvE_clEvENKUlvE0_clEvEUlffE_EEvRNS_18TensorIteratorBaseERKT_EUliE_EEviT1_ --------------------------
	.section	.nv.info._ZN2at6native18elementwise_kernelILi128ELi2EZNS0_22gpu_kernel_impl_nocastIZZZNS0_62_GLOBAL__N__e6aa1b1b_29_ActivationLogSigmoidKernel_cu_9d16a0dc27log_sigmoid_backward_kernelERNS_14TensorIteratorEENKUlvE_clEvENKUlvE0_clEvEUlffE_EEvRNS_18TensorIteratorBaseERKT_EUliE_EEviT1_,"",@"SHT_CUDA_INFO"
	.sectionflags	@""
	.align	4


	//----- nvinfo : EIATTR_CUDA_API_VERSION
	.align		4
        /*0000*/ 	.byte	0x04, 0x37
        /*0002*/ 	.short	(.L_737 - .L_736)
.L_736:
        /*0004*/ 	.word	0x00000082


	//----- nvinfo : EIATTR_KPARAM_INFO
	.align		4
.L_737:
        /*0008*/ 	.byte	0x04, 0x17
        /*000a*/ 	.short	(.L_739 - .L_738)
.L_738:
        /*000c*/ 	.word	0x00000000
        /*0010*/ 	.short	0x0001
        /*0012*/ 	.short	0x0008
        /*0014*/ 	.byte	0x00, 0xf0, 0x21, 0x0a


	//----- nvinfo : EIATTR_KPARAM_INFO
	.align		4
.L_739:
        /*0018*/ 	.byte	0x04, 0x17
        /*001a*/ 	.short	(.L_741 - .L_740)
.L_740:
        /*001c*/ 	.word	0x00000000
        /*0020*/ 	.short	0x0000
        /*0022*/ 	.short	0x0000
        /*0024*/ 	.byte	0x00, 0xf0, 0x11, 0x00


	//----- nvinfo : EIATTR_SPARSE_MMA_MASK
	.align		4
.L_741:
        /*0028*/ 	.byte	0x03, 0x50
        /*002a*/ 	.short	0x0000


	//----- nvinfo : EIATTR_MAXREG_COUNT
	.align		4
        /*002c*/ 	.byte	0x03, 0x1b
        /*002e*/ 	.short	0x0080


	//----- nvinfo : EIATTR_MERCURY_ISA_VERSION
	.align		4
        /*0030*/ 	.byte	0x03, 0x5f
        /*0032*/ 	.short	0x0101


	//----- nvinfo : EIATTR_VRC_CTA_INIT_COUNT
	.align		4
        /*0034*/ 	.byte	0x02, 0x4a
	.zero		1
	.zero		1


	//----- nvinfo : EIATTR_EXIT_INSTR_OFFSETS
	.align		4
        /*0038*/ 	.byte	0x04, 0x1c
        /*003a*/ 	.short	(.L_743 - .L_742)


	//   ....[0]....
.L_742:
        /*003c*/ 	.word	0x00000200


	//   ....[1]....
        /*0040*/ 	.word	0x00000310


	//   ....[2]....
        /*0044*/ 	.word	0x00001ad0


	//   ....[3]....
        /*0048*/ 	.word	0x000031f0


	//----- nvinfo : EIATTR_MAX_THREADS
	.align		4
.L_743:
        /*004c*/ 	.byte	0x04, 0x05
        /*004e*/ 	.short	(.L_745 - .L_744)
.L_744:
        /*0050*/ 	.word	0x00000080
        /*0054*/ 	.word	0x00000001
        /*0058*/ 	.word	0x00000001


	//----- nvinfo : EIATTR_CRS_STACK_SIZE
	.align		4
.L_745:
        /*005c*/ 	.byte	0x04, 0x1e
        /*005e*/ 	.short	(.L_747 - .L_746)
.L_746:
        /*0060*/ 	.word	0x00000000


	//----- nvinfo : EIATTR_CBANK_PARAM_SIZE
	.align		4
.L_747:
        /*0064*/ 	.byte	0x03, 0x19
        /*0066*/ 	.short	0x0290


	//----- nvinfo : EIATTR_PARAM_CBANK
	.align		4
        /*0068*/ 	.byte	0x04, 0x0a
        /*006a*/ 	.short	(.L_749 - .L_748)
	.align		4
.L_748:
        /*006c*/ 	.word	index@(.nv.constant0._ZN2at6native18elementwise_kernelILi128ELi2EZNS0_22gpu_kernel_impl_nocastIZZZNS0_62_GLOBAL__N__e6aa1b1b_29_ActivationLogSigmoidKernel_cu_9d16a0dc27log_sigmoid_backward_kernelERNS_14TensorIteratorEENKUlvE_clEvENKUlvE0_clEvEUlffE_EEvRNS_18TensorIteratorBaseERKT_EUliE_EEviT1_)
        /*0070*/ 	.short	0x0380
        /*0072*/ 	.short	0x0290


	//----- nvinfo : EIATTR_SW_WAR
	.align		4
.L_749:
        /*0074*/ 	.byte	0x04, 0x36
        /*0076*/ 	.short	(.L_751 - .L_750)
.L_750:
        /*0078*/ 	.word	0x00000008
.L_751:


//--------------------- .nv.info._ZN2at6native27unrolled_elementwise_kernelIZZZNS0_62_GLOBAL__N__e6aa1b1b_29_ActivationLogSigmoidKernel_cu_9d16a0dc27log_sigmoid_backward_kernelERNS_14TensorIteratorEENKUlvE_clEvENKUlvE0_clEvEUlffE_St5arrayIPcLm3EELi4E23TrivialOffsetCalculatorILi2EjESB_ILi1EjENS0_6memory15LoadWithoutCastENSE_16StoreWithoutCastEEEviT_T0_T2_T3_T4_T5_ --------------------------
	.section	.nv.info._ZN2at6native27unrolled_elementwise_kernelIZZZNS0_62_GLOBAL__N__e6aa1b1b_29_ActivationLogSigmoidKernel_cu_9d16a0dc27log_sigmoid_backward_kernelERNS_14TensorIteratorEENKUlvE_clEvENKUlvE0_clEvEUlffE_St5arrayIPcLm3EELi4E23TrivialOffsetCalculatorILi2EjESB_ILi1EjENS0_6memory15LoadWithoutCastENSE_16StoreWithoutCastEEEviT_T0_T2_T3_T4_T5_,"",@"SHT_CUDA_INFO"
	.sectionflags	@""
	.align	4


	//----- nvinfo : EIATTR_CUDA_API_VERSION
	.align		4
        /*0000*/ 	.byte	0x04, 0x37
        /*0002*/ 	.short	(.L_753 - .L_752)
.L_752:
        /*0004*/ 	.word	0x00000082


	//----- nvinfo : EIATTR_KPARAM_INFO
	.align		4
.L_753:
        /*0008*/ 	.byte	0x04, 0x17
        /*000a*/ 	.short	(.L_755 - .L_754)
.L_754:
        /*000c*/ 	.word	0x00000000
        /*0010*/ 	.short	0x0006
        /*0012*/ 	.short	0x0023
        /*0014*/ 	.byte	0x00, 0xf0, 0x05, 0x00


	//----- nvinfo : EIATTR_KPARAM_INFO
	.align		4
.L_755:
        /*0018*/ 	.byte	0x04, 0x17
        /*001a*/ 	.short	(.L_757 - .L_756)
.L_756:
        /*001c*/ 	.word	0x00000000
        /*0020*/ 	.short	0x0005
        /*0022*/ 	.short	0x0022
        /*0024*/ 	.byte	0x00, 0xf0, 0x05, 0x00


	//----- nvinfo : EIATTR_KPARAM_INFO
	.align		4
.L_757:
        /*0028*/ 	.byte	0x04, 0x17
        /*002a*/ 	.short	(.L_759 - .L_758)
.L_758:
        /*002c*/ 	.word	0x00000000
        /*0030*/ 	.short	0x0004
        /*0032*/ 	.short	0x0021
        /*0034*/ 	.byte	0x00, 0xf0, 0x05, 0x00


	//----- nvinfo : EIATTR_KPARAM_INFO
	.align		4
.L_759:
        /*0038*/ 	.byte	0x04, 0x17
        /*003a*/ 	.short	(.L_761 - .L_760)
.L_760:
        /*003c*/ 	.word	0x00000000
        /*0040*/ 	.short	0x0003
        /*0042*/ 	.short	0x0020
        /*0044*/ 	.byte	0x00, 0xf0, 0x05, 0x00


	//----- nvinfo : EIATTR_KPARAM_INFO
	.align		4
.L_761:
        /*0048*/ 	.byte	0x04, 0x17
        /*004a*/ 	.short	(.L_763 - .L_762)
.L_762:
        /*004c*/ 	.word	0x00000000
        /*0050*/ 	.short	0x0002
        /*0052*/ 	.short	0x0008
        /*0054*/ 	.byte	0x00, 0xf0, 0x61, 0x00


	//----- nvinfo : EIATTR_KPARAM_INFO
	.align		4
.L_763:
        /*0058*/ 	.byte	0x04, 0x17
        /*005a*/ 	.short	(.L_765 - .L_764)
.L_764:
        /*005c*/ 	.word	0x00000000
        /*0060*/ 	.short	0x0001
        /*0062*/ 	.short	0x0004
        /*0064*/ 	.byte	0x00, 0xf0, 0x05, 0x00


	//----- nvinfo : EIATTR_KPARAM_INFO
	.align		4
.L_765:
        /*0068*/ 	.byte	0x04, 0x17
        /*006a*/ 	.short	(.L_767 - .L_766)
.L_766:
        /*006c*/ 	.word	0x00000000
        /*0070*/ 	.short	0x0000
        /*0072*/ 	.short	0x0000
        /*0074*/ 	.byte	0x00, 0xf0, 0x11, 0x00


	//----- nvinfo : EIATTR_SPARSE_MMA_MASK
	.align		4
.L_767:
        /*0078*/ 	.byte	0x03, 0x50
        /*007a*/ 	.short	0x0000


	//----- nvinfo : EIATTR_MAXREG_COUNT
	.align		4
        /*007c*/ 	.byte	0x03, 0x1b
        /*007e*/ 	.short	0x00ff


	//----- nvinfo : EIATTR_MERCURY_ISA_VERSION
	.align		4
        /*0080*/ 	.byte	0x03, 0x5f
        /*0082*/ 	.short	0x0101


	//----- nvinfo : EIATTR_VRC_CTA_INIT_COUNT
	.align		4
        /*0084*/ 	.byte	0x02, 0x4a
	.zero		1
	.zero		1


	//----- nvinfo : EIATTR_EXIT_INSTR_OFFSETS
	.align		4
        /*0088*/ 	.byte	0x04, 0x1c
        /*008a*/ 	.short	(.L_769 - .L_768)


	//   ....[0]....
.L_768:
        /*008c*/ 	.word	0x000007e0


	//   ....[1]....
        /*0090*/ 	.word	0x00000830


	//----- nvinfo : EIATTR_MAX_THREADS
	.align		4
.L_769:
        /*0094*/ 	.byte	0x04, 0x05
        /*0096*/ 	.short	(.L_771 - .L_770)
.L_770:
        /*0098*/ 	.word	0x00000080
        /*009c*/ 	.word	0x00000001
        /*00a0*/ 	.word	0x00000001


	//----- nvinfo : EIATTR_CRS_STACK_SIZE
	.align		4
.L_771:
        /*00a4*/ 	.byte	0x04, 0x1e
        /*00a6*/ 	.short	(.L_773 - .L_772)
.L_772:
        /*00a8*/ 	.word	0x00000000


	//----- nvinfo : EIATTR_CBANK_PARAM_SIZE
	.align		4
.L_773:
        /*00ac*/ 	.byte	0x03, 0x19
        /*00ae*/ 	.short	0x0024


	//----- nvinfo : EIATTR_PARAM_CBANK
	.align		4
        /*00b0*/ 	.byte	0x04, 0x0a
        /*00b2*/ 	.short	(.L_775 - .L_774)
	.align		4
.L_774:
        /*00b4*/ 	.word	index@(.nv.constant0._ZN2at6native27unrolled_elementwise_kernelIZZZNS0_62_GLOBAL__N__e6aa1b1b_29_ActivationLogSigmoidKernel_cu_9d16a0dc27log_sigmoid_backward_kernelERNS_14TensorIteratorEENKUlvE_clEvENKUlvE0_clEvEUlffE_St5arrayIPcLm3EELi4E23TrivialOffsetCalculatorILi2EjESB_ILi1EjENS0_6memory15LoadWithoutCastENSE_16StoreWithoutCastEEEviT_T0_T2_T3_T4_T5_)
        /*00b8*/ 	.short	0x0380
        /*00ba*/ 	.short	0x0024


	//----- nvinfo : EIATTR_SW_WAR
	.align		4
.L_775:
        /*00bc*/ 	.byte	0x04, 0x36
        /*00be*/ 	.short	(.L_777 - .L_776)
.L_776:
        /*00c0*/ 	.word	0x00000008
.L_777:


//--------------------- .nv.info._ZN2at6native29vectorized_elementwise_kernelILi2EZZZNS0_62_GLOBAL__N__e6aa1b1b_29_ActivationLogSigmoidKernel_cu_9d16a0dc27log_sigmoid_backward_kernelERNS_14TensorIteratorEENKUlvE_clEvENKUlvE0_clEvEUlffE_St5arrayIPcLm3EEEEviT0_T1_ --------------------------
	.section	.nv.info._ZN2at6native29vectorized_elementwise_kernelILi2EZZZNS0_62_GLOBAL__N__e6aa1b1b_29_ActivationLogSigmoidKernel_cu_9d16a0dc27log_sigmoid_backward_kernelERNS_14TensorIteratorEENKUlvE_clEvENKUlvE0_clEvEUlffE_St5arrayIPcLm3EEEEviT0_T1_,"",@"SHT_CUDA_INFO"
	.sectionflags	@""
	.align	4


	//----- nvinfo : EIATTR_CUDA_API_VERSION
	.align		4
        /*0000*/ 	.byte	0x04, 0x37
        /*0002*/ 	.short	(.L_779 - .L_778)
.L_778:
        /*0004*/ 	.word	0x00000082


	//----- nvinfo : EIATTR_KPARAM_INFO
	.align		4
.L_779:
        /*0008*/ 	.byte	0x04, 0x17
        /*000a*/ 	.short	(.L_781 - .L_780)
.L_780:
        /*000c*/ 	.word	0x00000000
        /*0010*/ 	.short	0x0002
        /*0012*/ 	.short	0x0008
        /*0014*/ 	.byte	0x00, 0xf0, 0x61, 0x00


	//----- nvinfo : EIATTR_KPARAM_INFO
	.align		4
.L_781:
        /*0018*/ 	.byte	0x04, 0x17
        /*001a*/ 	.short	(.L_783 - .L_782)
.L_782:
        /*001c*/ 	.word	0x00000000
        /*0020*/ 	.short	0x0001
        /*0022*/ 	.short	0x0004
        /*0024*/ 	.byte	0x00, 0xf0, 0x05, 0x00


	//----- nvinfo : EIATTR_KPARAM_INFO
	.align		4
.L_783:
        /*0028*/ 	.byte	0x04, 0x17
        /*002a*/ 	.short	(.L_785 - .L_784)
.L_784:
        /*002c*/ 	.word	0x00000000
        /*0030*/ 	.short	0x0000
        /*0032*/ 	.short	0x0000
        /*0034*/ 	.byte	0x00, 0xf0, 0x11, 0x00


	//----- nvinfo : EIATTR_SPARSE_MMA_MASK
	.align		4
.L_785:
        /*0038*/ 	.byte	0x03, 0x50
        /*003a*/ 	.short	0x0000


	//----- nvinfo : EIATTR_MAXREG_COUNT
	.align		4
        /*003c*/ 	.byte	0x03, 0x1b
        /*003e*/ 	.short	0x00ff


	//----- nvinfo : EIATTR_MERCURY_ISA_VERSION
	.align		4
        /*0040*/ 	.byte	0x03, 0x5f
        /*0042*/ 	.short	0x0101


	//----- nvinfo : EIATTR_VRC_CTA_INIT_COUNT
	.align		4
        /*0044*/ 	.byte	0x02, 0x4a
	.zero		1
	.zero		1


	//----- nvinfo : EIATTR_EXIT_INSTR_OFFSETS
	.align		4
        /*0048*/ 	.byte	0x04, 0x1c
        /*004a*/ 	.short	(.L_787 - .L_786)


	//   ....[0]....
.L_786:
        /*004c*/ 	.word	0x000010a0


	//   ....[1]....
        /*0050*/ 	.word	0x000010f0


	//   ....[2]....
        /*0054*/ 	.word	0x00001760


	//----- nvinfo : EIATTR_MAX_THREADS
	.align		4
.L_787:
        /*0058*/ 	.byte	0x04, 0x05
        /*005a*/ 	.short	(.L_789 - .L_788)
.L_788:
        /*005c*/ 	.word	0x00000080
        /*0060*/ 	.word	0x00000001
        /*0064*/ 	.word	0x00000001


	//----- nvinfo : EIATTR_CRS_STACK_SIZE
	.align		4
.L_789:
        /*0068*/ 	.byte	0x04, 0x1e
        /*006a*/ 	.short	(.L_791 - .L_790)
.L_790:
        /*006c*/ 	.word	0x00000000


	//----- nvinfo : EIATTR_CBANK_PARAM_SIZE
	.align		4
.L_791:
        /*0070*/ 	.byte	0x03, 0x19
        /*0072*/ 	.short	0x0020


	//----- nvinfo : EIATTR_PARAM_CBANK
	.align		4
        /*0074*/ 	.byte	0x04, 0x0a
        /*0076*/ 	.short	(.L_793 - .L_792)
	.align		4
.L_792:
        /*0078*/ 	.word	index@(.nv.constant0._ZN2at6native29vectorized_elementwise_kernelILi2EZZZNS0_62_GLOBAL__N__e6aa1b1b_29_ActivationLogSigmoidKernel_cu_9d16a0dc27log_sigmoid_backward_kernelERNS_14TensorIteratorEENKUlvE_clEvENKUlvE0_clEvEUlffE_St5arrayIPcLm3EEEEviT0_T1_)
        /*007c*/ 	.short	0x0380
        /*007e*/ 	.short	0x0020


	//----- nvinfo : EIATTR_SW_WAR
	.align		4
.L_793:
        /*0080*/ 	.byte	0x04, 0x36
        /*0082*/ 	.short	(.L_795 - .L_794)
.L_794:
        /*0084*/ 	.word	0x00000008
.L_795:


//--------------------- .nv.info._ZN2at6native29vectorized_elementwise_kernelILi4EZZZNS0_62_GLOBAL__N__e6aa1b1b_29_ActivationLogSigmoidKernel_cu_9d16a0dc27log_sigmoid_backward_kernelERNS_14TensorIteratorEENKUlvE_clEvENKUlvE0_clEvEUlffE_St5arrayIPcLm3EEEEviT0_T1_ --------------------------
	.section	.nv.info._ZN2at6native29vectorized_elementwise_kernelILi4EZZZNS0_62_GLOBAL__N__e6aa1b1b_29_ActivationLogSigmoidKernel_cu_9d16a0dc27log_sigmoid_backward_kernelERNS_14TensorIteratorEENKUlvE_clEvENKUlvE0_clEvEUlffE_St5arrayIPcLm3EEEEviT0_T1_,"",@"SHT_CUDA_INFO"
	.sectionflags	@""
	.align	4


	//----- nvinfo : EIATTR_CUDA_API_VERSION
	.align		4
        /*0000*/ 	.byte	0x04, 0x37
        /*0002*/ 	.short	(.L_797 - .L_796)
.L_796:
        /*0004*/ 	.word	0x00000082


	//----- nvinfo : EIATTR_KPARAM_INFO
	.align		4
.L_797:
        /*0008*/ 	.byte	0x04, 0x17
        /*000a*/ 	.short	(.L_799 - .L_798)
.L_798:
        /*000c*/ 	.word	0x00000000
        /*0010*/ 	.short	0x0002
        /*0012*/ 	.short	0x0008
        /*0014*/ 	.byte	0x00, 0xf0, 0x61, 0x00


	//----- nvinfo : EIATTR_KPARAM_INFO
	.align		4
.L_799:
        /*0018*/ 	.byte	0x04, 0x17
        /*001a*/ 	.short	(.L_801 - .L_800)
.L_800:
        /*001c*/ 	.word	0x00000000
        /*0020*/ 	.short	0x0001
        /*0022*/ 	.short	0x0004
        /*0024*/ 	.byte	0x00, 0xf0, 0x05, 0x00


	//----- nvinfo : EIATTR_KPARAM_INFO
	.align		4
.L_801:
        /*0028*/ 	.byte	0x04, 0x17
        /*002a*/ 	.short	(.L_803 - .L_802)
.L_802:
        /*002c*/ 	.word	0x00000000
        /*0030*/ 	.short	0x0000
        /*0032*/ 	.short	0x0000
        /*0034*/ 	.byte	0x00, 0xf0, 0x11, 0x00


	//----- nvinfo : EIATTR_SPARSE_MMA_MASK
	.align		4
.L_803:
        /*0038*/ 	.byte	0x03, 0x50
        /*003a*/ 	.short	0x0000


	//----- nvinfo : EIATTR_MAXREG_COUNT
	.align		4
        /*003c*/ 	.byte	0x03, 0x1b
        /*003e*/ 	.short	0x00ff


	//----- nvinfo : EIATTR_MERCURY_ISA_VERSION
	.align		4
        /*0040*/ 	.byte	0x03, 0x5f
        /*0042*/ 	.short	0x0101


	//----- nvinfo : EIATTR_VRC_CTA_INIT_COUNT
	.align		4
        /*0044*/ 	.byte	0x02, 0x4a
	.zero		1
	.zero		1


	//----- nvinfo : EIATTR_EXIT_INSTR_OFFSETS
	.align		4
        /*0048*/ 	.byte	0x04, 0x1c
        /*004a*/ 	.short	(.L_805 - .L_804)


	//   ....[0]....
.L_804:
        /*004c*/ 	.word	0x000010a0


	//   ....[1]....
        /*0050*/ 	.word	0x000010f0


	//   ....[2]....
        /*0054*/ 	.word	0x00001700


	//----- nvinfo : EIATTR_MAX_THREADS
	.align		4
.L_805:
        /*0058*/ 	.byte	0x04, 0x05
        /*005a*/ 	.short	(.L_807 - .L_806)
.L_806:
        /*005c*/ 	.word	0x00000080
        /*0060*/ 	.word	0x00000001
        /*0064*/ 	.word	0x00000001


	//----- nvinfo : EIATTR_CRS_STACK_SIZE
	.align		4
.L_807:
        /*0068*/ 	.byte	0x04, 0x1e
        /*006a*/ 	.short	(.L_809 - .L_808)
.L_808:
        /*006c*/ 	.word	0x00000000


	//----- nvinfo : EIATTR_CBANK_PARAM_SIZE
	.align		4
.L_809:
        /*0070*/ 	.byte	0x03, 0x19
        /*0072*/ 	.short	0x0020


	//----- nvinfo : EIATTR_PARAM_CBANK
	.align		4
        /*0074*/ 	.byte	0x04, 0x0a
        /*0076*/ 	.short	(.L_811 - .L_810)
	.align		4
.L_810:
        /*0078*/ 	.word	index@(.nv.constant0._ZN2at6native29vectorized_elementwise_kernelILi4EZZZNS0_62_GLOBAL__N__e6aa1b1b_29_ActivationLogSigmoidKernel_cu_9d16a0dc27log_sigmoid_backward_kernelERNS_14TensorIteratorEENKUlvE_clEvENKUlvE0_clEvEUlffE_St5arrayIPcLm3EEEEviT0_T1_)
        /*007c*/ 	.short	0x0380
        /*007e*/ 	.short	0x0020


	//----- nvinfo : EIATTR_SW_WAR
	.align		4
.L_811:
        /*0080*/ 	.byte	0x04, 0x36
        /*0082*/ 	.short	(.L_813 - .L_812)
.L_812:
        /*0084*/ 	.word	0x00000008
.L_813:


//--------------------- .nv.info._ZN2at6native29vectorized_elementwise_kernelILi8EZZZNS0_62_GLOBAL__N__e6aa1b1b_29_ActivationLogSigmoidKernel_cu_9d16a0dc27log_sigmoid_backward_kernelERNS_14TensorIteratorEENKUlvE_clEvENKUlvE0_clEvEUlffE_St5arrayIPcLm3EEEEviT0_T1_ --------------------------
	.section	.nv.info._ZN2at6native29vectorized_elementwise_kernelILi8EZZZNS0_62_GLOBAL__N__e6aa1b1b_29_ActivationLogSigmoidKernel_cu_9d16a0dc27log_sigmoid_backward_kernelERNS_14TensorIteratorEENKUlvE_clEvENKUlvE0_clEvEUlffE_St5arrayIPcLm3EEEEviT0_T1_,"",@"SHT_CUDA_INFO"
	.sectionflags	@""
	.align	4


	//----- nvinfo : EIATTR_CUDA_API_VERSION
	.align		4
        /*0000*/ 	.byte	0x04, 0x37
        /*0002*/ 	.short	(.L_815 - .L_814)
.L_814:
        /*0004*/ 	.word	0x00000082


	//----- nvinfo : EIATTR_KPARAM_INFO
	.align		4
.L_815:
        /*0008*/ 	.byte	0x04, 0x17
        /*000a*/ 	.short	(.L_817 - .L_816)
.L_816:
        /*000c*/ 	.word	0x00000000
        /*0010*/ 	.short	0x0002
        /*0012*/ 	.short	0x0008
        /*0014*/ 	.byte	0x00, 0xf0, 0x61, 0x00


	//----- nvinfo : EIATTR_KPARAM_INFO
	.align		4
.L_817:
        /*0018*/ 	.byte	0x04, 0x17
        /*001a*/ 	.short	(.L_819 - .L_818)
.L_818:
        /*001c*/ 	.word	0x00000000
        /*0020*/ 	.short	0x0001
        /*0022*/ 	.short	0x0004
        /*0024*/ 	.byte	0x00, 0xf0, 0x05, 0x00


	//----- nvinfo : EIATTR_KPARAM_INFO
	.align		4
.L_819:
        /*0028*/ 	.byte	0x04, 0x17
        /*002a*/ 	.short	(.L_821 - .L_820)
.L_820:
        /*002c*/ 	.word	0x00000000
        /*0030*/ 	.short	0x0000
        /*0032*/ 	.short	0x0000
        /*0034*/ 	.byte	0x00, 0xf0, 0x11, 0x00


	//----- nvinfo : EIATTR_SPARSE_MMA_MASK
	.align		4
.L_821:
        /*0038*/ 	.byte	0x03, 0x50
        /*003a*/ 	.short	0x0000


	//----- nvinfo : EIATTR_MAXREG_COUNT
	.align		4
        /*003c*/ 	.byte	0x03, 0x1b
        /*003e*/ 	.short	0x00ff


	//----- nvinfo : EIATTR_MERCURY_ISA_VERSION
	.align		4
        /*0040*/ 	.byte	0x03, 0x5f
        /*0042*/ 	.short	0x0101


	//----- nvinfo : EIATTR_VRC_CTA_INIT_COUNT
	.align		4
        /*0044*/ 	.byte	0x02, 0x4a
	.zero		1
	.zero		1


	//----- nvinfo : EIATTR_EXIT_INSTR_OFFSETS
	.align		4
        /*0048*/ 	.byte	0x04, 0x1c
        /*004a*/ 	.short	(.L_823 - .L_822)


	//   ....[0]....
.L_822:
        /*004c*/ 	.word	0x00000010


	//----- nvinfo : EIATTR_MAX_THREADS
	.align		4
.L_823:
        /*0050*/ 	.byte	0x04, 0x05
        /*0052*/ 	.short	(.L_825 - .L_824)
.L_824:
        /*0054*/ 	.word	0x00000080
        /*0058*/ 	.word	0x00000001
        /*005c*/ 	.word	0x00000001


	//----- nvinfo : EIATTR_CBANK_PARAM_SIZE
	.align		4
.L_825:
        /*0060*/ 	.byte	0x03, 0x19
        /*0062*/ 	.short	0x0020


	//----- nvinfo : EIATTR_PARAM_CBANK
	.align		4
        /*0064*/ 	.byte	0x04, 0x0a
        /*0066*/ 	.short	(.L_827 - .L_826)
	.align		4
.L_826:
        /*0068*/ 	.word	index@(.nv.constant0._ZN2at6native29vectorized_elementwise_kernelILi8EZZZNS0_62_GLOBAL__N__e6aa1b1b_29_ActivationLogSigmoidKernel_cu_9d16a0dc27log_sigmoid_backward_kernelERNS_14TensorIteratorEENKUlvE_clEvENKUlvE0_clEvEUlffE_St5arrayIPcLm3EEEEviT0_T1_)
        /*006c*/ 	.short	0x0380
        /*006e*/ 	.short	0x0020


	//----- nvinfo : EIATTR_SW_WAR
	.align		4
.L_827:
        /*0070*/ 	.byte	0x04, 0x36
        /*0072*/ 	.short	(.L_829 - .L_828)
.L_828:
        /*0074*/ 	.word	0x00000008
.L_829:


//--------------------- .nv.info._ZN2at6native18elementwise_kernelILi128ELi4EZNS0_15gpu_kernel_implIZZZNS0_62_GLOBAL__N__e6aa1b1b_29_ActivationLogSigmoidKernel_cu_9d16a0dc27log_sigmoid_backward_kernelERNS_14TensorIteratorEENKUlvE_clEvENKUlvE_clEvEUlddE_EEvRNS_18TensorIteratorBaseERKT_EUliE_EEviT1_ --------------------------
	.section	.nv.info._ZN2at6native18elementwise_kernelILi128ELi4EZNS0_15gpu_kernel_implIZZZNS0_62_GLOBAL__N__e6aa1b1b_29_ActivationLogSigmoidKernel_cu_9d16a0dc27log_sigmoid_backward_kernelERNS_14TensorIteratorEENKUlvE_clEvENKUlvE_clEvEUlddE_EEvRNS_18TensorIteratorBaseERKT_EUliE_EEviT1_,"",@"SHT_CUDA_INFO"
	.sectionflags	@""
	.align	4


	//----- nvinfo : EIATTR_CUDA_API_VERSION
	.align		4
        /*0000*/ 	.byte	0x04, 0x37
        /*0002*/ 	.short	(.L_831 - .L_830)
.L_830:
        /*0004*/ 	.word	0x00000082


	//----- nvinfo : EIATTR_KPARAM_INFO
	.align		4
.L_831:
        /*0008*/ 	.byte	0x04, 0x17
        /*000a*/ 	.short	(.L_833 - .L_832)
.L_832:
        /*000c*/ 	.word	0x00000000
        /*0010*/ 	.short	0x0001
        /*0012*/ 	.short	0x0008
        /*0014*/ 	.byte	0x00, 0xf0, 0x21, 0x0a


	//----- nvinfo : EIATTR_KPARAM_INFO
	.align		4
.L_833:
        /*0018*/ 	.byte	0x04, 0x17
        /*001a*/ 	.short	(.L_835 - .L_834)
.L_834:
        /*001c*/ 	.word	0x00000000
        /*0020*/ 	.short	0x0000
        /*0022*/ 	.short	0x0000
        /*0024*/ 	.byte	0x00, 0xf0, 0x11, 0x00


	//----- nvinfo : EIATTR_SPARSE_MMA_MASK
	.align		4
.L_835:
        /*0028*/ 	.byte	0x03, 0x50
        /*002a*/ 	.short	0x0000


	//----- nvinfo : EIATTR_MAXREG_COUNT
	.align		4
        /*002c*/ 	.byte	0x03, 0x1b
        /*002e*/ 	.short	0x0080


	//----- nvinfo : EIATTR_EXTERNS
	.align		4
        /*0030*/ 	.byte	0x04, 0x0f
        /*0032*/ 	.short	(.L_837 - .L_836)


	//   ....[0]....
	.align		4
.L_836:
        /*0034*/ 	.word	index@(__assertfail)


	//----- nvinfo : EIATTR_MERCURY_ISA_VERSION
	.align		4
.L_837:
        /*0038*/ 	.byte	0x03, 0x5f
        /*003a*/ 	.short	0x0101


	//----- nvinfo : EIATTR_VRC_CTA_INIT_COUNT
	.align		4
        /*003c*/ 	.byte	0x02, 0x4a
	.zero		1
	.zero		1


	//----- nvinfo : EIATTR_SYSCALL_OFFSETS
	.align		4
        /*0040*/ 	.byte	0x04, 0x46
        /*0042*/ 	.short	(.L_839 - .L_838)


	//   ....[0]....
.L_838:
        /*0044*/ 	.word	0x000024c0


	//   ....[1]....
        /*0048*/ 	.word	0x000033a0


	//   ....[2]....
        /*004c*/ 	.word	0x00005290


	//   ....[3]....
        /*0050*/ 	.word	0x00007950


	//   ....[4]....
        /*0054*/ 	.word	0x00008830


	//   ....[5]....
        /*0058*/ 	.word	0x0000a420


	//   ....[6]....
        /*005c*/ 	.word	0x0000cd10


	//   ....[7]....
        /*0060*/ 	.word	0x0000dbf0


	//   ....[8]....
        /*0064*/ 	.word	0x0000f7e0


	//   ....[9]....
        /*0068*/ 	.word	0x000120f0


	//   ....[10]....
        /*006c*/ 	.word	0x00012fd0


	//   ....[11]....
        /*0070*/ 	.word	0x00014bb0


	//----- nvinfo : EIATTR_EXIT_INSTR_OFFSETS
	.align		4
.L_839:
        /*0074*/ 	.byte	0x04, 0x1c
        /*0076*/ 	.short	(.L_841 - .L_840)


	//   ....[0]....
.L_840:
        /*0078*/ 	.word	0x0000fc40


	//   ....[1]....
        /*007c*/ 	.word	0x00013d80


	//   ....[2]....
        /*0080*/ 	.word	0x00013dc0


	//   ....[3]....
        /*0084*/ 	.word	0x00013e50


	//   ....[4]....
        /*0088*/ 	.word	0x00013e80


	//   ....[5]....
        /*008c*/ 	.word	0x00013eb0


	//   ....[6]....
        /*0090*/ 	.word	0x00013fc0


	//   ....[7]....
        /*0094*/ 	.word	0x00014080


	//   ....[8]....
        /*0098*/ 	.word	0x000141a0


	//   ....[9]....
        /*009c*/ 	.word	0x00014270


	//   ....[10]....
        /*00a0*/ 	.word	0x00014290


	//   ....[11]....
        /*00a4*/ 	.word	0x00014360


	//   ....[12]....
        /*00a8*/ 	.word	0x00014550


	//   ....[13]....
        /*00ac*/ 	.word	0x00014740


	//   ....[14]....
        /*00b0*/ 	.word	0x00014920


	//   ....[15]....
        /*00b4*/ 	.word	0x00014950


	//   ....[16]....
        /*00b8*/ 	.word	0x00014980


	//   ....[17]....
        /*00bc*/ 	.word	0x00014a20


	//   ....[18]....
        /*00c0*/ 	.word	0x00014a50


	//   ....[19]....
        /*00c4*/ 	.word	0x00014bc0


	//   ....[20]....
        /*00c8*/ 	.word	0x00014d50


	//   ....[21]....
        /*00cc*/ 	.word	0x00014f10


	//   ....[22]....
        /*00d0*/ 	.word	0x00014fd0


	//----- nvinfo : EIATTR_MAX_THREADS
	.align		4
.L_841:
        /*00d4*/ 	.byte	0x04, 0x05
        /*00d6*/ 	.short	(.L_843 - .L_842)
.L_842:
        /*00d8*/ 	.word	0x00000080
        /*00dc*/ 	.word	0x00000001
        /*00e0*/ 	.word	0x00000001


	//----- nvinfo : EIATTR_CRS_STACK_SIZE
	.align		4
.L_843:
        /*00e4*/ 	.byte	0x04, 0x1e
        /*00e6*/ 	.short	(.L_845 - .L_844)
.L_844:
        /*00e8*/ 	.word	0x00000000


	//----- nvinfo : EIATTR_CBANK_PARAM_SIZE
	.align		4
.L_845:
        /*00ec*/ 	.byte	0x03, 0x19
        /*00ee*/ 	.short	0x0290


	//----- nvinfo : EIATTR_PARAM_CBANK
	.align		4
        /*00f0*/ 	.byte	0x04, 0x0a
        /*00f2*/ 	.short	(.L_847 - .L_846)
	.align		4
.L_846:
        /*00f4*/ 	.word	index@(.nv.constant0._ZN2at6native18elementwise_kernelILi128ELi4EZNS0_15gpu_kernel_implIZZZNS0_62_GLOBAL__N__e6aa1b1b_29_ActivationLogSigmoidKernel_cu_9d16a0dc27log_sigmoid_backward_kernelERNS_14TensorIteratorEENKUlvE_clEvENKUlvE_clEvEUlddE_EEvRNS_18TensorIteratorBaseERKT_EUliE_EEviT1_)
        /*00f8*/ 	.short	0x0380
        /*00fa*/ 	.short	0x0290


	//----- nvinfo : EIATTR_SW_WAR
	.align		4
.L_847:
        /*00fc*/ 	.byte	0x04, 0x36
        /*00fe*/ 	.short	(.L_849 - .L_848)
.L_848:
        /*0100*/ 	.word	0x00000008
.L_849:


//--------------------- .nv.info._ZN2at6native27unrolled_elementwise_kernelIZZZNS0_62_GLOBAL__N__e6aa1b1b_29_ActivationLogSigmoidKernel_cu_9d16a0dc27log_sigmoid_backward_kernelERNS_14TensorIteratorEENKUlvE_clEvENKUlvE_clEvEUlddE_St5arrayIPcLm3EELi4E23TrivialOffsetCalculatorILi2EjESB_ILi1EjENS0_6memory12LoadWithCastILi2EEENSE_13StoreWithCastILi1EEEEEviT_T0_T2_T3_T4_T5_ --------------------------
	.section	.nv.info._ZN2at6native27unrolled_elementwise_kernelIZZZNS0_62_GLOBAL__N__e6aa1b1b_29_ActivationLogSigmoidKernel_cu_9d16a0dc27log_sigmoid_backward_kernelERNS_14TensorIteratorEENKUlvE_clEvENKUlvE_clEvEUlddE_St5arrayIPcLm3EELi4E23TrivialOffsetCalculatorILi2EjESB_ILi1EjENS0_6memory12LoadWithCastILi2EEENSE_13StoreWithCastILi1EEEEEviT_T0_T2_T3_T4_T5_,"",@"SHT_CUDA_INFO"
	.sectionflags	@""
	.align	4


	//----- nvinfo : EIATTR_CUDA_API_VERSION
	.align		4
        /*0000*/ 	.byte	0x04, 0x37
        /*0002*/ 	.short	(.L_851 - .L_850)
.L_850:
        /*0004*/ 	.word	0x00000082


	//----- nvinfo : EIATTR_KPARAM_INFO
	.align		4
.L_851:
        /*0008*/ 	.byte	0x04, 0x17
        /*000a*/ 	.short	(.L_853 - .L_852)
.L_852:
        /*000c*/ 	.word	0x00000000
        /*0010*/ 	.short	0x0006
        /*0012*/ 	.short	0x0030
        /*0014*/ 	.byte	0x00, 0xf0, 0x21, 0x00


	//----- nvinfo : EIATTR_KPARAM_INFO
	.align		4
.L_853:
        /*0018*/ 	.byte	0x04, 0x17
        /*001a*/ 	.short	(.L_855 - .L_854)
.L_854:
        /*001c*/ 	.word	0x00000000
        /*0020*/ 	.short	0x0005
        /*0022*/ 	.short	0x0024
        /*0024*/ 	.byte	0x00, 0xf0, 0x31, 0x00


	//----- nvinfo : EIATTR_KPARAM_INFO
	.align		4
.L_855:
        /*0028*/ 	.byte	0x04, 0x17
        /*002a*/ 	.short	(.L_857 - .L_856)
.L_856:
        /*002c*/ 	.word	0x00000000
        /*0030*/ 	.short	0x0004
        /*0032*/ 	.short	0x0021
        /*0034*/ 	.byte	0x00, 0xf0, 0x05, 0x00


	//----- nvinfo : EIATTR_KPARAM_INFO
	.align		4
.L_857:
        /*0038*/ 	.byte	0x04, 0x17
        /*003a*/ 	.short	(.L_859 - .L_858)
.L_858:
        /*003c*/ 	.word	0x00000000
        /*0040*/ 	.short	0x0003
        /*0042*/ 	.short	0x0020
        /*0044*/ 	.byte	0x00, 0xf0, 0x05, 0x00


	//----- nvinfo : EIATTR_KPARAM_INFO
	.align		4
.L_859:
        /*0048*/ 	.byte	0x04, 0x17
        /*004a*/ 	.short	(.L_861 - .L_860)
.L_860:
        /*004c*/ 	.word	0x00000000
        /*0050*/ 	.short	0x0002
        /*0052*/ 	.short	0x0008
        /*0054*/ 	.byte	0x00, 0xf0, 0x61, 0x00


	//----- nvinfo : EIATTR_KPARAM_INFO
	.align		4
.L_861:
        /*0058*/ 	.byte	0x04, 0x17
        /*005a*/ 	.short	(.L_863 - .L_862)
.L_862:
        /*005c*/ 	.word	0x00000000
        /*0060*/ 	.short	0x0001
        /*0062*/ 	.short	0x0004
        /*0064*/ 	.byte	0x00, 0xf0, 0x05, 0x00


	//----- nvinfo : EIATTR_KPARAM_INFO
	.align		4
.L_863:
        /*0068*/ 	.byte	0x04, 0x17
        /*006a*/ 	.short	(.L_865 - .L_864)
.L_864:
        /*006c*/ 	.word	0x00000000
        /*0070*/ 	.short	0x0000
        /*0072*/ 	.short	0x0000
        /*0074*/ 	.byte	0x00, 0xf0, 0x11, 0x00


	//----- nvinfo : EIATTR_SPARSE_MMA_MASK
	.align		4
.L_865:
        /*0078*/ 	.byte	0x03, 0x50
        /*007a*/ 	.short	0x0000


	//----- nvinfo : EIATTR_MAXREG_COUNT
	.align		4
        /*007c*/ 	.byte	0x03, 0x1b
        /*007e*/ 	.short	0x00ff


	//----- nvinfo : EIATTR_EXTERNS
	.align		4
        /*0080*/ 	.byte	0x04, 0x0f
        /*0082*/ 	.short	(.L_867 - .L_866)


	//   ....[0]....
	.align		4
.L_866:
        /*0084*/ 	.word	index@(__assertfail)


	//----- nvinfo : EIATTR_MERCURY_ISA_VERSION
	.align		4
.L_867:
        /*0088*/ 	.byte	0x03, 0x5f
        /*008a*/ 	.short	0x0101


	//----- nvinfo : EIATTR_VRC_CTA_INIT_COUNT
	.align		4
        /*008c*/ 	.byte	0x02, 0x4a
	.zero		1
	.zero		1


	//----- nvinfo : EIATTR_SYSCALL_OFFSETS
	.align		4
        /*0090*/ 	.byte	0x04, 0x46
        /*0092*/ 	.short	(.L_869 - .L_868)


	//   ....[0]....
.L_868:
        /*0094*/ 	.word	0x00000ea0


	//   ....[1]....
        /*0098*/ 	.word	0x00001da0


	//   ....[2]....
        /*009c*/ 	.word	0x00002de0


	//   ....[3]....
        /*00a0*/ 	.word	0x00003ce0


	//   ....[4]....
        /*00a4*/ 	.word	0x00004c60


	//   ....[5]....
        /*00a8*/ 	.word	0x00005b60


	//   ....[6]....
        /*00ac*/ 	.word	0x00006ae0


	//   ....[7]....
        /*00b0*/ 	.word	0x000079b0


	//   ....[8]....
        /*00b4*/ 	.word	0x0000c020


	//   ....[9]....
        /*00b8*/ 	.word	0x0000d1f0


	//   ....[10]....
        /*00bc*/ 	.word	0x0000e5d0


	//   ....[11]....
        /*00c0*/ 	.word	0x0000f9a0


	//----- nvinfo : EIATTR_EXIT_INSTR_OFFSETS
	.align		4
.L_869:
        /*00c4*/ 	.byte	0x04, 0x1c
        /*00c6*/ 	.short	(.L_871 - .L_870)


	//   ....[0]....
.L_870:
        /*00c8*/ 	.word	0x0000ea20


	//   ....[1]....
        /*00cc*/ 	.word	0x0000eb70


	//   ....[2]....
        /*00d0*/ 	.word	0x0000ebb0


	//   ....[3]....
        /*00d4*/ 	.word	0x0000ec40


	//   ....[4]....
        /*00d8*/ 	.word	0x0000ec70


	//   ....[5]....
        /*00dc*/ 	.word	0x0000eca0


	//   ....[6]....
        /*00e0*/ 	.word	0x0000edb0


	//   ....[7]....
        /*00e4*/ 	.word	0x0000ee70


	//   ....[8]....
        /*00e8*/ 	.word	0x0000ef90


	//   ....[9]....
        /*00ec*/ 	.word	0x0000f060


	//   ....[10]....
        /*00f0*/ 	.word	0x0000f080


	//   ....[11]....
        /*00f4*/ 	.word	0x0000f150


	//   ....[12]....
        /*00f8*/ 	.word	0x0000f340


	//   ....[13]....
        /*00fc*/ 	.word	0x0000f530


	//   ....[14]....
        /*0100*/ 	.word	0x0000f710


	//   ....[15]....
        /*0104*/ 	.word	0x0000f740


	//   ....[16]....
        /*0108*/ 	.word	0x0000f770


	//   ....[17]....
        /*010c*/ 	.word	0x0000f810


	//   ....[18]....
        /*0110*/ 	.word	0x0000f840


	//   ....[19]....
        /*0114*/ 	.word	0x0000f9b0


	//   ....[20]....
        /*0118*/ 	.word	0x0000fb40


	//   ....[21]....
        /*011c*/ 	.word	0x0000fd00


	//   ....[22]....
        /*0120*/ 	.word	0x0000fdc0


	//----- nvinfo : EIATTR_MAX_THREADS
	.align		4
.L_871:
        /*0124*/ 	.byte	0x04, 0x05
        /*0126*/ 	.short	(.L_873 - .L_872)
.L_872:
        /*0128*/ 	.word	0x00000080
        /*012c*/ 	.word	0x00000001
        /*0130*/ 	.word	0x00000001


	//----- nvinfo : EIATTR_CRS_STACK_SIZE
	.align		4
.L_873:
        /*0134*/ 	.byte	0x04, 0x1e
        /*0136*/ 	.short	(.L_875 - .L_874)
.L_874:
        /*0138*/ 	.word	0x00000000


	//----- nvinfo : EIATTR_CBANK_PARAM_SIZE
	.align		4
.L_875:
        /*013c*/ 	.byte	0x03, 0x19
        /*013e*/ 	.short	0x0038


	//----- nvinfo : EIATTR_PARAM_CBANK
	.align		4
        /*0140*/ 	.byte	0x04, 0x0a
        /*0142*/ 	.short	(.L_877 - .L_876)
	.align		4
.L_876:
        /*0144*/ 	.word	index@(.nv.constant0._ZN2at6native27unrolled_elementwise_kernelIZZZNS0_62_GLOBAL__N__e6aa1b1b_29_ActivationLogSigmoidKernel_cu_9d16a0dc27log_sigmoid_backward_kernelERNS_14TensorIteratorEENKUlvE_clEvENKUlvE_clEvEUlddE_St5arrayIPcLm3EELi4E23TrivialOffsetCalculatorILi2EjESB_ILi1EjENS0_6memory12LoadWithCastILi2EEENSE_13StoreWithCastILi1EEEEEviT_T0_T2_T3_T4_T5_)
        /*0148*/ 	.short	0x0380
        /*014a*/ 	.short	0x0038


	//----- nvinfo : EIATTR_SW_WAR
	.align		4
.L_877:
        /*014c*/ 	.byte	0x04, 0x36
        /*014e*/ 	.short	(.L_879 - .L_878)
.L_878:
        /*0150*/ 	.word	0x00000008
.L_879:


//--------------------- .nv.info._ZN2at6native18elementwise_kernelILi128ELi2EZNS0_22gpu_kernel_impl_nocastIZZZNS0_62_GLOBAL__N__e6aa1b1b_29_ActivationLogSigmoidKernel_cu_9d16a0dc27log_sigmoid_backward_kernelERNS_14TensorIteratorEENKUlvE_clEvENKUlvE_clEvEUlddE_EEvRNS_18TensorIteratorBaseERKT_EUliE_EEviT1_ --------------------------
	.section	.nv.info._ZN2at6native18elementwise_kernelILi128ELi2EZNS0_22gpu_kernel_impl_nocastIZZZNS0_62_GLOBAL__N__e6aa1b1b_29_ActivationLogSigmoidKernel_cu_9d16a0dc27log_sigmoid_backward_kernelERNS_14TensorIteratorEENKUlvE_clEvENKUlvE_clEvEUlddE_EEvRNS_18TensorIteratorBaseERKT_EUliE_EEviT1_,"",@"SHT_CUDA_INFO"
	.sectionflags	@""
	.align	4


	//----- nvinfo : EIATTR_CUDA_API_VERSION
	.align		4
        /*0000*/ 	.byte	0x04, 0x37
        /*0002*/ 	.short	(.L_881 - .L_880)
.L_880:
        /*0004*/ 	.word	0x00000082


	//----- nvinfo : EIATTR_KPARAM_INFO
	.align		4
.L_881:
        /*0008*/ 	.byte	0x04, 0x17
        /*000a*/ 	.short	(.L_883 - .L_882)
.L_882:
        /*000c*/ 	.word	0x00000000
        /*0010*/ 	.short	0x0001
        /*0012*/ 	.short	0x0008
        /*0014*/ 	.byte	0x00, 0xf0, 0x21, 0x0a


	//----- nvinfo : EIATTR_KPARAM_INFO
	.align		4
.L_883:
        /*0018*/ 	.byte	0x04, 0x17
        /*001a*/ 	.short	(.L_885 - .L_884)
.L_884:
        /*001c*/ 	.word	0x00000000
        /*0020*/ 	.short	0x0000
        /*0022*/ 	.short	0x0000
        /*0024*/ 	.byte	0x00, 0xf0, 0x11, 0x00


	//----- nvinfo : EIATTR_SPARSE_MMA_MASK
	.align		4
.L_885:
        /*0028*/ 	.byte	0x03, 0x50
        /*002a*/ 	.short	0x0000


	//----- nvinfo : EIATTR_MAXREG_COUNT
	.align		4
        /*002c*/ 	.byte	0x03, 0x1b
        /*002e*/ 	.short	0x0080


	//----- nvinfo : EIATTR_MERCURY_ISA_VERSION
	.align		4
        /*0030*/ 	.byte	0x03, 0x5f
        /*0032*/ 	.short	0x0101


	//----- nvinfo : EIATTR_VRC_CTA_INIT_COUNT
	.align		4
        /*0034*/ 	.byte	0x02, 0x4a
	.zero		1
	.zero		1


	//----- nvinfo : EIATTR_EXIT_INSTR_OFFSETS
	.align		4
        /*0038*/ 	.byte	0x04, 0x1c
        /*003a*/ 	.short	(.L_887 - .L_886)


	//   ....[0]....
.L_886:
        /*003c*/ 	.word	0x00000d40


	//   ....[1]....
        /*0040*/ 	.word	0x00001980


	//   ....[2]....
        /*0044*/ 	.word	0x00003ca0


	//   ....[3]....
        /*0048*/ 	.word	0x00005f20


	//----- nvinfo : EIATTR_MAX_THREADS
	.align		4
.L_887:
        /*004c*/ 	.byte	0x04, 0x05
        /*004e*/ 	.short	(.L_889 - .L_888)
.L_888:
        /*0050*/ 	.word	0x00000080
        /*0054*/ 	.word	0x00000001
        /*0058*/ 	.word	0x00000001


	//----- nvinfo : EIATTR_CRS_STACK_SIZE
	.align		4
.L_889:
        /*005c*/ 	.byte	0x04, 0x1e
        /*005e*/ 	.short	(.L_891 - .L_890)
.L_890:
        /*0060*/ 	.word	0x00000000


	//----- nvinfo : EIATTR_CBANK_PARAM_SIZE
	.align		4
.L_891:
        /*0064*/ 	.byte	0x03, 0x19
        /*0066*/ 	.short	0x0290


	//----- nvinfo : EIATTR_PARAM_CBANK
	.align		4
        /*0068*/ 	.byte	0x04, 0x0a
        /*006a*/ 	.short	(.L_893 - .L_892)
	.align		4
.L_892:
        /*006c*/ 	.word	index@(.nv.constant0._ZN2at6native18elementwise_kernelILi128ELi2EZNS0_22gpu_kernel_impl_nocastIZZZNS0_62_GLOBAL__N__e6aa1b1b_29_ActivationLogSigmoidKernel_cu_9d16a0dc27log_sigmoid_backward_kernelERNS_14TensorIteratorEENKUlvE_clEvENKUlvE_clEvEUlddE_EEvRNS_18TensorIteratorBaseERKT_EUliE_EEviT1_)
        /*0070*/ 	.short	0x0380
        /*0072*/ 	.short	0x0290


	//----- nvinfo : EIATTR_SW_WAR
	.align		4
.L_893:
        /*0074*/ 	.byte	0x04, 0x36
        /*0076*/ 	.short	(.L_895 - .L_894)
.L_894:
        /*0078*/ 	.word	0x00000008
.L_895:


//--------------------- .nv.info._ZN2at6native27unrolled_elementwise_kernelIZZZNS0_62_GLOBAL__N__e6aa1b1b_29_ActivationLogSigmoidKernel_cu_9d16a0dc27log_sigmoid_backward_kernelERNS_14TensorIteratorEENKUlvE_clEvENKUlvE_clEvEUlddE_St5arrayIPcLm3EELi4E23TrivialOffsetCalculatorILi2EjESB_ILi1EjENS0_6memory15LoadWithoutCastENSE_16StoreWithoutCastEEEviT_T0_T2_T3_T4_T5_ --------------------------
	.section	.nv.info._ZN2at6native27unrolled_elementwise_kernelIZZZNS0_62_GLOBAL__N__e6aa1b1b_29_ActivationLogSigmoidKernel_cu_9d16a0dc27log_sigmoid_backward_kernelERNS_14TensorIteratorEENKUlvE_clEvENKUlvE_clEvEUlddE_St5arrayIPcLm3EELi4E23TrivialOffsetCalculatorILi2EjESB_ILi1EjENS0_6memory15LoadWithoutCastENSE_16StoreWithoutCastEEEviT_T0_T2_T3_T4_T5_,"",@"SHT_CUDA_INFO"
	.sectionflags	@""
	.align	4


	//----- nvinfo : EIATTR_CUDA_API_VERSION
	.align		4
        /*0000*/ 	.byte	0x04, 0x37
        /*0002*/ 	.short	(.L_897 - .L_896)
.L_896:
        /*0004*/ 	.word	0x00000082


	//----- nvinfo : EIATTR_KPARAM_INFO
	.align		4
.L_897:
        /*0008*/ 	.byte	0x04, 0x17
        /*000a*/ 	.short	(.L_899 - .L_898)
.L_898:
        /*000c*/ 	.word	0x00000000
        /*0010*/ 	.short	0x0006
        /*0012*/ 	.short	0x0023
        /*0014*/ 	.byte	0x00, 0xf0, 0x05, 0x00


	//----- nvinfo : EIATTR_KPARAM_INFO
	.align		4
.L_899:
        /*0018*/ 	.byte	0x04, 0x17
        /*001a*/ 	.short	(.L_901 - .L_900)
.L_900:
        /*001c*/ 	.word	0x00000000
        /*0020*/ 	.short	0x0005
        /*0022*/ 	.short	0x0022
        /*0024*/ 	.byte	0x00, 0xf0, 0x05, 0x00


	//----- nvinfo : EIATTR_KPARAM_INFO
	.align		4
.L_901:
        /*0028*/ 	.byte	0x04, 0x17
        /*002a*/ 	.short	(.L_903 - .L_902)
.L_902:
        /*002c*/ 	.word	0x00000000
        /*0030*/ 	.short	0x0004
        /*0032*/ 	.short	0x0021
        /*0034*/ 	.byte	0x00, 0xf0, 0x05, 0x00


	//----- nvinfo : EIATTR_KPARAM_INFO
	.align		4
.L_903:
        /*0038*/ 	.byte	0x04, 0x17
        /*003a*/ 	.short	(.L_905 - .L_904)
.L_904:
        /*003c*/ 	.word	0x00000000
        /*0040*/ 	.short	0x0003
        /*0042*/ 	.short	0x0020
        /*0044*/ 	.byte	0x00, 0xf0, 0x05, 0x00


	//----- nvinfo : EIATTR_KPARAM_INFO
	.align		4
.L_905:
        /*0048*/ 	.byte	0x04, 0x17
        /*004a*/ 	.short	(.L_907 - .L_906)
.L_906:
        /*004c*/ 	.word	0x00000000
        /*0050*/ 	.short	0x0002
        /*0052*/ 	.short	0x0008
        /*0054*/ 	.byte	0x00, 0xf0, 0x61, 0x00


	//----- nvinfo : EIATTR_KPARAM_INFO
	.align		4
.L_907:
        /*0058*/ 	.byte	0x04, 0x17
        /*005a*/ 	.short	(.L_909 - .L_908)
.L_908:
        /*005c*/ 	.word	0x00000000
        /*0060*/ 	.short	0x0001
        /*0062*/ 	.short	0x0004
        /*0064*/ 	.byte	0x00, 0xf0, 0x05, 0x00


	//----- nvinfo : EIATTR_KPARAM_INFO
	.align		4
.L_909:
        /*0068*/ 	.byte	0x04, 0x17
        /*006a*/ 	.short	(.L_911 - .L_910)
.L_910:
        /*006c*/ 	.word	0x00000000
        /*0070*/ 	.short	0x0000
        /*0072*/ 	.short	0x0000
        /*0074*/ 	.byte	0x00, 0xf0, 0x11, 0x00


	//----- nvinfo : EIATTR_SPARSE_MMA_MASK
	.align		4
.L_911:
        /*0078*/ 	.byte	0x03, 0x50
        /*007a*/ 	.short	0x0000


	//----- nvinfo : EIATTR_MAXREG_COUNT
	.align		4
        /*007c*/ 	.byte	0x03, 0x1b
        /*007e*/ 	.short	0x00ff


	//----- nvinfo : EIATTR_MERCURY_ISA_VERSION
	.align		4
        /*0080*/ 	.byte	0x03, 0x5f
        /*0082*/ 	.short	0x0101


	//----- nvinfo : EIATTR_VRC_CTA_INIT_COUNT
	.align		4
        /*0084*/ 	.byte	0x02, 0x4a
	.zero		1
	.zero		1


	//----- nvinfo : EIATTR_EXIT_INSTR_OFFSETS
	.align		4
        /*0088*/ 	.byte	0x04, 0x1c
        /*008a*/ 	.short	(.L_913 - .L_912)


	//   ....[0]....
.L_912:
        /*008c*/ 	.word	0x00003720


	//   ....[1]....
        /*0090*/ 	.word	0x00003770


	//----- nvinfo : EIATTR_MAX_THREADS
	.align		4
.L_913:
        /*0094*/ 	.byte	0x04, 0x05
        /*0096*/ 	.short	(.L_915 - .L_914)
.L_914:
        /*0098*/ 	.word	0x00000080
        /*009c*/ 	.word	0x00000001
        /*00a0*/ 	.word	0x00000001


	//----- nvinfo : EIATTR_CRS_STACK_SIZE
	.align		4
.L_915:
        /*00a4*/ 	.byte	0x04, 0x1e
        /*00a6*/ 	.short	(.L_917 - .L_916)
.L_916:
        /*00a8*/ 	.word	0x00000000


	//----- nvinfo : EIATTR_CBANK_PARAM_SIZE
	.align		4
.L_917:
        /*00ac*/ 	.byte	0x03, 0x19
        /*00ae*/ 	.short	0x0024


	//----- nvinfo : EIATTR_PARAM_CBANK
	.align		4
        /*00b0*/ 	.byte	0x04, 0x0a
        /*00b2*/ 	.short	(.L_919 - .L_918)
	.align		4
.L_918:
        /*00b4*/ 	.word	index@(.nv.constant0._ZN2at6native27unrolled_elementwise_kernelIZZZNS0_62_GLOBAL__N__e6aa1b1b_29_ActivationLogSigmoidKernel_cu_9d16a0dc27log_sigmoid_backward_kernelERNS_14TensorIteratorEENKUlvE_clEvENKUlvE_clEvEUlddE_St5arrayIPcLm3EELi4E23TrivialOffsetCalculatorILi2EjESB_ILi1EjENS0_6memory15LoadWithoutCastENSE_16StoreWithoutCastEEEviT_T0_T2_T3_T4_T5_)
        /*00b8*/ 	.short	0x0380
        /*00ba*/ 	.short	0x0024


	//----- nvinfo : EIATTR_SW_WAR
	.align		4
.L_919:
        /*00bc*/ 	.byte	0x04, 0x36
        /*00be*/ 	.short	(.L_921 - .L_920)
.L_920:
        /*00c0*/ 	.word	0x00000008
.L_921:


//--------------------- .nv.info._ZN2at6native29vectorized_elementwise_kernelILi2EZZZNS0_62_GLOBAL__N__e6aa1b1b_29_ActivationLogSigmoidKernel_cu_9d16a0dc27log_sigmoid_backward_kernelERNS_14TensorIteratorEENKUlvE_clEvENKUlvE_clEvEUlddE_St5arrayIPcLm3EEEEviT0_T1_ --------------------------
	.section	.nv.info._ZN2at6native29vectorized_elementwise_kernelILi2EZZZNS0_62_GLOBAL__N__e6aa1b1b_29_ActivationLogSigmoidKernel_cu_9d16a0dc27log_sigmoid_backward_kernelERNS_14TensorIteratorEENKUlvE_clEvENKUlvE_clEvEUlddE_St5arrayIPcLm3EEEEviT0_T1_,"",@"SHT_CUDA_INFO"
	.sectionflags	@""
	.align	4


	//----- nvinfo : EIATTR_CUDA_API_VERSION
	.align		4
        /*0000*/ 	.byte	0x04, 0x37
        /*0002*/ 	.short	(.L_923 - .L_922)
.L_922:
        /*0004*/ 	.word	0x00000082


	//----- nvinfo : EIATTR_KPARAM_INFO
	.align		4
.L_923:
        /*0008*/ 	.byte	0x04, 0x17
        /*000a*/ 	.short	(.L_925 - .L_924)
.L_924:
        /*000c*/ 	.word	0x00000000
        /*0010*/ 	.short	0x0002
        /*0012*/ 	.short	0x0008
        /*0014*/ 	.byte	0x00, 0xf0, 0x61, 0x00


	//----- nvinfo : EIATTR_KPARAM_INFO
	.align		4
.L_925:
        /*0018*/ 	.byte	0x04, 0x17
        /*001a*/ 	.short	(.L_927 - .L_926)
.L_926:
        /*001c*/ 	.word	0x00000000
        /*0020*/ 	.short	0x0001
        /*0022*/ 	.short	0x0004
        /*0024*/ 	.byte	0x00, 0xf0, 0x05, 0x00


	//----- nvinfo : EIATTR_KPARAM_INFO
	.align		4
.L_927:
        /*0028*/ 	.byte	0x04, 0x17
        /*002a*/ 	.short	(.L_929 - .L_928)
.L_928:
        /*002c*/ 	.word	0x00000000
        /*0030*/ 	.short	0x0000
        /*0032*/ 	.short	0x0000
        /*0034*/ 	.byte	0x00, 0xf0, 0x11, 0x00


	//----- nvinfo : EIATTR_SPARSE_MMA_MASK
	.align		4
.L_929:
        /*0038*/ 	.byte	0x03, 0x50
        /*003a*/ 	.short	0x0000


	//----- nvinfo : EIATTR_MAXREG_COUNT
	.align		4
        /*003c*/ 	.byte	0x03, 0x1b
        /*003e*/ 	.short	0x00ff


	//----- nvinfo : EIATTR_MERCURY_ISA_VERSION
	.align		4
        /*0040*/ 	.byte	0x03, 0x5f
        /*0042*/ 	.short	0x0101


	//----- nvinfo : EIATTR_VRC_CTA_INIT_COUNT
	.align		4
        /*0044*/ 	.byte	0x02, 0x4a
	.zero		1
	.zero		1


	//----- nvinfo : EIATTR_EXIT_INSTR_OFFSETS
	.align		4
        /*0048*/ 	.byte	0x04, 0x1c
        /*004a*/ 	.short	(.L_931 - .L_930)


	//   ....[0]....
.L_930:
        /*004c*/ 	.word	0x00006da0


	//   ....[1]....
        /*0050*/ 	.word	0x00006df0


	//   ....[2]....
        /*0054*/ 	.word	0x0000d170


	//----- nvinfo : EIATTR_MAX_THREADS
	.align		4
.L_931:
        /*0058*/ 	.byte	0x04, 0x05
        /*005a*/ 	.short	(.L_933 - .L_932)
.L_932:
        /*005c*/ 	.word	0x00000080
        /*0060*/ 	.word	0x00000001
        /*0064*/ 	.word	0x00000001


	//----- nvinfo : EIATTR_CRS_STACK_SIZE
	.align		4
.L_933:
        /*0068*/ 	.byte	0x04, 0x1e
        /*006a*/ 	.short	(.L_935 - .L_934)
.L_934:
        /*006c*/ 	.word	0x00000000


	//----- nvinfo : EIATTR_CBANK_PARAM_SIZE
	.align		4
.L_935:
        /*0070*/ 	.byte	0x03, 0x19
        /*0072*/ 	.short	0x0020


	//----- nvinfo : EIATTR_PARAM_CBANK
	.align		4
        /*0074*/ 	.byte	0x04, 0x0a
        /*0076*/ 	.short	(.L_937 - .L_936)
	.align		4
.L_936:
        /*0078*/ 	.word	index@(.nv.constant0._ZN2at6native29vectorized_elementwise_kernelILi2EZZZNS0_62_GLOBAL__N__e6aa1b1b_29_ActivationLogSigmoidKernel_cu_9d16a0dc27log_sigmoid_backward_kernelERNS_14TensorIteratorEENKUlvE_clEvENKUlvE_clEvEUlddE_St5arrayIPcLm3EEEEviT0_T1_)
        /*007c*/ 	.short	0x0380
        /*007e*/ 	.short	0x0020


	//----- nvinfo : EIATTR_SW_WAR
	.align		4
.L_937:
        /*0080*/ 	.byte	0x04, 0x36
        /*0082*/ 	.short	(.L_939 - .L_938)
.L_938:
        /*0084*/ 	.word	0x00000008
.L_939:


//--------------------- .nv.info._ZN2at6native29vectorized_elementwise_kernelILi4EZZZNS0_62_GLOBAL__N__e6aa1b1b_29_ActivationLogSigmoidKernel_cu_9d16a0dc27log_sigmoid_backward_kernelERNS_14TensorIteratorEENKUlvE_clEvENKUlvE_clEvEUlddE_St5arrayIPcLm3EEEEviT0_T1_ --------------------------
	.section	.nv.info._ZN2at6native29vectorized_elementwise_kernelILi4EZZZNS0_62_GLOBAL__N__e6aa1b1b_29_ActivationLogSigmoidKernel_cu_9d16a0dc27log_sigmoid_backward_kernelERNS_14TensorIteratorEENKUlvE_clEvENKUlvE_clEvEUlddE_St5arrayIPcLm3EEEEviT0_T1_,"",@"SHT_CUDA_INFO"
	.sectionflags	@""
	.align	4


	//----- nvinfo : EIATTR_CUDA_API_VERSION
	.align		4
        /*0000*/ 	.byte	0x04, 0x37
        /*0002*/ 	.short	(.L_941 - .L_940)
.L_940:
        /*0004*/ 	.word	0x00000082


	//----- nvinfo : EIATTR_KPARAM_INFO
	.align		4
.L_941:
        /*0008*/ 	.byte	0x04, 0x17
        /*000a*/ 	.short	(.L_943 - .L_942)
.L_942:
        /*000c*/ 	.word	0x00000000
        /*0010*/ 	.short	0x0002
        /*0012*/ 	.short	0x0008
        /*0014*/ 	.byte	0x00, 0xf0, 0x61, 0x00


	//----- nvinfo : EIATTR_KPARAM_INFO
	.align		4
.L_943:
        /*0018*/ 	.byte	0x04, 0x17
        /*001a*/ 	.short	(.L_945 - .L_944)
.L_944:
        /*001c*/ 	.word	0x00000000
        /*0020*/ 	.short	0x0001
        /*0022*/ 	.short	0x0004
        /*0024*/ 	.byte	0x00, 0xf0, 0x05, 0x00


	//----- nvinfo : EIATTR_KPARAM_INFO
	.align		4
.L_945:
        /*0028*/ 	.byte	0x04, 0x17
        /*002a*/ 	.short	(.L_947 - .L_946)
.L_946:
        /*002c*/ 	.word	0x00000000
        /*0030*/ 	.short	0x0000
        /*0032*/ 	.short	0x0000
        /*0034*/ 	.byte	0x00, 0xf0, 0x11, 0x00


	//----- nvinfo : EIATTR_SPARSE_MMA_MASK
	.align		4
.L_947:
        /*0038*/ 	.byte	0x03, 0x50
        /*003a*/ 	.short	0x0000


	//----- nvinfo : EIATTR_MAXREG_COUNT
	.align		4
        /*003c*/ 	.byte	0x03, 0x1b
        /*003e*/ 	.short	0x00ff


	//----- nvinfo : EIATTR_MERCURY_ISA_VERSION
	.align		4
        /*0040*/ 	.byte	0x03, 0x5f
        /*0042*/ 	.short	0x0101


	//----- nvinfo : EIATTR_VRC_CTA_INIT_COUNT
	.align		4
        /*0044*/ 	.byte	0x02, 0x4a
	.zero		1
	.zero		1


	//----- nvinfo : EIATTR_EXIT_INSTR_OFFSETS
	.align		4
        /*0048*/ 	.byte	0x04, 0x1c
        /*004a*/ 	.short	(.L_949 - .L_948)


	//   ....[0]....
.L_948:
        /*004c*/ 	.word	0x00006da0


	//   ....[1]....
        /*0050*/ 	.word	0x00006df0


	//   ....[2]....
        /*0054*/ 	.word	0x0000d110


	//----- nvinfo : EIATTR_MAX_THREADS
	.align		4
.L_949:
        /*0058*/ 	.byte	0x04, 0x05
        /*005a*/ 	.short	(.L_951 - .L_950)
.L_950:
        /*005c*/ 	.word	0x00000080
        /*0060*/ 	.word	0x00000001
        /*0064*/ 	.word	0x00000001


	//----- nvinfo : EIATTR_CRS_STACK_SIZE
	.align		4
.L_951:
        /*0068*/ 	.byte	0x04, 0x1e
        /*006a*/ 	.short	(.L_953 - .L_952)
.L_952:
        /*006c*/ 	.word	0x00000000


	//----- nvinfo : EIATTR_CBANK_PARAM_SIZE
	.align		4
.L_953:
        /*0070*/ 	.byte	0x03, 0x19
        /*0072*/ 	.short	0x0020


	//----- nvinfo : EIATTR_PARAM_CBANK
	.align		4
        /*0074*/ 	.byte	0x04, 0x0a
        /*0076*/ 	.short	(.L_955 - .L_954)
	.align		4
.L_954:
        /*0078*/ 	.word	index@(.nv.constant0._ZN2at6native29vectorized_elementwise_kernelILi4EZZZNS0_62_GLOBAL__N__e6aa1b1b_29_ActivationLogSigmoidKernel_cu_9d16a0dc27log_sigmoid_backward_kernelERNS_14TensorIteratorEENKUlvE_clEvENKUlvE_clEvEUlddE_St5arrayIPcLm3EEEEviT0_T1_)
        /*007c*/ 	.short	0x0380
        /*007e*/ 	.short	0x0020


	//----- nvinfo : EIATTR_SW_WAR
	.align		4
.L_955:
        /*0080*/ 	.byte	0x04, 0x36
        /*0082*/ 	.short	(.L_957 - .L_956)
.L_956:
        /*0084*/ 	.word	0x00000008
.L_957:


//--------------------- .nv.info._ZN2at6native29vectorized_elementwise_kernelILi8EZZZNS0_62_GLOBAL__N__e6aa1b1b_29_ActivationLogSigmoidKernel_cu_9d16a0dc27log_sigmoid_backward_kernelERNS_14TensorIteratorEENKUlvE_clEvENKUlvE_clEvEUlddE_St5arrayIPcLm3EEEEviT0_T1_ --------------------------
	.section	.nv.info._ZN2at6native29vectorized_elementwise_kernelILi8EZZZNS0_62_GLOBAL__N__e6aa1b1b_29_ActivationLogSigmoidKernel_cu_9d16a0dc27log_sigmoid_backward_kernelERNS_14TensorIteratorEENKUlvE_clEvENKUlvE_clEvEUlddE_St5arrayIPcLm3EEEEviT0_T1_,"",@"SHT_CUDA_INFO"
	.sectionflags	@""
	.align	4


	//----- nvinfo : EIATTR_CUDA_API_VERSION
	.align		4
        /*0000*/ 	.byte	0x04, 0x37
        /*0002*/ 	.short	(.L_959 - .L_958)
.L_958:
        /*0004*/ 	.word	0x00000082


	//----- nvinfo : EIATTR_KPARAM_INFO
	.align		4
.L_959:
        /*0008*/ 	.byte	0x04, 0x17
        /*000a*/ 	.short	(.L_961 - .L_960)
.L_960:
        /*000c*/ 	.word	0x00000000
        /*0010*/ 	.short	0x0002
        /*0012*/ 	.short	0x0008
        /*0014*/ 	.byte	0x00, 0xf0, 0x61, 0x00


	//----- nvinfo : EIATTR_KPARAM_INFO
	.align		4
.L_961:
        /*0018*/ 	.byte	0x04, 0x17
        /*001a*/ 	.short	(.L_963 - .L_962)
.L_962:
        /*001c*/ 	.word	0x00000000
        /*0020*/ 	.short	0x0001
        /*0022*/ 	.short	0x0004
        /*0024*/ 	.byte	0x00, 0xf0, 0x05, 0x00


	//----- nvinfo : EIATTR_KPARAM_INFO
	.align		4
.L_963:
        /*0028*/ 	.byte	0x04, 0x17
        /*002a*/ 	.short	(.L_965 - .L_964)
.L_964:
        /*002c*/ 	.word	0x00000000
        /*0030*/ 	.short	0x0000
        /*0032*/ 	.short	0x0000
        /*0034*/ 	.byte	0x00, 0xf0, 0x11, 0x00


	//----- nvinfo : EIATTR_SPARSE_MMA_MASK
	.align		4
.L_965:
        /*0038*/ 	.byte	0x03, 0x50
        /*003a*/ 	.short	0x0000


	//----- nvinfo : EIATTR_MAXREG_COUNT
	.align		4
        /*003c*/ 	.byte	0x03, 0x1b
        /*003e*/ 	.short	0x00ff


	//----- nvinfo : EIATTR_MERCURY_ISA_VERSION
	.align		4
        /*0040*/ 	.byte	0x03, 0x5f
        /*0042*/ 	.short	0x0101


	//----- nvinfo : EIATTR_VRC_CTA_INIT_COUNT
	.align		4
        /*0044*/ 	.byte	0x02, 0x4a
	.zero		1
	.zero		1


	//----- nvinfo : EIATTR_EXIT_INSTR_OFFSETS
	.align		4
        /*0048*/ 	.byte	0x04, 0x1c
        /*004a*/ 	.short	(.L_967 - .L_966)


	//   ....[0]....
.L_966:
        /*004c*/ 	.word	0x00000010


	//----- nvinfo : EIATTR_MAX_THREADS
	.align		4
.L_967:
        /*0050*/ 	.byte	0x04, 0x05
        /*0052*/ 	.short	(.L_969 - .L_968)
.L_968:
        /*0054*/ 	.word	0x00000080
        /*0058*/ 	.word	0x00000001
        /*005c*/ 	.word	0x00000001


	//----- nvinfo : EIATTR_CBANK_PARAM_SIZE
	.align		4
.L_969:
        /*0060*/ 	.byte	0x03, 0x19
        /*0062*/ 	.short	0x0020


	//----- nvinfo : EIATTR_PARAM_CBANK
	.align		4
        /*0064*/ 	.byte	0x04, 0x0a
        /*0066*/ 	.short	(.L_971 - .L_970)
	.align		4
.L_970:
        /*0068*/ 	.word	index@(.nv.constant0._ZN2at6native29vectorized_elementwise_kernelILi8EZZZNS0_62_GLOBAL__N__e6aa1b1b_29_ActivationLogSigmoidKernel_cu_9d16a0dc27log_sigmoid_backward_kernelERNS_14TensorIteratorEENKUlvE_clEvENKUlvE_clEvEUlddE_St5arrayIPcLm3EEEEviT0_T1_)
        /*006c*/ 	.short	0x0380
        /*006e*/ 	.short	0x0020


	//----- nvinfo : EIATTR_SW_WAR
	.align		4
.L_971:
        /*0070*/ 	.byte	0x04, 0x36
        /*0072*/ 	.short	(.L_973 - .L_972)
.L_972:
        /*0074*/ 	.word	0x00000008
.L_973:


//--------------------- .nv.info._ZN2at6native18elementwise_kernelILi128ELi4EZNS0_15gpu_kernel_implIZZZNS0_33launch_log_sigmoid_forward_kernelERNS_18TensorIteratorBaseEENKUlvE_clEvENKUlvE2_clEvEUlN3c108BFloat16EE_EEvS4_RKT_EUliE_EEviT1_ --------------------------
	.section	.nv.info._ZN2at6native18elementwise_kernelILi128ELi4EZNS0_15gpu_kernel_implIZZZNS0_33launch_log_sigmoid_forward_kernelERNS_18TensorIteratorBaseEENKUlvE_clEvENKUlvE2_clEvEUlN3c108BFloat16EE_EEvS4_RKT_EUliE_EEviT1_,"",@"SHT_CUDA_INFO"
	.sectionflags	@""
	.align	4


	//----- nvinfo : EIATTR_CUDA_API_VERSION
	.align		4
        /*0000*/ 	.byte	0x04, 0x37
        /*0002*/ 	.short	(.L_975 - .L_974)
.L_974:
        /*0004*/ 	.word	0x00000082


	//----- nvinfo : EIATTR_KPARAM_INFO
	.align		4
.L_975:
        /*0008*/ 	.byte	0x04, 0x17
        /*000a*/ 	.short	(.L_977 - .L_976)
.L_976:
        /*000c*/ 	.word	0x00000000
        /*0010*/ 	.short	0x0001
        /*0012*/ 	.short	0x0008
        /*0014*/ 	.byte	0x00, 0xf0, 0x61, 0x08


	//----- nvinfo : EIATTR_KPARAM_INFO
	.align		4
.L_977:
        /*0018*/ 	.byte	0x04, 0x17
        /*001a*/ 	.short	(.L_979 - .L_978)
.L_978:
        /*001c*/ 	.word	0x00000000
        /*0020*/ 	.short	0x0000
        /*0022*/ 	.short	0x0000
        /*0024*/ 	.byte	0x00, 0xf0, 0x11, 0x00


	//----- nvinfo : EIATTR_SPARSE_MMA_MASK
	.align		4
.L_979:
        /*0028*/ 	.byte	0x03, 0x50
        /*002a*/ 	.short	0x0000


	//----- nvinfo : EIATTR_MAXREG_COUNT
	.align		4
        /*002c*/ 	.byte	0x03, 0x1b
        /*002e*/ 	.short	0x0080


	//----- nvinfo : EIATTR_EXTERNS
	.align		4
        /*0030*/ 	.byte	0x04, 0x0f
        /*0032*/ 	.short	(.L_981 - .L_980)


	//   ....[0]....
	.align		4
.L_980:
        /*0034*/ 	.word	index@(__assertfail)


	//----- nvinfo : EIATTR_MERCURY_ISA_VERSION
	.align		4
.L_981:
        /*0038*/ 	.byte	0x03, 0x5f
        /*003a*/ 	.short	0x0101


	//----- nvinfo : EIATTR_VRC_CTA_INIT_COUNT
	.align		4
        /*003c*/ 	.byte	0x02, 0x4a
	.zero		1
	.zero		1


	//----- nvinfo : EIATTR_SYSCALL_OFFSETS
	.align		4
        /*0040*/ 	.byte	0x04, 0x46
        /*0042*/ 	.short	(.L_983 - .L_982)


	//   ....[0]....
.L_982:
        /*0044*/ 	.word	0x00002290


	//   ....[1]....
        /*0048*/ 	.word	0x00003390


	//   ....[2]....
        /*004c*/ 	.word	0x000057c0


	//   ....[3]....
        /*0050*/ 	.word	0x00006710


	//   ....[4]....
        /*0054*/ 	.word	0x00008c30


	//   ....[5]....
        /*0058*/ 	.word	0x00009b80


	//   ....[6]....
        /*005c*/ 	.word	0x0000c0b0


	//   ....[7]....
        /*0060*/ 	.word	0x0000cfd0


	//----- nvinfo : EIATTR_EXIT_INSTR_OFFSETS
	.align		4
.L_983:
        /*0064*/ 	.byte	0x04, 0x1c
        /*0066*/ 	.short	(.L_985 - .L_984)


	//   ....[0]....
.L_984:
        /*0068*/ 	.word	0x00009e40


	//   ....[1]....
        /*006c*/ 	.word	0x0000c450


	//   ....[2]....
        /*0070*/ 	.word	0x0000c490


	//   ....[3]....
        /*0074*/ 	.word	0x0000c530


	//   ....[4]....
        /*0078*/ 	.word	0x0000c570


	//   ....[5]....
        /*007c*/ 	.word	0x0000c5b0


	//   ....[6]....
        /*0080*/ 	.word	0x0000c640


	//   ....[7]....
        /*0084*/ 	.word	0x0000c680


	//   ....[8]....
        /*0088*/ 	.word	0x0000c720


	//   ....[9]....
        /*008c*/ 	.word	0x0000c770


	//   ....[10]....
        /*0090*/ 	.word	0x0000c7c0


	//   ....[11]....
        /*0094*/ 	.word	0x0000c8a0


	//   ....[12]....
        /*0098*/ 	.word	0x0000ca10


	//   ....[13]....
        /*009c*/ 	.word	0x0000cb80


	//   ....[14]....
        /*00a0*/ 	.word	0x0000cce0


	//   ....[15]....
        /*00a4*/ 	.word	0x0000cd20


	//   ....[16]....
        /*00a8*/ 	.word	0x0000cd60


	//   ....[17]....
        /*00ac*/ 	.word	0x0000ce10


	//   ....[18]....
        /*00b0*/ 	.word	0x0000ce70


	//   ....[19]....
        /*00b4*/ 	.word	0x0000cfe0


	//   ....[20]....
        /*00b8*/ 	.word	0x0000d0f0


	//   ....[21]....
        /*00bc*/ 	.word	0x0000d230


	//   ....[22]....
        /*00c0*/ 	.word	0x0000d250


	//----- nvinfo : EIATTR_MAX_THREADS
	.align		4
.L_985:
        /*00c4*/ 	.byte	0x04, 0x05
        /*00c6*/ 	.short	(.L_987 - .L_986)
.L_986:
        /*00c8*/ 	.word	0x00000080
        /*00cc*/ 	.word	0x00000001
        /*00d0*/ 	.word	0x00000001


	//----- nvinfo : EIATTR_CRS_STACK_SIZE
	.align		4
.L_987:
        /*00d4*/ 	.byte	0x04, 0x1e
        /*00d6*/ 	.short	(.L_989 - .L_988)
.L_988:
        /*00d8*/ 	.word	0x00000000


	//----- nvinfo : EIATTR_CBANK_PARAM_SIZE
	.align		4
.L_989:
        /*00dc*/ 	.byte	0x03, 0x19
        /*00de*/ 	.short	0x0220


	//----- nvinfo : EIATTR_PARAM_CBANK
	.align		4
        /*00e0*/ 	.byte	0x04, 0x0a
        /*00e2*/ 	.short	(.L_991 - .L_990)
	.align		4
.L_990:
        /*00e4*/ 	.word	index@(.nv.constant0._ZN2at6native18elementwise_kernelILi128ELi4EZNS0_15gpu_kernel_implIZZZNS0_33launch_log_sigmoid_forward_kernelERNS_18TensorIteratorBaseEENKUlvE_clEvENKUlvE2_clEvEUlN3c108BFloat16EE_EEvS4_RKT_EUliE_EEviT1_)
        /*00e8*/ 	.short	0x0380
        /*00ea*/ 	.short	0x0220


	//----- nvinfo : EIATTR_SW_WAR
	.align		4
.L_991:
        /*00ec*/ 	.byte	0x04, 0x36
        /*00ee*/ 	.short	(.L_993 - .L_992)
.L_992:
        /*00f0*/ 	.word	0x00000008
.L_993:


//--------------------- .nv.info._ZN2at6native27unrolled_elementwise_kernelIZZZNS0_33launch_log_sigmoid_forward_kernelERNS_18TensorIteratorBaseEENKUlvE_clEvENKUlvE2_clEvEUlN3c108BFloat16EE_St5arrayIPcLm2EELi4E23TrivialOffsetCalculatorILi1EjESD_NS0_6memory12LoadWithCastILi1EEENSE_13StoreWithCastILi1EEEEEviT_T0_T2_T3_T4_T5_ --------------------------
	.section	.nv.info._ZN2at6native27unrolled_elementwise_kernelIZZZNS0_33launch_log_sigmoid_forward_kernelERNS_18TensorIteratorBaseEENKUlvE_clEvENKUlvE2_clEvEUlN3c108BFloat16EE_St5arrayIPcLm2EELi4E23TrivialOffsetCalculatorILi1EjESD_NS0_6memory12LoadWithCastILi1EEENSE_13StoreWithCastILi1EEEEEviT_T0_T2_T3_T4_T5_,"",@"SHT_CUDA_INFO"
	.sectionflags	@""
	.align	4


	//----- nvinfo : EIATTR_CUDA_API_VERSION
	.align		4
        /*0000*/ 	.byte	0x04, 0x37
        /*0002*/ 	.short	(.L_995 - .L_994)
.L_994:
        /*0004*/ 	.word	0x00000082


	//----- nvinfo : EIATTR_KPARAM_INFO
	.align		4
.L_995:
        /*0008*/ 	.byte	0x04, 0x17
        /*000a*/ 	.short	(.L_997 - .L_996)
.L_996:
        /*000c*/ 	.word	0x00000000
        /*0010*/ 	.short	0x0006
        /*0012*/ 	.short	0x0024
        /*0014*/ 	.byte	0x00, 0xf0, 0x21, 0x00


	//----- nvinfo : EIATTR_KPARAM_INFO
	.align		4
.L_997:
        /*0018*/ 	.byte	0x04, 0x17
        /*001a*/ 	.short	(.L_999 - .L_998)
.L_998:
        /*001c*/ 	.word	0x00000000
        /*0020*/ 	.short	0x0005
        /*0022*/ 	.short	0x001c
        /*0024*/ 	.byte	0x00, 0xf0, 0x21, 0x00


	//----- nvinfo : EIATTR_KPARAM_INFO
	.align		4
.L_999:
        /*0028*/ 	.byte	0x04, 0x17
        /*002a*/ 	.short	(.L_1001 - .L_1000)
.L_1000:
        /*002c*/ 	.word	0x00000000
        /*0030*/ 	.short	0x0004
        /*0032*/ 	.short	0x0019
        /*0034*/ 	.byte	0x00, 0xf0, 0x05, 0x00


	//----- nvinfo : EIATTR_KPARAM_INFO
	.align		4
.L_1001:
        /*0038*/ 	.byte	0x04, 0x17
        /*003a*/ 	.short	(.L_1003 - .L_1002)
.L_1002:
        /*003c*/ 	.word	0x00000000
        /*0040*/ 	.short	0x0003
        /*0042*/ 	.short	0x0018
        /*0044*/ 	.byte	0x00, 0xf0, 0x05, 0x00


	//----- nvinfo : EIATTR_KPARAM_INFO
	.align		4
.L_1003:
        /*0048*/ 	.byte	0x04, 0x17
        /*004a*/ 	.short	(.L_1005 - .L_1004)
.L_1004:
        /*004c*/ 	.word	0x00000000
        /*0050*/ 	.short	0x0002
        /*0052*/ 	.short	0x0008
        /*0054*/ 	.byte	0x00, 0xf0, 0x41, 0x00


	//----- nvinfo : EIATTR_KPARAM_INFO
	.align		4
.L_1005:
        /*0058*/ 	.byte	0x04, 0x17
        /*005a*/ 	.short	(.L_1007 - .L_1006)
.L_1006:
        /*005c*/ 	.word	0x00000000
        /*0060*/ 	.short	0x0001
        /*0062*/ 	.short	0x0004
        /*0064*/ 	.byte	0x00, 0xf0, 0x05, 0x00


	//----- nvinfo : EIATTR_KPARAM_INFO
	.align		4
.L_1007:
        /*0068*/ 	.byte	0x04, 0x17
        /*006a*/ 	.short	(.L_1009 - .L_1008)
.L_1008:
        /*006c*/ 	.word	0x00000000
        /*0070*/ 	.short	0x0000
        /*0072*/ 	.short	0x0000
        /*0074*/ 	.byte	0x00, 0xf0, 0x11, 0x00


	//----- nvinfo : EIATTR_SPARSE_MMA_MASK
	.align		4
.L_1009:
        /*0078*/ 	.byte	0x03, 0x50
        /*007a*/ 	.short	0x0000


	//----- nvinfo : EIATTR_MAXREG_COUNT
	.align		4
        /*007c*/ 	.byte	0x03, 0x1b
        /*007e*/ 	.short	0x00ff


	//----- nvinfo : EIATTR_EXTERNS
	.align		4
        /*0080*/ 	.byte	0x04, 0x0f
        /*0082*/ 	.short	(.L_1011 - .L_1010)


	//   ....[0]....
	.align		4
.L_1010:
        /*0084*/ 	.word	index@(__assertfail)


	//----- nvinfo : EIATTR_MERCURY_ISA_VERSION
	.align		4
.L_1011:
        /*0088*/ 	.byte	0x03, 0x5f
        /*008a*/ 	.short	0x0101


	//----- nvinfo : EIATTR_VRC_CTA_INIT_COUNT
	.align		4
        /*008c*/ 	.byte	0x02, 0x4a
	.zero		1
	.zero		1


	//----- nvinfo : EIATTR_SYSCALL_OFFSETS
	.align		4
        /*0090*/ 	.byte	0x04, 0x46
        /*0092*/ 	.short	(.L_1013 - .L_1012)


	//   ....[0]....
.L_1012:
        /*0094*/ 	.word	0x00001080


	//   ....[1]....
        /*0098*/ 	.word	0x000022e0


	//   ....[2]....
        /*009c*/ 	.word	0x00003480


	//   ....[3]....
        /*00a0*/ 	.word	0x00004530


	//   ....[4]....
        /*00a4*/ 	.word	0x00005eb0


	//   ....[5]....
        /*00a8*/ 	.word	0x00006d90


	//   ....[6]....
        /*00ac*/ 	.word	0x00007d10


	//   ....[7]....
        /*00b0*/ 	.word	0x00008c90


	//----- nvinfo : EIATTR_EXIT_INSTR_OFFSETS
	.align		4
.L_1013:
        /*00b4*/ 	.byte	0x04, 0x1c
        /*00b6*/ 	.short	(.L_1015 - .L_1014)


	//   ....[0]....
.L_1014:
        /*00b8*/ 	.word	0x00007fc0


	//   ....[1]....
        /*00bc*/ 	.word	0x00008110


	//   ....[2]....
        /*00c0*/ 	.word	0x00008150


	//   ....[3]....
        /*00c4*/ 	.word	0x000081f0


	//   ....[4]....
        /*00c8*/ 	.word	0x00008230


	//   ....[5]....
        /*00cc*/ 	.word	0x00008270


	//   ....[6]....
        /*00d0*/ 	.word	0x00008300


	//   ....[7]....
        /*00d4*/ 	.word	0x00008340


	//   ....[8]....
        /*00d8*/ 	.word	0x000083e0


	//   ....[9]....
        /*00dc*/ 	.word	0x00008430


	//   ....[10]....
        /*00e0*/ 	.word	0x00008480


	//   ....[11]....
        /*00e4*/ 	.word	0x00008560


	//   ....[12]....
        /*00e8*/ 	.word	0x000086d0


	//   ....[13]....
        /*00ec*/ 	.word	0x00008840


	//   ....[14]....
        /*00f0*/ 	.word	0x000089a0


	//   ....[15]....
        /*00f4*/ 	.word	0x000089e0


	//   ....[16]....
        /*00f8*/ 	.word	0x00008a20


	//   ....[17]....
        /*00fc*/ 	.word	0x00008ad0


	//   ....[18]....
        /*0100*/ 	.word	0x00008b30


	//   ....[19]....
        /*0104*/ 	.word	0x00008ca0


	//   ....[20]....
        /*0108*/ 	.word	0x00008db0


	//   ....[21]....
        /*010c*/ 	.word	0x00008ef0


	//   ....[22]....
        /*0110*/ 	.word	0x00008f10


	//----- nvinfo : EIATTR_MAX_THREADS
	.align		4
.L_1015:
        /*0114*/ 	.byte	0x04, 0x05
        /*0116*/ 	.short	(.L_1017 - .L_1016)
.L_1016:
        /*0118*/ 	.word	0x00000080
        /*011c*/ 	.word	0x00000001
        /*0120*/ 	.word	0x00000001


	//----- nvinfo : EIATTR_CRS_STACK_SIZE
	.align		4
.L_1017:
        /*0124*/ 	.byte	0x04, 0x1e
        /*0126*/ 	.short	(.L_1019 - .L_1018)
.L_1018:
        /*0128*/ 	.word	0x00000000


	//----- nvinfo : EIATTR_CBANK_PARAM_SIZE
	.align		4
.L_1019:
        /*012c*/ 	.byte	0x03, 0x19
        /*012e*/ 	.short	0x002c


	//----- nvinfo : EIATTR_PARAM_CBANK
	.align		4
        /*0130*/ 	.byte	0x04, 0x0a
        /*0132*/ 	.short	(.L_1021 - .L_1020)
	.align		4
.L_1020:
        /*0134*/ 	.word	index@(.nv.constant0._ZN2at6native27unrolled_elementwise_kernelIZZZNS0_33launch_log_sigmoid_forward_kernelERNS_18TensorIteratorBaseEENKUlvE_clEvENKUlvE2_clEvEUlN3c108BFloat16EE_St5arrayIPcLm2EELi4E23TrivialOffsetCalculatorILi1EjESD_NS0_6memory12LoadWithCastILi1EEENSE_13StoreWithCastILi1EEEEEviT_T0_T2_T3_T4_T5_)
        /*0138*/ 	.short	0x0380
        /*013a*/ 	.short	0x002c


	//----- nvinfo : EIATTR_SW_WAR
	.align		4
.L_1021:
        /*013c*/ 	.byte	0x04, 0x36
        /*013e*/ 	.short	(.L_1023 - .L_1022)
.L_1022:
        /*0140*/ 	.word	0x00000008
.L_1023:


//--------------------- .nv.info._ZN2at6native18elementwise_kernelILi128ELi4EZNS0_22gpu_kernel_impl_nocastIZZZNS0_33launch_log_sigmoid_forward_kernelERNS_18TensorIteratorBaseEENKUlvE_clEvENKUlvE2_clEvEUlN3c108BFloat16EE_EEvS4_RKT_EUliE_EEviT1_ --------------------------
	.section	.nv.info._ZN2at6native18elementwise_kernelILi128ELi4EZNS0_22gpu_kernel_impl_nocastIZZZNS0_33launch_log_sigmoid_forward_kernelERNS_18TensorIteratorBaseEENKUlvE_clEvENKUlvE2_clEvEUlN3c108BFloat16EE_EEvS4_RKT_EUliE_EEviT1_,"",@"SHT_CUDA_INFO"
	.sectionflags	@""
	.align	4


	//----- nvinfo : EIATTR_CUDA_API_VERSION
	.align		4
        /*0000*/ 	.byte	0x04, 0x37
        /*0002*/ 	.short	(.L_1025 - .L_1024)
.L_1024:
        /*0004*/ 	.word	0x00000082


	//----- nvinfo : EIATTR_KPARAM_INFO
	.align		4
.L_1025:
        /*0008*/ 	.byte	0x04, 0x17
        /*000a*/ 	.short	(.L_1027 - .L_1026)
.L_1026:
        /*000c*/ 	.word	0x00000000
        /*0010*/ 	.short	0x0001
        /*0012*/ 	.short	0x0008
        /*0014*/ 	.byte	0x00, 0xf0, 0x61, 0x08


	//----- nvinfo : EIATTR_KPARAM_INFO
	.align		4
.L_1027:
        /*0018*/ 	.byte	0x04, 0x17
        /*001a*/ 	.short	(.L_1029 - .L_1028)
.L_1028:
        /*001c*/ 	.word	0x00000000
        /*0020*/ 	.short	0x0000
        /*0022*/ 	.short	0x0000
        /*0024*/ 	.byte	0x00, 0xf0, 0x11, 0x00


	//----- nvinfo : EIATTR_SPARSE_MMA_MASK
	.align		4
.L_1029:
        /*0028*/ 	.byte	0x03, 0x50
        /*002a*/ 	.short	0x0000


	//----- nvinfo : EIATTR_MAXREG_COUNT
	.align		4
        /*002c*/ 	.byte	0x03, 0x1b
        /*002e*/ 	.short	0x0080


	//----- nvinfo : EIATTR_MERCURY_ISA_VERSION
	.align		4
        /*0030*/ 	.byte	0x03, 0x5f
        /*0032*/ 	.short	0x0101


	//----- nvinfo : EIATTR_VRC_CTA_INIT_COUNT
	.align		4
        /*0034*/ 	.byte	0x02, 0x4a
	.zero		1
	.zero		1


	//----- nvinfo : EIATTR_EXIT_INSTR_OFFSETS
	.align		4
        /*0038*/ 	.byte	0x04, 0x1c
        /*003a*/ 	.short	(.L_1031 - .L_1030)


	//   ....[0]....
.L_1030:
        /*003c*/ 	.word	0x000008d0


	//   ....[1]....
        /*0040*/ 	.word	0x00000b40


	//   ....[2]....
        /*0044*/ 	.word	0x00004c60


	//   ....[3]....
        /*0048*/ 	.word	0x000061a0


	//----- nvinfo : EIATTR_MAX_THREADS
	.align		4
.L_1031:
        /*004c*/ 	.byte	0x04, 0x05
        /*004e*/ 	.short	(.L_1033 - .L_1032)
.L_1032:
        /*0050*/ 	.word	0x00000080
        /*0054*/ 	.word	0x00000001
        /*0058*/ 	.word	0x00000001


	//----- nvinfo : EIATTR_CRS_STACK_SIZE
	.align		4
.L_1033:
        /*005c*/ 	.byte	0x04, 0x1e
        /*005e*/ 	.short	(.L_1035 - .L_1034)
.L_1034:
        /*0060*/ 	.word	0x00000000


	//----- nvinfo : EIATTR_CBANK_PARAM_SIZE
	.align		4
.L_1035:
        /*0064*/ 	.byte	0x03, 0x19
        /*0066*/ 	.short	0x0220


	//----- nvinfo : EIATTR_PARAM_CBANK
	.align		4
        /*0068*/ 	.byte	0x04, 0x0a
        /*006a*/ 	.short	(.L_1037 - .L_1036)
	.align		4
.L_1036:
        /*006c*/ 	.word	index@(.nv.constant0._ZN2at6native18elementwise_kernelILi128ELi4EZNS0_22gpu_kernel_impl_nocastIZZZNS0_33launch_log_sigmoid_forward_kernelERNS_18TensorIteratorBaseEENKUlvE_clEvENKUlvE2_clEvEUlN3c108BFloat16EE_EEvS4_RKT_EUliE_EEviT1_)
        /*0070*/ 	.short	0x0380
        /*0072*/ 	.short	0x0220


	//----- nvinfo : EIATTR_SW_WAR
	.align		4
.L_1037:
        /*0074*/ 	.byte	0x04, 0x36
        /*0076*/ 	.short	(.L_1039 - .L_1038)
.L_1038:
        /*0078*/ 	.word	0x00000008
.L_1039:


//--------------------- .nv.info._ZN2at6native27unrolled_elementwise_kernelIZZZNS0_33launch_log_sigmoid_forward_kernelERNS_18TensorIteratorBaseEENKUlvE_clEvENKUlvE2_clEvEUlN3c108BFloat16EE_St5arrayIPcLm2EELi4E23TrivialOffsetCalculatorILi1EjESD_NS0_6memory15LoadWithoutCastENSE_16StoreWithoutCastEEEviT_T0_T2_T3_T4_T5_ --------------------------
	.section	.nv.info._ZN2at6native27unrolled_elementwise_kernelIZZZNS0_33launch_log_sigmoid_forward_kernelERNS_18TensorIteratorBaseEENKUlvE_clEvENKUlvE2_clEvEUlN3c108BFloat16EE_St5arrayIPcLm2EELi4E23TrivialOffsetCalculatorILi1EjESD_NS0_6memory15LoadWithoutCastENSE_16StoreWithoutCastEEEviT_T0_T2_T3_T4_T5_,"",@"SHT_CUDA_INFO"
	.sectionflags	@""
	.align	4


	//----- nvinfo : EIATTR_CUDA_API_VERSION
	.align		4
        /*0000*/ 	.byte	0x04, 0x37
        /*0002*/ 	.short	(.L_1041 - .L_1040)
.L_1040:
        /*0004*/ 	.word	0x00000082


	//----- nvinfo : EIATTR_KPARAM_INFO
	.align		4
.L_1041:
        /*0008*/ 	.byte	0x04, 0x17
        /*000a*/ 	.short	(.L_1043 - .L_1042)
.L_1042:
        /*000c*/ 	.word	0x00000000
        /*0010*/ 	.short	0x0006
        /*0012*/ 	.short	0x001b
        /*0014*/ 	.byte	0x00, 0xf0, 0x05, 0x00


	//----- nvinfo : EIATTR_KPARAM_INFO
	.align		4
.L_1043:
        /*0018*/ 	.byte	0x04, 0x17
        /*001a*/ 	.short	(.L_1045 - .L_1044)
.L_1044:
        /*001c*/ 	.word	0x00000000
        /*0020*/ 	.short	0x0005
        /*0022*/ 	.short	0x001a
        /*0024*/ 	.byte	0x00, 0xf0, 0x05, 0x00


	//----- nvinfo : EIATTR_KPARAM_INFO
	.align		4
.L_1045:
        /*0028*/ 	.byte	0x04, 0x17
        /*002a*/ 	.short	(.L_1047 - .L_1046)
.L_1046:
        /*002c*/ 	.word	0x00000000
        /*0030*/ 	.short	0x0004
        /*0032*/ 	.short	0x0019
        /*0034*/ 	.byte	0x00, 0xf0, 0x05, 0x00


	//----- nvinfo : EIATTR_KPARAM_INFO
	.align		4
.L_1047:
        /*0038*/ 	.byte	0x04, 0x17
        /*003a*/ 	.short	(.L_1049 - .L_1048)
.L_1048:
        /*003c*/ 	.word	0x00000000
        /*0040*/ 	.short	0x0003
        /*0042*/ 	.short	0x0018
        /*0044*/ 	.byte	0x00, 0xf0, 0x05, 0x00


	//----- nvinfo : EIATTR_KPARAM_INFO
	.align		4
.L_1049:
        /*0048*/ 	.byte	0x04, 0x17
        /*004a*/ 	.short	(.L_1051 - .L_1050)
.L_1050:
        /*004c*/ 	.word	0x00000000
        /*0050*/ 	.short	0x0002
        /*0052*/ 	.short	0x0008
        /*0054*/ 	.byte	0x00, 0xf0, 0x41, 0x00


	//----- nvinfo : EIATTR_KPARAM_INFO
	.align		4
.L_1051:
        /*0058*/ 	.byte	0x04, 0x17
        /*005a*/ 	.short	(.L_1053 - .L_1052)
.L_1052:
        /*005c*/ 	.word	0x00000000
        /*0060*/ 	.short	0x0001
        /*0062*/ 	.short	0x0004
        /*0064*/ 	.byte	0x00, 0xf0, 0x05, 0x00


	//----- nvinfo : EIATTR_KPARAM_INFO
	.align		4
.L_1053:
        /*0068*/ 	.byte	0x04, 0x17
        /*006a*/ 	.short	(.L_1055 - .L_1054)
.L_1054:
        /*006c*/ 	.word	0x00000000
        /*0070*/ 	.short	0x0000
        /*0072*/ 	.short	0x0000
        /*0074*/ 	.byte	0x00, 0xf0, 0x11, 0x00


	//----- nvinfo : EIATTR_SPARSE_MMA_MASK
	.align		4
.L_1055:
        /*0078*/ 	.byte	0x03, 0x50
        /*007a*/ 	.short	0x0000


	//----- nvinfo : EIATTR_MAXREG_COUNT
	.align		4
        /*007c*/ 	.byte	0x03, 0x1b
        /*007e*/ 	.short	0x00ff


	//----- nvinfo : EIATTR_MERCURY_ISA_VERSION
	.align		4
        /*0080*/ 	.byte	0x03, 0x5f
        /*0082*/ 	.short	0x0101


	//----- nvinfo : EIATTR_VRC_CTA_INIT_COUNT
	.align		4
        /*0084*/ 	.byte	0x02, 0x4a
	.zero		1
	.zero		1


	//----- nvinfo : EIATTR_EXIT_INSTR_OFFSETS
	.align		4
        /*0088*/ 	.byte	0x04, 0x1c
        /*008a*/ 	.short	(.L_1057 - .L_1056)


	//   ....[0]....
.L_1056:
        /*008c*/ 	.word	0x00000d20


	//   ....[1]....
        /*0090*/ 	.word	0x00000d70


	//----- nvinfo : EIATTR_MAX_THREADS
	.align		4
.L_1057:
        /*0094*/ 	.byte	0x04, 0x05
        /*0096*/ 	.short	(.L_1059 - .L_1058)
.L_1058:
        /*0098*/ 	.word	0x00000080
        /*009c*/ 	.word	0x00000001
        /*00a0*/ 	.word	0x00000001


	//----- nvinfo : EIATTR_CRS_STACK_SIZE
	.align		4
.L_1059:
        /*00a4*/ 	.byte	0x04, 0x1e
        /*00a6*/ 	.short	(.L_1061 - .L_1060)
.L_1060:
        /*00a8*/ 	.word	0x00000000


	//----- nvinfo : EIATTR_CBANK_PARAM_SIZE
	.align		4
.L_1061:
        /*00ac*/ 	.byte	0x03, 0x19
        /*00ae*/ 	.short	0x001c


	//----- nvinfo : EIATTR_PARAM_CBANK
	.align		4
        /*00b0*/ 	.byte	0x04, 0x0a
        /*00b2*/ 	.short	(.L_1063 - .L_1062)
	.align		4
.L_1062:
        /*00b4*/ 	.word	index@(.nv.constant0._ZN2at6native27unrolled_elementwise_kernelIZZZNS0_33launch_log_sigmoid_forward_kernelERNS_18TensorIteratorBaseEENKUlvE_clEvENKUlvE2_clEvEUlN3c108BFloat16EE_St5arrayIPcLm2EELi4E23TrivialOffsetCalculatorILi1EjESD_NS0_6memory15LoadWithoutCastENSE_16StoreWithoutCastEEEviT_T0_T2_T3_T4_T5_)
        /*00b8*/ 	.short	0x0380
        /*00ba*/ 	.short	0x001c


	//----- nvinfo : EIATTR_SW_WAR
	.align		4
.L_1063:
        /*00bc*/ 	.byte	0x04, 0x36
        /*00be*/ 	.short	(.L_1065 - .L_1064)
.L_1064:
        /*00c0*/ 	.word	0x00000008
.L_1065:


//--------------------- .nv.info._ZN2at6native29vectorized_elementwise_kernelILi2EZZZNS0_33launch_log_sigmoid_forward_kernelERNS_18TensorIteratorBaseEENKUlvE_clEvENKUlvE2_clEvEUlN3c108BFloat16EE_St5arrayIPcLm2EEEEviT0_T1_ --------------------------
	.section	.nv.info._ZN2at6native29vectorized_elementwise_kernelILi2EZZZNS0_33launch_log_sigmoid_forward_kernelERNS_18TensorIteratorBaseEENKUlvE_clEvENKUlvE2_clEvEUlN3c108BFloat16EE_St5arrayIPcLm2EEEEviT0_T1_,"",@"SHT_CUDA_INFO"
	.sectionflags	@""
	.align	4


	//----- nvinfo : EIATTR_CUDA_API_VERSION
	.align		4
        /*0000*/ 	.byte	0x04, 0x37
        /*0002*/ 	.short	(.L_1067 - .L_1066)
.L_1066:
        /*0004*/ 	.word	0x00000082


	//----- nvinfo : EIATTR_KPARAM_INFO
	.align		4
.L_1067:
        /*0008*/ 	.byte	0x04, 0x17
        /*000a*/ 	.short	(.L_1069 - .L_1068)
.L_1068:
        /*000c*/ 	.word	0x00000000
        /*0010*/ 	.short	0x0002
        /*0012*/ 	.short	0x0008
        /*0014*/ 	.byte	0x00, 0xf0, 0x41, 0x00


	//----- nvinfo : EIATTR_KPARAM_INFO
	.align		4
.L_1069:
        /*0018*/ 	.byte	0x04, 0x17
        /*001a*/ 	.short	(.L_1071 - .L_1070)
.L_1070:
        /*001c*/ 	.word	0x00000000
        /*0020*/ 	.short	0x0001
        /*0022*/ 	.short	0x0004
        /*0024*/ 	.byte	0x00, 0xf0, 0x05, 0x00


	//----- nvinfo : EIATTR_KPARAM_INFO
	.align		4
.L_1071:
        /*0028*/ 	.byte	0x04, 0x17
        /*002a*/ 	.short	(.L_1073 - .L_1072)
.L_1072:
        /*002c*/ 	.word	0x00000000
        /*0030*/ 	.short	0x0000
        /*0032*/ 	.short	0x0000
        /*0034*/ 	.byte	0x00, 0xf0, 0x11, 0x00


	//----- nvinfo : EIATTR_SPARSE_MMA_MASK
	.align		4
.L_1073:
        /*0038*/ 	.byte	0x03, 0x50
        /*003a*/ 	.short	0x0000


	//----- nvinfo : EIATTR_MAXREG_COUNT
	.align		4
        /*003c*/ 	.byte	0x03, 0x1b
        /*003e*/ 	.short	0x00ff


	//----- nvinfo : EIATTR_MERCURY_ISA_VERSION
	.align		4
        /*0040*/ 	.byte	0x03, 0x5f
        /*0042*/ 	.short	0x0101


	//----- nvinfo : EIATTR_VRC_CTA_INIT_COUNT
	.align		4
        /*0044*/ 	.byte	0x02, 0x4a
	.zero		1
	.zero		1


	//----- nvinfo : EIATTR_EXIT_INSTR_OFFSETS
	.align		4
        /*0048*/ 	.byte	0x04, 0x1c
        /*004a*/ 	.short	(.L_1075 - .L_1074)


	//   ....[0]....
.L_1074:
        /*004c*/ 	.word	0x00001ad0


	//   ....[1]....
        /*0050*/ 	.word	0x00001b20


	//   ....[2]....
        /*0054*/ 	.word	0x00002c40


	//----- nvinfo : EIATTR_MAX_THREADS
	.align		4
.L_1075:
        /*0058*/ 	.byte	0x04, 0x05
        /*005a*/ 	.short	(.L_1077 - .L_1076)
.L_1076:
        /*005c*/ 	.word	0x00000080
        /*0060*/ 	.word	0x00000001
        /*0064*/ 	.word	0x00000001


	//----- nvinfo : EIATTR_CRS_STACK_SIZE
	.align		4
.L_1077:
        /*0068*/ 	.byte	0x04, 0x1e
        /*006a*/ 	.short	(.L_1079 - .L_1078)
.L_1078:
        /*006c*/ 	.word	0x00000000


	//----- nvinfo : EIATTR_CBANK_PARAM_SIZE
	.align		4
.L_1079:
        /*0070*/ 	.byte	0x03, 0x19
        /*0072*/ 	.short	0x0018


	//----- nvinfo : EIATTR_PARAM_CBANK
	.align		4
        /*0074*/ 	.byte	0x04, 0x0a
        /*0076*/ 	.short	(.L_1081 - .L_1080)
	.align		4
.L_1080:
        /*0078*/ 	.word	index@(.nv.constant0._ZN2at6native29vectorized_elementwise_kernelILi2EZZZNS0_33launch_log_sigmoid_forward_kernelERNS_18TensorIteratorBaseEENKUlvE_clEvENKUlvE2_clEvEUlN3c108BFloat16EE_St5arrayIPcLm2EEEEviT0_T1_)
        /*007c*/ 	.short	0x0380
        /*007e*/ 	.short	0x0018


	//----- nvinfo : EIATTR_SW_WAR
	.align		4
.L_1081:
        /*0080*/ 	.byte	0x04, 0x36
        /*0082*/ 	.short	(.L_1083 - .L_1082)
.L_1082:
        /*0084*/ 	.word	0x00000008
.L_1083:


//--------------------- .nv.info._ZN2at6native29vectorized_elementwise_kernelILi4EZZZNS0_33launch_log_sigmoid_forward_kernelERNS_18TensorIteratorBaseEENKUlvE_clEvENKUlvE2_clEvEUlN3c108BFloat16EE_St5arrayIPcLm2EEEEviT0_T1_ --------------------------
	.section	.nv.info._ZN2at6native29vectorized_elementwise_kernelILi4EZZZNS0_33launch_log_sigmoid_forward_kernelERNS_18TensorIteratorBaseEENKUlvE_clEvENKUlvE2_clEvEUlN3c108BFloat16EE_St5arrayIPcLm2EEEEviT0_T1_,"",@"SHT_CUDA_INFO"
	.sectionflags	@""
	.align	4


	//----- nvinfo : EIATTR_CUDA_API_VERSION
	.align		4
        /*0000*/ 	.byte	0x04, 0x37
        /*0002*/ 	.short	(.L_1085 - .L_1084)
.L_1084:
        /*0004*/ 	.word	0x00000082


	//----- nvinfo : EIATTR_KPARAM_INFO
	.align		4
.L_1085:
        /*0008*/ 	.byte	0x04, 0x17
        /*000a*/ 	.short	(.L_1087 - .L_1086)
.L_1086:
        /*000c*/ 	.word	0x00000000
        /*0010*/ 	.short	0x0002
        /*0012*/ 	.short	0x0008
        /*0014*/ 	.byte	0x00, 0xf0, 0x41, 0x00


	//----- nvinfo : EIATTR_KPARAM_INFO
	.align		4
.L_1087:
        /*0018*/ 	.byte	0x04, 0x17
        /*001a*/ 	.short	(.L_1089 - .L_1088)
.L_1088:
        /*001c*/ 	.word	0x00000000
        /*0020*/ 	.short	0x0001
        /*0022*/ 	.short	0x0004
        /*0024*/ 	.byte	0x00, 0xf0, 0x05, 0x00


	//----- nvinfo : EIATTR_KPARAM_INFO
	.align		4
.L_1089:
        /*0028*/ 	.byte	0x04, 0x17
        /*002a*/ 	.short	(.L_1091 - .L_1090)
.L_1090:
        /*002c*/ 	.word	0x00000000
        /*0030*/ 	.short	0x0000
        /*0032*/ 	.short	0x0000
        /*0034*/ 	.byte	0x00, 0xf0, 0x11, 0x00


	//----- nvinfo : EIATTR_SPARSE_MMA_MASK
	.align		4
.L_1091:
        /*0038*/ 	.byte	0x03, 0x50
        /*003a*/ 	.short	0x0000


	//----- nvinfo : EIATTR_MAXREG_COUNT
	.align		4
        /*003c*/ 	.byte	0x03, 0x1b
        /*003e*/ 	.short	0x00ff


	//----- nvinfo : EIATTR_MERCURY_ISA_VERSION
	.align		4
        /*0040*/ 	.byte	0x03, 0x5f
        /*0042*/ 	.short	0x0101


	//----- nvinfo : EIATTR_VRC_CTA_INIT_COUNT
	.align		4
        /*0044*/ 	.byte	0x02, 0x4a
	.zero		1
	.zero		1


	//----- nvinfo : EIATTR_EXIT_INSTR_OFFSETS
	.align		4
        /*0048*/ 	.byte	0x04, 0x1c
        /*004a*/ 	.short	(.L_1093 - .L_1092)


	//   ....[0]....
.L_1092:
        /*004c*/ 	.word	0x00001ad0


	//   ....[1]....
        /*0050*/ 	.word	0x00001b20


	//   ....[2]....
        /*0054*/ 	.word	0x00002c00


	//----- nvinfo : EIATTR_MAX_THREADS
	.align		4
.L_1093:
        /*0058*/ 	.byte	0x04, 0x05
        /*005a*/ 	.short	(.L_1095 - .L_1094)
.L_1094:
        /*005c*/ 	.word	0x00000080
        /*0060*/ 	.word	0x00000001
        /*0064*/ 	.word	0x00000001


	//----- nvinfo : EIATTR_CRS_STACK_SIZE
	.align		4
.L_1095:
        /*0068*/ 	.byte	0x04, 0x1e
        /*006a*/ 	.short	(.L_1097 - .L_1096)
.L_1096:
        /*006c*/ 	.word	0x00000000


	//----- nvinfo : EIATTR_CBANK_PARAM_SIZE
	.align		4
.L_1097:
        /*0070*/ 	.byte	0x03, 0x19
        /*0072*/ 	.short	0x0018


	//----- nvinfo : EIATTR_PARAM_CBANK
	.align		4
        /*0074*/ 	.byte	0x04, 0x0a
        /*0076*/ 	.short	(.L_1099 - .L_1098)
	.align		4
.L_1098:
        /*0078*/ 	.word	index@(.nv.constant0._ZN2at6native29vectorized_elementwise_kernelILi4EZZZNS0_33launch_log_sigmoid_forward_kernelERNS_18TensorIteratorBaseEENKUlvE_clEvENKUlvE2_clEvEUlN3c108BFloat16EE_St5arrayIPcLm2EEEEviT0_T1_)
        /*007c*/ 	.short	0x0380
        /*007e*/ 	.short	0x0018


	//----- nvinfo : EIATTR_SW_WAR
	.align		4
.L_1099:
        /*0080*/ 	.byte	0x04, 0x36
        /*0082*/ 	.short	(.L_1101 - .L_1100)
.L_1100:
        /*0084*/ 	.word	0x00000008
.L_1101:


//--------------------- .nv.info._ZN2at6native29vectorized_elementwise_kernelILi8EZZZNS0_33launch_log_sigmoid_forward_kernelERNS_18TensorIteratorBaseEENKUlvE_clEvENKUlvE2_clEvEUlN3c108BFloat16EE_St5arrayIPcLm2EEEEviT0_T1_ --------------------------
	.section	.nv.info._ZN2at6native29vectorized_elementwise_kernelILi8EZZZNS0_33launch_log_sigmoid_forward_kernelERNS_18TensorIteratorBaseEENKUlvE_clEvENKUlvE2_clEvEUlN3c108BFloat16EE_St5arrayIPcLm2EEEEviT0_T1_,"",@"SHT_CUDA_INFO"
	.sectionflags	@""
	.align	4


	//----- nvinfo : EIATTR_CUDA_API_VERSION
	.align		4
        /*0000*/ 	.byte	0x04, 0x37
        /*0002*/ 	.short	(.L_1103 - .L_1102)
.L_1102:
        /*0004*/ 	.word	0x00000082


	//----- nvinfo : EIATTR_KPARAM_INFO
	.align		4
.L_1103:
        /*0008*/ 	.byte	0x04, 0x17
        /*000a*/ 	.short	(.L_1105 - .L_1104)
.L_1104:
        /*000c*/ 	.word	0x00000000
        /*0010*/ 	.short	0x0002
        /*0012*/ 	.short	0x0008
        /*0014*/ 	.byte	0x00, 0xf0, 0x41, 0x00


	//----- nvinfo : EIATTR_KPARAM_INFO
	.align		4
.L_1105:
        /*0018*/ 	.byte	0x04, 0x17
        /*001a*/ 	.short	(.L_1107 - .L_1106)
.L_1106:
        /*001c*/ 	.word	0x00000000
        /*0020*/ 	.short	0x0001
        /*0022*/ 	.short	0x0004
        /*0024*/ 	.byte	0x00, 0xf0, 0x05, 0x00


	//----- nvinfo : EIATTR_KPARAM_INFO
	.align		4
.L_1107:
        /*0028*/ 	.byte	0x04, 0x17
        /*002a*/ 	.short	(.L_1109 - .L_1108)
.L_1108:
        /*002c*/ 	.word	0x00000000
        /*0030*/ 	.short	0x0000
        /*0032*/ 	.short	0x0000
        /*0034*/ 	.byte	0x00, 0xf0, 0x11, 0x00


	//----- nvinfo : EIATTR_SPARSE_MMA_MASK
	.align		4
.L_1109:
        /*0038*/ 	.byte	0x03, 0x50
        /*003a*/ 	.short	0x0000


	//----- nvinfo : EIATTR_MAXREG_COUNT
	.align		4
        /*003c*/ 	.byte	0x03, 0x1b
        /*003e*/ 	.short	0x00ff


	//----- nvinfo : EIATTR_MERCURY_ISA_VERSION
	.align		4
        /*0040*/ 	.byte	0x03, 0x5f
        /*0042*/ 	.short	0x0101


	//----- nvinfo : EIATTR_VRC_CTA_INIT_COUNT
	.align		4
        /*0044*/ 	.byte	0x02, 0x4a
	.zero		1
	.zero		1


	//----- nvinfo : EIATTR_EXIT_INSTR_OFFSETS
	.align		4
        /*0048*/ 	.byte	0x04, 0x1c
        /*004a*/ 	.short	(.L_1111 - .L_1110)


	//   ....[0]....
.L_1110:
        /*004c*/ 	.word	0x00000010


	//----- nvinfo : EIATTR_MAX_THREADS
	.align		4
.L_1111:
        /*0050*/ 	.byte	0x04, 0x05
        /*0052*/ 	.short	(.L_1113 - .L_1112)
.L_1112:
        /*0054*/ 	.word	0x00000080
        /*0058*/ 	.word	0x00000001
        /*005c*/ 	.word	0x00000001


	//----- nvinfo : EIATTR_CBANK_PARAM_SIZE
	.align		4
.L_1113:
        /*0060*/ 	.byte	0x03, 0x19
        /*0062*/ 	.short	0x0018


	//----- nvinfo : EIATTR_PARAM_CBANK
	.align		4
        /*0064*/ 	.byte	0x04, 0x0a
        /*0066*/ 	.short	(.L_1115 - .L_1114)
	.align		4
.L_1114:
        /*0068*/ 	.word	index@(.nv.constant0._ZN2at6native29vectorized_elementwise_kernelILi8EZZZNS0_33launch_log_sigmoid_forward_kernelERNS_18TensorIteratorBaseEENKUlvE_clEvENKUlvE2_clEvEUlN3c108BFloat16EE_St5arrayIPcLm2EEEEviT0_T1_)
        /*006c*/ 	.short	0x0380
        /*006e*/ 	.short	0x0018


	//----- nvinfo : EIATTR_SW_WAR
	.align		4
.L_1115:
        /*0070*/ 	.byte	0x04, 0x36
        /*0072*/ 	.short	(.L_1117 - .L_1116)
.L_1116:
        /*0074*/ 	.word	0x00000008
.L_1117:


//--------------------- .nv.info._ZN2at6native18elementwise_kernelILi128ELi4EZNS0_15gpu_kernel_implIZZZNS0_33launch_log_sigmoid_forward_kernelERNS_18TensorIteratorBaseEENKUlvE_clEvENKUlvE1_clEvEUlN3c104HalfEE_EEvS4_RKT_EUliE_EEviT1_ --------------------------
	.section	.nv.info._ZN2at6native18elementwise_kernelILi128ELi4EZNS0_15gpu_kernel_implIZZZNS0_33launch_log_sigmoid_forward_kernelERNS_18TensorIteratorBaseEENKUlvE_clEvENKUlvE1_clEvEUlN3c104HalfEE_EEvS4_RKT_EUliE_EEviT1_,"",@"SHT_CUDA_INFO"
	.sectionflags	@""
	.align	4


	//----- nvinfo : EIATTR_CUDA_API_VERSION
	.align		4
        /*0000*/ 	.byte	0x04, 0x37
        /*0002*/ 	.short	(.L_1119 - .L_1118)
.L_1118:
        /*0004*/ 	.word	0x00000082


	//----- nvinfo : EIATTR_KPARAM_INFO
	.align		4
.L_1119:
        /*0008*/ 	.byte	0x04, 0x17
        /*000a*/ 	.short	(.L_1121 - .L_1120)
.L_1120:
        /*000c*/ 	.word	0x00000000
        /*0010*/ 	.short	0x0001
        /*0012*/ 	.short	0x0008
        /*0014*/ 	.byte	0x00, 0xf0, 0x61, 0x08


	//----- nvinfo : EIATTR_KPARAM_INFO
	.align		4
.L_1121:
        /*0018*/ 	.byte	0x04, 0x17
        /*001a*/ 	.short	(.L_1123 - .L_1122)
.L_1122:
        /*001c*/ 	.word	0x00000000
        /*0020*/ 	.short	0x0000
        /*0022*/ 	.short	0x0000
        /*0024*/ 	.byte	0x00, 0xf0, 0x11, 0x00


	//----- nvinfo : EIATTR_SPARSE_MMA_MASK
	.align		4
.L_1123:
        /*0028*/ 	.byte	0x03, 0x50
        /*002a*/ 	.short	0x0000


	//----- nvinfo : EIATTR_MAXREG_COUNT
	.align		4
        /*002c*/ 	.byte	0x03, 0x1b
        /*002e*/ 	.short	0x0080


	//----- nvinfo : EIATTR_EXTERNS
	.align		4
        /*0030*/ 	.byte	0x04, 0x0f
        /*0032*/ 	.short	(.L_1125 - .L_1124)


	//   ....[0]....
	.align		4
.L_1124:
        /*0034*/ 	.word	index@(__assertfail)


	//----- nvinfo : EIATTR_MERCURY_ISA_VERSION
	.align		4
.L_1125:
        /*0038*/ 	.byte	0x03, 0x5f
        /*003a*/ 	.short	0x0101


	//----- nvinfo : EIATTR_VRC_CTA_INIT_COUNT
	.align		4
        /*003c*/ 	.byte	0x02, 0x4a
	.zero		1
	.zero		1


	//----- nvinfo : EIATTR_SYSCALL_OFFSETS
	.align		4
        /*0040*/ 	.byte	0x04, 0x46
        /*0042*/ 	.short	(.L_1127 - .L_1126)


	//   ....[0]....
.L_1126:
        /*0044*/ 	.word	0x00002270


	//   ....[1]....
        /*0048*/ 	.word	0x00003370


	//   ....[2]....
        /*004c*/ 	.word	0x00005780


	//   ....[3]....
        /*0050*/ 	.word	0x000066b0


	//   ....[4]....
        /*0054*/ 	.word	0x00008bd0


	//   ....[5]....
        /*0058*/ 	.word	0x00009b00


	//   ....[6]....
        /*005c*/ 	.word	0x0000c030


	//   ....[7]....
        /*0060*/ 	.word	0x0000cf30


	//----- nvinfo : EIATTR_EXIT_INSTR_OFFSETS
	.align		4
.L_1127:
        /*0064*/ 	.byte	0x04, 0x1c
        /*0066*/ 	.short	(.L_1129 - .L_1128)


	//   ....[0]....
.L_1128:
        /*0068*/ 	.word	0x00009de0


	//   ....[1]....
        /*006c*/ 	.word	0x0000c3d0


	//   ....[2]....
        /*0070*/ 	.word	0x0000c410


	//   ....[3]....
        /*0074*/ 	.word	0x0000c4b0


	//   ....[4]....
        /*0078*/ 	.word	0x0000c4f0


	//   ....[5]....
        /*007c*/ 	.word	0x0000c530


	//   ....[6]....
        /*0080*/ 	.word	0x0000c5c0


	//   ....[7]....
        /*0084*/ 	.word	0x0000c5e0


	//   ....[8]....
        /*0088*/ 	.word	0x0000c680


	//   ....[9]....
        /*008c*/ 	.word	0x0000c6d0


	//   ....[10]....
        /*0090*/ 	.word	0x0000c720


	//   ....[11]....
        /*0094*/ 	.word	0x0000c800


	//   ....[12]....
        /*0098*/ 	.word	0x0000c970


	//   ....[13]....
        /*009c*/ 	.word	0x0000cae0


	//   ....[14]....
        /*00a0*/ 	.word	0x0000cc40


	//   ....[15]....
        /*00a4*/ 	.word	0x0000cc80


	//   ....[16]....
        /*00a8*/ 	.word	0x0000ccc0


	//   ....[17]....
        /*00ac*/ 	.word	0x0000cd70


	//   ....[18]....
        /*00b0*/ 	.word	0x0000cdd0


	//   ....[19]....
        /*00b4*/ 	.word	0x0000cf40


	//   ....[20]....
        /*00b8*/ 	.word	0x0000d050


	//   ....[21]....
        /*00bc*/ 	.word	0x0000d190


	//   ....[22]....
        /*00c0*/ 	.word	0x0000d1d0


	//----- nvinfo : EIATTR_MAX_THREADS
	.align		4
.L_1129:
        /*00c4*/ 	.byte	0x04, 0x05
        /*00c6*/ 	.short	(.L_1131 - .L_1130)
.L_1130:
        /*00c8*/ 	.word	0x00000080
        /*00cc*/ 	.word	0x00000001
        /*00d0*/ 	.word	0x00000001


	//----- nvinfo : EIATTR_CRS_STACK_SIZE
	.align		4
.L_1131:
        /*00d4*/ 	.byte	0x04, 0x1e
        /*00d6*/ 	.short	(.L_1133 - .L_1132)
.L_1132:
        /*00d8*/ 	.word	0x00000000


	//----- nvinfo : EIATTR_CBANK_PARAM_SIZE
	.align		4
.L_1133:
        /*00dc*/ 	.byte	0x03, 0x19
        /*00de*/ 	.short	0x0220


	//----- nvinfo : EIATTR_PARAM_CBANK
	.align		4
        /*00e0*/ 	.byte	0x04, 0x0a
        /*00e2*/ 	.short	(.L_1135 - .L_1134)
	.align		4
.L_1134:
        /*00e4*/ 	.word	index@(.nv.constant0._ZN2at6native18elementwise_kernelILi128ELi4EZNS0_15gpu_kernel_implIZZZNS0_33launch_log_sigmoid_forward_kernelERNS_18TensorIteratorBaseEENKUlvE_clEvENKUlvE1_clEvEUlN3c104HalfEE_EEvS4_RKT_EUliE_EEviT1_)
        /*00e8*/ 	.short	0x0380
        /*00ea*/ 	.short	0x0220


	//----- nvinfo : EIATTR_SW_WAR
	.align		4
.L_1135:
        /*00ec*/ 	.byte	0x04, 0x36
        /*00ee*/ 	.short	(.L_1137 - .L_1136)
.L_1136:
        /*00f0*/ 	.word	0x00000008
.L_1137:


//--------------------- .nv.info._ZN2at6native27unrolled_elementwise_kernelIZZZNS0_33launch_log_sigmoid_forward_kernelERNS_18TensorIteratorBaseEENKUlvE_clEvENKUlvE1_clEvEUlN3c104HalfEE_St5arrayIPcLm2EELi4E23TrivialOffsetCalculatorILi1EjESD_NS0_6memory12LoadWithCastILi1EEENSE_13StoreWithCastILi1EEEEEviT_T0_T2_T3_T4_T5_ --------------------------
	.section	.nv.info._ZN2at6native27unrolled_elementwise_kernelIZZZNS0_33launch_log_sigmoid_forward_kernelERNS_18TensorIteratorBaseEENKUlvE_clEvENKUlvE1_clEvEUlN3c104HalfEE_St5arrayIPcLm2EELi4E23TrivialOffsetCalculatorILi1EjESD_NS0_6memory12LoadWithCastILi1EEENSE_13StoreWithCastILi1EEEEEviT_T0_T2_T3_T4_T5_,"",@"SHT_CUDA_INFO"
	.sectionflags	@""
	.align	4


	//----- nvinfo : EIATTR_CUDA_API_VERSION
	.align		4
        /*0000*/ 	.byte	0x04, 0x37
        /*0002*/ 	.short	(.L_1139 - .L_1138)
.L_1138:
        /*0004*/ 	.word	0x00000082


	//----- nvinfo : EIATTR_KPARAM_INFO
	.align		4
.L_1139:
        /*0008*/ 	.byte	0x04, 0x17
        /*000a*/ 	.short	(.L_1141 - .L_1140)
.L_1140:
        /*000c*/ 	.word	0x00000000
        /*0010*/ 	.short	0x0006
        /*0012*/ 	.short	0x0024
        /*0014*/ 	.byte	0x00, 0xf0, 0x21, 0x00


	//----- nvinfo : EIATTR_KPARAM_INFO
	.align		4
.L_1141:
        /*0018*/ 	.byte	0x04, 0x17
        /*001a*/ 	.short	(.L_1143 - .L_1142)
.L_1142:
        /*001c*/ 	.word	0x00000000
        /*0020*/ 	.short	0x0005
        /*0022*/ 	.short	0x001c
        /*0024*/ 	.byte	0x00, 0xf0, 0x21, 0x00


	//----- nvinfo : EIATTR_KPARAM_INFO
	.align		4
.L_1143:
        /*0028*/ 	.byte	0x04, 0x17
        /*002a*/ 	.short	(.L_1145 - .L_1144)
.L_1144:
        /*002c*/ 	.word	0x00000000
        /*0030*/ 	.short	0x0004
        /*0032*/ 	.short	0x0019
        /*0034*/ 	.byte	0x00, 0xf0, 0x05, 0x00


	//----- nvinfo : EIATTR_KPARAM_INFO
	.align		4
.L_1145:
        /*0038*/ 	.byte	0x04, 0x17
        /*003a*/ 	.short	(.L_1147 - .L_1146)
.L_1146:
        /*003c*/ 	.word	0x00000000
        /*0040*/ 	.short	0x0003
        /*0042*/ 	.short	0x0018
        /*0044*/ 	.byte	0x00, 0xf0, 0x05, 0x00


	//----- nvinfo : EIATTR_KPARAM_INFO
	.align		4
.L_1147:
        /*0048*/ 	.byte	0x04, 0x17
        /*004a*/ 	.short	(.L_1149 - .L_1148)
.L_1148:
        /*004c*/ 	.word	0x00000000
        /*0050*/ 	.short	0x0002
        /*0052*/ 	.short	0x0008
        /*0054*/ 	.byte	0x00, 0xf0, 0x41, 0x00


	//----- nvinfo : EIATTR_KPARAM_INFO
	.align		4
.L_1149:
        /*0058*/ 	.byte	0x04, 0x17
        /*005a*/ 	.short	(.L_1151 - .L_1150)
.L_1150:
        /*005c*/ 	.word	0x00000000
        /*0060*/ 	.short	0x0001
        /*0062*/ 	.short	0x0004
        /*0064*/ 	.byte	0x00, 0xf0, 0x05, 0x00


	//----- nvinfo : EIATTR_KPARAM_INFO
	.align		4
.L_1151:
        /*0068*/ 	.byte	0x04, 0x17
        /*006a*/ 	.short	(.L_1153 - .L_1152)
.L_1152:
        /*006c*/ 	.word	0x00000000
        /*0070*/ 	.short	0x0000
        /*0072*/ 	.short	0x0000
        /*0074*/ 	.byte	0x00, 0xf0, 0x11, 0x00


	//----- nvinfo : EIATTR_SPARSE_MMA_MASK
	.align		4
.L_1153:
        /*0078*/ 	.byte	0x03, 0x50
        /*007a*/ 	.short	0x0000


	//----- nvinfo : EIATTR_MAXREG_COUNT
	.align		4
        /*007c*/ 	.byte	0x03, 0x1b
        /*007e*/ 	.short	0x00ff


	//----- nvinfo : EIATTR_EXTERNS
	.align		4
        /*0080*/ 	.byte	0x04, 0x0f
        /*0082*/ 	.short	(.L_1155 - .L_1154)


	//   ....[0]....
	.align		4
.L_1154:
        /*0084*/ 	.word	index@(__assertfail)


	//----- nvinfo : EIATTR_MERCURY_ISA_VERSION
	.align		4
.L_1155:
        /*0088*/ 	.byte	0x03, 0x5f
        /*008a*/ 	.short	0x0101


	//----- nvinfo : EIATTR_VRC_CTA_INIT_COUNT
	.align		4
        /*008c*/ 	.byte	0x02, 0x4a
	.zero		1
	.zero		1


	//----- nvinfo : EIATTR_SYSCALL_OFFSETS
	.align		4
        /*0090*/ 	.byte	0x04, 0x46
        /*0092*/ 	.short	(.L_1157 - .L_1156)


	//   ....[0]....
.L_1156:
        /*0094*/ 	.word	0x00001040


	//   ....[1]....
        /*0098*/ 	.word	0x00002260


	//   ....[2]....
        /*009c*/ 	.word	0x000033c0


	//   ....[3]....
        /*00a0*/ 	.word	0x00004440


	//   ....[4]....
        /*00a4*/ 	.word	0x00005dc0


	//   ....[5]....
        /*00a8*/ 	.word	0x00006c80


	//   ....[6]....
        /*00ac*/ 	.word	0x00007c00


	//   ....[7]....
        /*00b0*/ 	.word	0x00008b80


	//----- nvinfo : EIATTR_EXIT_INSTR_OFFSETS
	.align		4
.L_1157:
        /*00b4*/ 	.byte	0x04, 0x1c
        /*00b6*/ 	.short	(.L_1159 - .L_1158)


	//   ....[0]....
.L_1158:
        /*00b8*/ 	.word	0x00007ed0


	//   ....[1]....
        /*00bc*/ 	.word	0x00008020


	//   ....[2]....
        /*00c0*/ 	.word	0x00008060


	//   ....[3]....
        /*00c4*/ 	.word	0x00008100


	//   ....[4]....
        /*00c8*/ 	.word	0x00008140


	//   ....[5]....
        /*00cc*/ 	.word	0x00008180


	//   ....[6]....
        /*00d0*/ 	.word	0x00008210


	//   ....[7]....
        /*00d4*/ 	.word	0x00008230


	//   ....[8]....
        /*00d8*/ 	.word	0x000082d0


	//   ....[9]....
        /*00dc*/ 	.word	0x00008320


	//   ....[10]....
        /*00e0*/ 	.word	0x00008370


	//   ....[11]....
        /*00e4*/ 	.word	0x00008450


	//   ....[12]....
        /*00e8*/ 	.word	0x000085c0


	//   ....[13]....
        /*00ec*/ 	.word	0x00008730


	//   ....[14]....
        /*00f0*/ 	.word	0x00008890


	//   ....[15]....
        /*00f4*/ 	.word	0x000088d0


	//   ....[16]....
        /*00f8*/ 	.word	0x00008910


	//   ....[17]....
        /*00fc*/ 	.word	0x000089c0


	//   ....[18]....
        /*0100*/ 	.word	0x00008a20


	//   ....[19]....
        /*0104*/ 	.word	0x00008b90


	//   ....[20]....
        /*0108*/ 	.word	0x00008ca0


	//   ....[21]....
        /*010c*/ 	.word	0x00008de0


	//   ....[22]....
        /*0110*/ 	.word	0x00008e20


	//----- nvinfo : EIATTR_MAX_THREADS
	.align		4
.L_1159:
        /*0114*/ 	.byte	0x04, 0x05
        /*0116*/ 	.short	(.L_1161 - .L_1160)
.L_1160:
        /*0118*/ 	.word	0x00000080
        /*011c*/ 	.word	0x00000001
        /*0120*/ 	.word	0x00000001


	//----- nvinfo : EIATTR_CRS_STACK_SIZE
	.align		4
.L_1161:
        /*0124*/ 	.byte	0x04, 0x1e
        /*0126*/ 	.short	(.L_1163 - .L_1162)
.L_1162:
        /*0128*/ 	.word	0x00000000


	//----- nvinfo : EIATTR_CBANK_PARAM_SIZE
	.align		4
.L_1163:
        /*012c*/ 	.byte	0x03, 0x19
        /*012e*/ 	.short	0x002c


	//----- nvinfo : EIATTR_PARAM_CBANK
	.align		4
        /*0130*/ 	.byte	0x04, 0x0a
        /*0132*/ 	.short	(.L_1165 - .L_1164)
	.align		4
.L_1164:
        /*0134*/ 	.word	index@(.nv.constant0._ZN2at6native27unrolled_elementwise_kernelIZZZNS0_33launch_log_sigmoid_forward_kernelERNS_18TensorIteratorBaseEENKUlvE_clEvENKUlvE1_clEvEUlN3c104HalfEE_St5arrayIPcLm2EELi4E23TrivialOffsetCalculatorILi1EjESD_NS0_6memory12LoadWithCastILi1EEENSE_13StoreWithCastILi1EEEEEviT_T0_T2_T3_T4_T5_)
        /*0138*/ 	.short	0x0380
        /*013a*/ 	.short	0x002c


	//----- nvinfo : EIATTR_SW_WAR
	.align		4
.L_1165:
        /*013c*/ 	.byte	0x04, 0x36
        /*013e*/ 	.short	(.L_1167 - .L_1166)
.L_1166:
        /*0140*/ 	.word	0x00000008
.L_1167:


//--------------------- .nv.info._ZN2at6native18elementwise_kernelILi128ELi4EZNS0_22gpu_kernel_impl_nocastIZZZNS0_33launch_log_sigmoid_forward_kernelERNS_18TensorIteratorBaseEENKUlvE_clEvENKUlvE1_clEvEUlN3c104HalfEE_EEvS4_RKT_EUliE_EEviT1_ --------------------------
	.section	.nv.info._ZN2at6native18elementwise_kernelILi128ELi4EZNS0_22gpu_kernel_impl_nocastIZZZNS0_33launch_log_sigmoid_forward_kernelERNS_18TensorIteratorBaseEENKUlvE_clEvENKUlvE1_clEvEUlN3c104HalfEE_EEvS4_RKT_EUliE_EEviT1_,"",@"SHT_CUDA_INFO"
	.sectionflags	@""
	.align	4


	//----- nvinfo : EIATTR_CUDA_API_VERSION
	.align		4
        /*0000*/ 	.byte	0x04, 0x37
        /*0002*/ 	.short	(.L_1169 - .L_1168)
.L_1168:
        /*0004*/ 	.word	0x00000082


	//----- nvinfo : EIATTR_KPARAM_INFO
	.align		4
.L_1169:
        /*0008*/ 	.byte	0x04, 0x17
        /*000a*/ 	.short	(.L_1171 - .L_1170)
.L_1170:
        /*000c*/ 	.word	0x00000000
        /*0010*/ 	.short	0x0001
        /*0012*/ 	.short	0x0008
        /*0014*/ 	.byte	0x00, 0xf0, 0x61, 0x08


	//----- nvinfo : EIATTR_KPARAM_INFO
	.align		4
.L_1171:
        /*0018*/ 	.byte	0x04, 0x17
        /*001a*/ 	.short	(.L_1173 - .L_1172)
.L_1172:
        /*001c*/ 	.word	0x00000000
        /*0020*/ 	.short	0x0000
        /*0022*/ 	.short	0x0000
        /*0024*/ 	.byte	0x00, 0xf0, 0x11, 0x00


	//----- nvinfo : EIATTR_SPARSE_MMA_MASK
	.align		4
.L_1173:
        /*0028*/ 	.byte	0x03, 0x50
        /*002a*/ 	.short	0x0000


	//----- nvinfo : EIATTR_MAXREG_COUNT
	.align		4
        /*002c*/ 	.byte	0x03, 0x1b
        /*002e*/ 	.short	0x0080


	//----- nvinfo : EIATTR_MERCURY_ISA_VERSION
	.align		4
        /*0030*/ 	.byte	0x03, 0x5f
        /*0032*/ 	.short	0x0101


	//----- nvinfo : EIATTR_VRC_CTA_INIT_COUNT
	.align		4
        /*0034*/ 	.byte	0x02, 0x4a
	.zero		1
	.zero		1


	//----- nvinfo : EIATTR_EXIT_INSTR_OFFSETS
	.align		4
        /*0038*/ 	.byte	0x04, 0x1c
        /*003a*/ 	.short	(.L_1175 - .L_1174)


	//   ....[0]....
.L_1174:
        /*003c*/ 	.word	0x000008d0


	//   ....[1]....
        /*0040*/ 	.word	0x00000b40


	//   ....[2]....
        /*0044*/ 	.word	0x00004c60


	//   ....[3]....
        /*0048*/ 	.word	0x000061a0


	//----- nvinfo : EIATTR_MAX_THREADS
	.align		4
.L_1175:
        /*004c*/ 	.byte	0x04, 0x05
        /*004e*/ 	.short	(.L_1177 - .L_1176)
.L_1176:
        /*0050*/ 	.word	0x00000080
        /*0054*/ 	.word	0x00000001
        /*0058*/ 	.word	0x00000001


	//----- nvinfo : EIATTR_CRS_STACK_SIZE
	.align		4
.L_1177:
        /*005c*/ 	.byte	0x04, 0x1e
        /*005e*/ 	.short	(.L_1179 - .L_1178)
.L_1178:
        /*0060*/ 	.word	0x00000000


	//----- nvinfo : EIATTR_CBANK_PARAM_SIZE
	.align		4
.L_1179:
        /*0064*/ 	.byte	0x03, 0x19
        /*0066*/ 	.short	0x0220


	//----- nvinfo : EIATTR_PARAM_CBANK
	.align		4
        /*0068*/ 	.byte	0x04, 0x0a
        /*006a*/ 	.short	(.L_1181 - .L_1180)
	.align		4
.L_1180:
        /*006c*/ 	.word	index@(.nv.constant0._ZN2at6native18elementwise_kernelILi128ELi4EZNS0_22gpu_kernel_impl_nocastIZZZNS0_33launch_log_sigmoid_forward_kernelERNS_18TensorIteratorBaseEENKUlvE_clEvENKUlvE1_clEvEUlN3c104HalfEE_EEvS4_RKT_EUliE_EEviT1_)
        /*0070*/ 	.short	0x0380
        /*0072*/ 	.short	0x0220


	//----- nvinfo : EIATTR_SW_WAR
	.align		4
.L_1181:
        /*0074*/ 	.byte	0x04, 0x36
        /*0076*/ 	.short	(.L_1183 - .L_1182)
.L_1182:
        /*0078*/ 	.word	0x00000008
.L_1183:


//--------------------- .nv.info._ZN2at6native27unrolled_elementwise_kernelIZZZNS0_33launch_log_sigmoid_forward_kernelERNS_18TensorIteratorBaseEENKUlvE_clEvENKUlvE1_clEvEUlN3c104HalfEE_St5arrayIPcLm2EELi4E23TrivialOffsetCalculatorILi1EjESD_NS0_6memory15LoadWithoutCastENSE_16StoreWithoutCastEEEviT_T0_T2_T3_T4_T5_ --------------------------
	.section	.nv.info._ZN2at6native27unrolled_elementwise_kernelIZZZNS0_33launch_log_sigmoid_forward_kernelERNS_18TensorIteratorBaseEENKUlvE_clEvENKUlvE1_clEvEUlN3c104HalfEE_St5arrayIPcLm2EELi4E23TrivialOffsetCalculatorILi1EjESD_NS0_6memory15LoadWithoutCastENSE_16StoreWithoutCastEEEviT_T0_T2_T3_T4_T5_,"",@"SHT_CUDA_INFO"
	.sectionflags	@""
	.align	4


	//----- nvinfo : EIATTR_CUDA_API_VERSION
	.align		4
        /*0000*/ 	.byte	0x04, 0x37
        /*0002*/ 	.short	(.L_1185 - .L_1184)
.L_1184:
        /*0004*/ 	.word	0x00000082


	//----- nvinfo : EIATTR_KPARAM_INFO
	.align		4
.L_1185:
        /*0008*/ 	.byte	0x04, 0x17
        /*000a*/ 	.short	(.L_1187 - .L_1186)
.L_1186:
        /*000c*/ 	.word	0x00000000
        /*0010*/ 	.short	0x0006
        /*0012*/ 	.short	0x001b
        /*0014*/ 	.byte	0x00, 0xf0, 0x05, 0x00


	//----- nvinfo : EIATTR_KPARAM_INFO
	.align		4
.L_1187:
        /*0018*/ 	.byte	0x04, 0x17
        /*001a*/ 	.short	(.L_1189 - .L_1188)
.L_1188:
        /*001c*/ 	.word	0x00000000
        /*0020*/ 	.short	0x0005
        /*0022*/ 	.short	0x001a
        /*0024*/ 	.byte	0x00, 0xf0, 0x05, 0x00


	//----- nvinfo : EIATTR_KPARAM_INFO
	.align		4
.L_1189:
        /*0028*/ 	.byte	0x04, 0x17
        /*002a*/ 	.short	(.L_1191 - .L_1190)
.L_1190:
        /*002c*/ 	.word	0x00000000
        /*0030*/ 	.short	0x0004
        /*0032*/ 	.short	0x0019
        /*0034*/ 	.byte	0x00, 0xf0, 0x05, 0x00


	//----- nvinfo : EIATTR_KPARAM_INFO
	.align		4
.L_1191:
        /*0038*/ 	.byte	0x04, 0x17
        /*003a*/ 	.short	(.L_1193 - .L_1192)
.L_1192:
        /*003c*/ 	.word	0x00000000
        /*0040*/ 	.short	0x0003
        /*0042*/ 	.short	0x0018
        /*0044*/ 	.byte	0x00, 0xf0, 0x05, 0x00


	//----- nvinfo : EIATTR_KPARAM_INFO
	.align		4
.L_1193:
        /*0048*/ 	.byte	0x04, 0x17
        /*004a*/ 	.short	(.L_1195 - .L_1194)
.L_1194:
        /*004c*/ 	.word	0x00000000
        /*0050*/ 	.short	0x0002
        /*0052*/ 	.short	0x0008
        /*0054*/ 	.byte	0x00, 0xf0, 0x41, 0x00


	//----- nvinfo : EIATTR_KPARAM_INFO
	.align		4
.L_1195:
        /*0058*/ 	.byte	0x04, 0x17
        /*005a*/ 	.short	(.L_1197 - .L_1196)
.L_1196:
        /*005c*/ 	.word	0x00000000
        /*0060*/ 	.short	0x0001
        /*0062*/ 	.short	0x0004
        /*0064*/ 	.byte	0x00, 0xf0, 0x05, 0x00


	//----- nvinfo : EIATTR_KPARAM_INFO
	.align		4
.L_1197:
        /*0068*/ 	.byte	0x04, 0x17
        /*006a*/ 	.short	(.L_1199 - .L_1198)
.L_1198:
        /*006c*/ 	.word	0x00000000
        /*0070*/ 	.short	0x0000
        /*0072*/ 	.short	0x0000
        /*0074*/ 	.byte	0x00, 0xf0, 0x11, 0x00


	//----- nvinfo : EIATTR_SPARSE_MMA_MASK
	.align		4
.L_1199:
        /*0078*/ 	.byte	0x03, 0x50
        /*007a*/ 	.short	0x0000


	//----- nvinfo : EIATTR_MAXREG_COUNT
	.align		4
        /*007c*/ 	.byte	0x03, 0x1b
        /*007e*/ 	.short	0x00ff


	//----- nvinfo : EIATTR_MERCURY_ISA_VERSION
	.align		4
        /*0080*/ 	.byte	0x03, 0x5f
        /*0082*/ 	.short	0x0101


	//----- nvinfo : EIATTR_VRC_CTA_INIT_COUNT
	.align		4
        /*0084*/ 	.byte	0x02, 0x4a
	.zero		1
	.zero		1


	//----- nvinfo : EIATTR_EXIT_INSTR_OFFSETS
	.align		4
        /*0088*/ 	.byte	0x04, 0x1c
        /*008a*/ 	.short	(.L_1201 - .L_1200)


	//   ....[0]....
.L_1200:
        /*008c*/ 	.word	0x00000d20


	//   ....[1]....
        /*0090*/ 	.word	0x00000d70


	//----- nvinfo : EIATTR_MAX_THREADS
	.align		4
.L_1201:
        /*0094*/ 	.byte	0x04, 0x05
        /*0096*/ 	.short	(.L_1203 - .L_1202)
.L_1202:
        /*0098*/ 	.word	0x00000080
        /*009c*/ 	.word	0x00000001
        /*00a0*/ 	.word	0x00000001


	//----- nvinfo : EIATTR_CRS_STACK_SIZE
	.align		4
.L_1203:
        /*00a4*/ 	.byte	0x04, 0x1e
        /*00a6*/ 	.short	(.L_1205 - .L_1204)
.L_1204:
        /*00a8*/ 	.word	0x00000000


	//----- nvinfo : EIATTR_CBANK_PARAM_SIZE
	.align		4
.L_1205:
        /*00ac*/ 	.byte	0x03, 0x19
        /*00ae*/ 	.short	0x001c


	//----- nvinfo : EIATTR_PARAM_CBANK
	.align		4
        /*00b0*/ 	.byte	0x04, 0x0a
        /*00b2*/ 	.short	(.L_1207 - .L_1206)
	.align		4
.L_1206:
        /*00b4*/ 	.word	index@(.nv.constant0._ZN2at6native27unrolled_elementwise_kernelIZZZNS0_33launch_log_sigmoid_forward_kernelERNS_18TensorIteratorBaseEENKUlvE_clEvENKUlvE1_clEvEUlN3c104HalfEE_St5arrayIPcLm2EELi4E23TrivialOffsetCalculatorILi1EjESD_NS0_6memory15LoadWithoutCastENSE_16StoreWithoutCastEEEviT_T0_T2_T3_T4_T5_)
        /*00b8*/ 	.short	0x0380
        /*00ba*/ 	.short	0x001c


	//----- nvinfo : EIATTR_SW_WAR
	.align		4
.L_1207:
        /*00bc*/ 	.byte	0x04, 0x36
        /*00be*/ 	.short	(.L_1209 - .L_1208)
.L_1208:
        /*00c0*/ 	.word	0x00000008
.L_1209:


//--------------------- .nv.info._ZN2at6native29vectorized_elementwise_kernelILi2EZZZNS0_33launch_log_sigmoid_forward_kernelERNS_18TensorIteratorBaseEENKUlvE_clEvENKUlvE1_clEvEUlN3c104HalfEE_St5arrayIPcLm2EEEEviT0_T1_ --------------------------
	.section	.nv.info._ZN2at6native29vectorized_elementwise_kernelILi2EZZZNS0_33launch_log_sigmoid_forward_kernelERNS_18TensorIteratorBaseEENKUlvE_clEvENKUlvE1_clEvEUlN3c104HalfEE_St5arrayIPcLm2EEEEviT0_T1_,"",@"SHT_CUDA_INFO"
	.sectionflags	@""
	.align	4


	//----- nvinfo : EIATTR_CUDA_API_VERSION
	.align		4
        /*0000*/ 	.byte	0x04, 0x37
        /*0002*/ 	.short	(.L_1211 - .L_1210)
.L_1210:
        /*0004*/ 	.word	0x00000082


	//----- nvinfo : EIATTR_KPARAM_INFO
	.align		4
.L_1211:
        /*0008*/ 	.byte	0x04, 0x17
        /*000a*/ 	.short	(.L_1213 - .L_1212)
.L_1212:
        /*000c*/ 	.word	0x00000000
        /*0010*/ 	.short	0x0002
        /*0012*/ 	.short	0x0008
        /*0014*/ 	.byte	0x00, 0xf0, 0x41, 0x00


	//----- nvinfo : EIATTR_KPARAM_INFO
	.align		4
.L_1213:
        /*0018*/ 	.byte	0x04, 0x17
        /*001a*/ 	.short	(.L_1215 - .L_1214)
.L_1214:
        /*001c*/ 	.word	0x00000000
        /*0020*/ 	.short	0x0001
        /*0022*/ 	.short	0x0004
        /*0024*/ 	.byte	0x00, 0xf0, 0x05, 0x00


	//----- nvinfo : EIATTR_KPARAM_INFO
	.align		4
.L_1215:
        /*0028*/ 	.byte	0x04, 0x17
        /*002a*/ 	.short	(.L_1217 - .L_1216)
.L_1216:
        /*002c*/ 	.word	0x00000000
        /*0030*/ 	.short	0x0000
        /*0032*/ 	.short	0x0000
        /*0034*/ 	.byte	0x00, 0xf0, 0x11, 0x00


	//----- nvinfo : EIATTR_SPARSE_MMA_MASK
	.align		4
.L_1217:
        /*0038*/ 	.byte	0x03, 0x50
        /*003a*/ 	.short	0x0000


	//----- nvinfo : EIATTR_MAXREG_COUNT
	.align		4
        /*003c*/ 	.byte	0x03, 0x1b
        /*003e*/ 	.short	0x00ff


	//----- nvinfo : EIATTR_MERCURY_ISA_VERSION
	.align		4
        /*0040*/ 	.byte	0x03, 0x5f
        /*0042*/ 	.short	0x0101


	//----- nvinfo : EIATTR_VRC_CTA_INIT_COUNT
	.align		4
        /*0044*/ 	.byte	0x02, 0x4a
	.zero		1
	.zero		1


	//----- nvinfo : EIATTR_EXIT_INSTR_OFFSETS
	.align		4
        /*0048*/ 	.byte	0x04, 0x1c
        /*004a*/ 	.short	(.L_1219 - .L_1218)


	//   ....[0]....
.L_1218:
        /*004c*/ 	.word	0x00001ad0


	//   ....[1]....
        /*0050*/ 	.word	0x00001b20


	//   ....[2]....
        /*0054*/ 	.word	0x00002c00


	//----- nvinfo : EIATTR_MAX_THREADS
	.align		4
.L_1219:
        /*0058*/ 	.byte	0x04, 0x05
        /*005a*/ 	.short	(.L_1221 - .L_1220)
.L_1220:
        /*005c*/ 	.word	0x00000080
        /*0060*/ 	.word	0x00000001
        /*0064*/ 	.word	0x00000001


	//----- nvinfo : EIATTR_CRS_STACK_SIZE
	.align		4
.L_1221:
        /*0068*/ 	.byte	0x04, 0x1e
        /*006a*/ 	.short	(.L_1223 - .L_1222)
.L_1222:
        /*006c*/ 	.word	0x00000000


	//----- nvinfo : EIATTR_CBANK_PARAM_SIZE
	.align		4
.L_1223:
        /*0070*/ 	.byte	0x03, 0x19
        /*0072*/ 	.short	0x0018


	//----- nvinfo : EIATTR_PARAM_CBANK
	.align		4
        /*0074*/ 	.byte	0x04, 0x0a
        /*0076*/ 	.short	(.L_1225 - .L_1224)
	.align		4
.L_1224:
        /*0078*/ 	.word	index@(.nv.constant0._ZN2at6native29vectorized_elementwise_kernelILi2EZZZNS0_33launch_log_sigmoid_forward_kernelERNS_18TensorIteratorBaseEENKUlvE_clEvENKUlvE1_clEvEUlN3c104HalfEE_St5arrayIPcLm2EEEEviT0_T1_)
        /*007c*/ 	.short	0x0380
        /*007e*/ 	.short	0x0018


	//----- nvinfo : EIATTR_SW_WAR
	.align		4
.L_1225:
        /*0080*/ 	.byte	0x04, 0x36
        /*0082*/ 	.short	(.L_1227 - .L_1226)
.L_1226:
        /*0084*/ 	.word	0x00000008
.L_1227:


//--------------------- .nv.info._ZN2at6native29vectorized_elementwise_kernelILi4EZZZNS0_33launch_log_sigmoid_forward_kernelERNS_18TensorIteratorBaseEENKUlvE_clEvENKUlvE1_clEvEUlN3c104HalfEE_St5arrayIPcLm2EEEEviT0_T1_ --------------------------
	.section	.nv.info._ZN2at6native29vectorized_elementwise_kernelILi4EZZZNS0_33launch_log_sigmoid_forward_kernelERNS_18TensorIteratorBaseEENKUlvE_clEvENKUlvE1_clEvEUlN3c104HalfEE_St5arrayIPcLm2EEEEviT0_T1_,"",@"SHT_CUDA_INFO"
	.sectionflags	@""
	.align	4


	//----- nvinfo : EIATTR_CUDA_API_VERSION
	.align		4
        /*0000*/ 	.byte	0x04, 0x37
        /*0002*/ 	.short	(.L_1229 - .L_1228)
.L_1228:
        /*0004*/ 	.word	0x00000082


	//----- nvinfo : EIATTR_KPARAM_INFO
	.align		4
.L_1229:
        /*0008*/ 	.byte	0x04, 0x17
        /*000a*/ 	.short	(.L_1231 - .L_1230)
.L_1230:
        /*000c*/ 	.word	0x00000000
        /*0010*/ 	.short	0x0002
        /*0012*/ 	.short	0x0008
        /*0014*/ 	.byte	0x00, 0xf0, 0x41, 0x00


	//----- nvinfo : EIATTR_KPARAM_INFO
	.align		4
.L_1231:
        /*0018*/ 	.byte	0x04, 0x17
        /*001a*/ 	.short	(.L_1233 - .L_1232)
.L_1232:
        /*001c*/ 	.word	0x00000000
        /*0020*/ 	.short	0x0001
        /*0022*/ 	.short	0x0004
        /*0024*/ 	.byte	0x00, 0xf0, 0x05, 0x00


	//----- nvinfo : EIATTR_KPARAM_INFO
	.align		4
.L_1233:
        /*0028*/ 	.byte	0x04, 0x17
        /*002a*/ 	.short	(.L_1235 - .L_1234)
.L_1234:
        /*002c*/ 	.word	0x00000000
        /*0030*/ 	.short	0x0000
        /*0032*/ 	.short	0x0000
        /*0034*/ 	.byte	0x00, 0xf0, 0x11, 0x00


	//----- nvinfo : EIATTR_SPARSE_MMA_MASK
	.align		4
.L_1235:
        /*0038*/ 	.byte	0x03, 0x50
        /*003a*/ 	.short	0x0000


	//----- nvinfo : EIATTR_MAXREG_COUNT
	.align		4
        /*003c*/ 	.byte	0x03, 0x1b
        /*003e*/ 	.short	0x00ff


	//----- nvinfo : EIATTR_MERCURY_ISA_VERSION
	.align		4
        /*0040*/ 	.byte	0x03, 0x5f
        /*0042*/ 	.short	0x0101


	//----- nvinfo : EIATTR_VRC_CTA_INIT_COUNT
	.align		4
        /*0044*/ 	.byte	0x02, 0x4a
	.zero		1
	.zero		1


	//----- nvinfo : EIATTR_EXIT_INSTR_OFFSETS
	.align		4
        /*0048*/ 	.byte	0x04, 0x1c
        /*004a*/ 	.short	(.L_1237 - .L_1236)


	//   ....[0]....
.L_1236:
        /*004c*/ 	.word	0x00001ad0


	//   ....[1]....
        /*0050*/ 	.word	0x00001b20


	//   ....[2]....
        /*0054*/ 	.word	0x00002bc0


	//----- nvinfo : EIATTR_MAX_THREADS
	.align		4
.L_1237:
        /*0058*/ 	.byte	0x04, 0x05
        /*005a*/ 	.short	(.L_1239 - .L_1238)
.L_1238:
        /*005c*/ 	.word	0x00000080
        /*0060*/ 	.word	0x00000001
        /*0064*/ 	.word	0x00000001


	//----- nvinfo : EIATTR_CRS_STACK_SIZE
	.align		4
.L_1239:
        /*0068*/ 	.byte	0x04, 0x1e
        /*006a*/ 	.short	(.L_1241 - .L_1240)
.L_1240:
        /*006c*/ 	.word	0x00000000


	//----- nvinfo : EIATTR_CBANK_PARAM_SIZE
	.align		4
.L_1241:
        /*0070*/ 	.byte	0x03, 0x19
        /*0072*/ 	.short	0x0018


	//----- nvinfo : EIATTR_PARAM_CBANK
	.align		4
        /*0074*/ 	.byte	0x04, 0x0a
        /*0076*/ 	.short	(.L_1243 - .L_1242)
	.align		4
.L_1242:
        /*0078*/ 	.word	index@(.nv.constant0._ZN2at6native29vectorized_elementwise_kernelILi4EZZZNS0_33launch_log_sigmoid_forward_kernelERNS_18TensorIteratorBaseEENKUlvE_clEvENKUlvE1_clEvEUlN3c104HalfEE_St5arrayIPcLm2EEEEviT0_T1_)
        /*007c*/ 	.short	0x0380
        /*007e*/ 	.short	0x0018


	//----- nvinfo : EIATTR_SW_WAR
	.align		4
.L_1243:
        /*0080*/ 	.byte	0x04, 0x36
        /*0082*/ 	.short	(.L_1245 - .L_1244)
.L_1244:
        /*0084*/ 	.word	0x00000008
.L_1245:


//--------------------- .nv.info._ZN2at6native29vectorized_elementwise_kernelILi8EZZZNS0_33launch_log_sigmoid_forward_kernelERNS_18TensorIteratorBaseEENKUlvE_clEvENKUlvE1_clEvEUlN3c104HalfEE_St5arrayIPcLm2EEEEviT0_T1_ --------------------------
	.section	.nv.info._ZN2at6native29vectorized_elementwise_kernelILi8EZZZNS0_33launch_log_sigmoid_forward_kernelERNS_18TensorIteratorBaseEENKUlvE_clEvENKUlvE1_clEvEUlN3c104HalfEE_St5arrayIPcLm2EEEEviT0_T1_,"",@"SHT_CUDA_INFO"
	.sectionflags	@""
	.align	4


	//----- nvinfo : EIATTR_CUDA_API_VERSION
	.align		4
        /*0000*/ 	.byte	0x04, 0x37
        /*0002*/ 	.short	(.L_1247 - .L_1246)
.L_1246:
        /*0004*/ 	.word	0x00000082


	//----- nvinfo : EIATTR_KPARAM_INFO
	.align		4
.L_1247:
        /*0008*/ 	.byte	0x04, 0x17
        /*000a*/ 	.short	(.L_1249 - .L_1248)
.L_1248:
        /*000c*/ 	.word	0x00000000
        /*0010*/ 	.short	0x0002
        /*0012*/ 	.short	0x0008
        /*0014*/ 	.byte	0x00, 0xf0, 0x41, 0x00


	//----- nvinfo : EIATTR_KPARAM_INFO
	.align		4
.L_1249:
        /*0018*/ 	.byte	0x04, 0x17
        /*001a*/ 	.short	(.L_1251 - .L_1250)
.L_1250:
        /*001c*/ 	.word	0x00000000
        /*0020*/ 	.short	0x0001
        /*0022*/ 	.short	0x0004
        /*0024*/ 	.byte	0x00, 0xf0, 0x05, 0x00


	//----- nvinfo : EIATTR_KPARAM_INFO
	.align		4
.L_1251:
        /*0028*/ 	.byte	0x04, 0x17
        /*002a*/ 	.short	(.L_1253 - .L_1252)
.L_1252:
        /*002c*/ 	.word	0x00000000
        /*0030*/ 	.short	0x0000
        /*0032*/ 	.short	0x0000
        /*0034*/ 	.byte	0x00, 0xf0, 0x11, 0x00


	//----- nvinfo : EIATTR_SPARSE_MMA_MASK
	.align		4
.L_1253:
        /*0038*/ 	.byte	0x03, 0x50
        /*003a*/ 	.short	0x0000


	//----- nvinfo : EIATTR_MAXREG_COUNT
	.align		4
        /*003c*/ 	.byte	0x03, 0x1b
        /*003e*/ 	.short	0x00ff


	//----- nvinfo : EIATTR_MERCURY_ISA_VERSION
	.align		4
        /*0040*/ 	.byte	0x03, 0x5f
        /*0042*/ 	.short	0x0101


	//----- nvinfo : EIATTR_VRC_CTA_INIT_COUNT
	.align		4
        /*0044*/ 	.byte	0x02, 0x4a
	.zero		1
	.zero		1


	//----- nvinfo : EIATTR_EXIT_INSTR_OFFSETS
	.align		4
        /*0048*/ 	.byte	0x04, 0x1c
        /*004a*/ 	.short	(.L_1255 - .L_1254)


	//   ....[0]....
.L_1254:
        /*004c*/ 	.word	0x00000010


	//----- nvinfo : EIATTR_MAX_THREADS
	.align		4
.L_1255:
        /*0050*/ 	.byte	0x04, 0x05
        /*0052*/ 	.short	(.L_1257 - .L_1256)
.L_1256:
        /*0054*/ 	.word	0x00000080
        /*0058*/ 	.word	0x00000001
        /*005c*/ 	.word	0x00000001


	//----- nvinfo : EIATTR_CBANK_PARAM_SIZE
	.align		4
.L_1257:
        /*0060*/ 	.byte	0x03, 0x19
        /*0062*/ 	.short	0x0018


	//----- nvinfo : EIATTR_PARAM_CBANK
	.align		4
        /*0064*/ 	.byte	0x04, 0x0a
        /*0066*/ 	.short	(.L_1259 - .L_1258)
	.align		4
.L_1258:
        /*0068*/ 	.word	index@(.nv.constant0._ZN2at6native29vectorized_elementwise_kernelILi8EZZZNS0_33launch_log_sigmoid_forward_kernelERNS_18TensorIteratorBaseEENKUlvE_clEvENKUlvE1_clEvEUlN3c104HalfEE_St5arrayIPcLm2EEEEviT0_T1_)
        /*006c*/ 	.short	0x0380
        /*006e*/ 	.short	0x0018


	//----- nvinfo : EIATTR_SW_WAR
	.align		4
.L_1259:
        /*0070*/ 	.byte	0x04, 0x36
        /*0072*/ 	.short	(.L_1261 - .L_1260)
.L_1260:
        /*0074*/ 	.word	0x00000008
.L_1261:


//--------------------- .nv.info._ZN2at6native18elementwise_kernelILi128ELi4EZNS0_15gpu_kernel_implIZZZNS0_33launch_log_sigmoid_forward_kernelERNS_18TensorIteratorBaseEENKUlvE_clEvENKUlvE0_clEvEUlfE_EEvS4_RKT_EUliE_EEviT1_ --------------------------
	.section	.nv.info._ZN2at6native18elementwise_kernelILi128ELi4EZNS0_15gpu_kernel_implIZZZNS0_33launch_log_sigmoid_forward_kernelERNS_18TensorIteratorBaseEENKUlvE_clEvENKUlvE0_clEvEUlfE_EEvS4_RKT_EUliE_EEviT1_,"",@"SHT_CUDA_INFO"
	.sectionflags	@""
	.align	4


	//----- nvinfo : EIATTR_CUDA_API_VERSION
	.align		4
        /*0000*/ 	.byte	0x04, 0x37
        /*0002*/ 	.short	(.L_1263 - .L_1262)
.L_1262:
        /*0004*/ 	.word	0x00000082


	//----- nvinfo : EIATTR_KPARAM_INFO
	.align		4
.L_1263:
        /*0008*/ 	.byte	0x04, 0x17
        /*000a*/ 	.short	(.L_1265 - .L_1264)
.L_1264:
        /*000c*/ 	.word	0x00000000
        /*0010*/ 	.short	0x0001
        /*0012*/ 	.short	0x0008
        /*0014*/ 	.byte	0x00, 0xf0, 0x61, 0x08


	//----- nvinfo : EIATTR_KPARAM_INFO
	.align		4
.L_1265:
        /*0018*/ 	.byte	0x04, 0x17
        /*001a*/ 	.short	(.L_1267 - .L_1266)
.L_1266:
        /*001c*/ 	.word	0x00000000
        /*0020*/ 	.short	0x0000
        /*0022*/ 	.short	0x0000
        /*0024*/ 	.byte	0x00, 0xf0, 0x11, 0x00


	//----- nvinfo : EIATTR_SPARSE_MMA_MASK
	.align		4
.L_1267:
        /*0028*/ 	.byte	0x03, 0x50
        /*002a*/ 	.short	0x0000


	//----- nvinfo : EIATTR_MAXREG_COUNT
	.align		4
        /*002c*/ 	.byte	0x03, 0x1b
        /*002e*/ 	.short	0x0080


	//----- nvinfo : EIATTR_EXTERNS
	.align		4
        /*0030*/ 	.byte	0x04, 0x0f
        /*0032*/ 	.short	(.L_1269 - .L_1268)


	//   ....[0]....
	.align		4
.L_1268:
        /*0034*/ 	.word	index@(__assertfail)


	//----- nvinfo : EIATTR_MERCURY_ISA_VERSION
	.align		4
.L_1269:
        /*0038*/ 	.byte	0x03, 0x5f
        /*003a*/ 	.short	0x0101


	//----- nvinfo : EIATTR_VRC_CTA_INIT_COUNT
	.align		4
        /*003c*/ 	.byte	0x02, 0x4a
	.zero		1
	.zero		1


	//----- nvinfo : EIATTR_SYSCALL_OFFSETS
	.align		4
        /*0040*/ 	.byte	0x04, 0x46
        /*0042*/ 	.short	(.L_1271 - .L_1270)


	//   ....[0]....
.L_1270:
        /*0044*/ 	.word	0x00002150


	//   ....[1]....
        /*0048*/ 	.word	0x00003100


	//   ....[2]....
        /*004c*/ 	.word	0x00005390


	//   ....[3]....
        /*0050*/ 	.word	0x000061a0


	//   ....[4]....
        /*0054*/ 	.word	0x00008540


	//   ....[5]....
        /*0058*/ 	.word	0x00009350


	//   ....[6]....
        /*005c*/ 	.word	0x0000b700


	//   ....[7]....
        /*0060*/ 	.word	0x0000c4e0


	//----- nvinfo : EIATTR_EXIT_INSTR_OFFSETS
	.align		4
.L_1271:
        /*0064*/ 	.byte	0x04, 0x1c
        /*0066*/ 	.short	(.L_1273 - .L_1272)


	//   ....[0]....
.L_1272:
        /*0068*/ 	.word	0x00009600


	//   ....[1]....
        /*006c*/ 	.word	0x0000ba60


	//   ....[2]....
        /*0070*/ 	.word	0x0000baa0


	//   ....[3]....
        /*0074*/ 	.word	0x0000bb30


	//   ....[4]....
        /*0078*/ 	.word	0x0000bb60


	//   ....[5]....
        /*007c*/ 	.word	0x0000bb90


	//   ....[6]....
        /*0080*/ 	.word	0x0000bc10


	//   ....[7]....
        /*0084*/ 	.word	0x0000bc40


	//   ....[8]....
        /*0088*/ 	.word	0x0000bcd0


	//   ....[9]....
        /*008c*/ 	.word	0x0000bd10


	//   ....[10]....
        /*0090*/ 	.word	0x0000bd50


	//   ....[11]....
        /*0094*/ 	.word	0x0000be20


	//   ....[12]....
        /*0098*/ 	.word	0x0000bf80


	//   ....[13]....
        /*009c*/ 	.word	0x0000c0e0


	//   ....[14]....
        /*00a0*/ 	.word	0x0000c230


	//   ....[15]....
        /*00a4*/ 	.word	0x0000c260


	//   ....[16]....
        /*00a8*/ 	.word	0x0000c290


	//   ....[17]....
        /*00ac*/ 	.word	0x0000c330


	//   ....[18]....
        /*00b0*/ 	.word	0x0000c380


	//   ....[19]....
        /*00b4*/ 	.word	0x0000c4f0


	//   ....[20]....
        /*00b8*/ 	.word	0x0000c5f0


	//   ....[21]....
        /*00bc*/ 	.word	0x0000c720


	//   ....[22]....
        /*00c0*/ 	.word	0x0000c750


	//----- nvinfo : EIATTR_MAX_THREADS
	.align		4
.L_1273:
        /*00c4*/ 	.byte	0x04, 0x05
        /*00c6*/ 	.short	(.L_1275 - .L_1274)
.L_1274:
        /*00c8*/ 	.word	0x00000080
        /*00cc*/ 	.word	0x00000001
        /*00d0*/ 	.word	0x00000001


	//----- nvinfo : EIATTR_CRS_STACK_SIZE
	.align		4
.L_1275:
        /*00d4*/ 	.byte	0x04, 0x1e
        /*00d6*/ 	.short	(.L_1277 - .L_1276)
.L_1276:
        /*00d8*/ 	.word	0x00000000


	//----- nvinfo : EIATTR_CBANK_PARAM_SIZE
	.align		4
.L_1277:
        /*00dc*/ 	.byte	0x03, 0x19
        /*00de*/ 	.short	0x0220


	//----- nvinfo : EIATTR_PARAM_CBANK
	.align		4
        /*00e0*/ 	.byte	0x04, 0x0a
        /*00e2*/ 	.short	(.L_1279 - .L_1278)
	.align		4
.L_1278:
        /*00e4*/ 	.word	index@(.nv.constant0._ZN2at6native18elementwise_kernelILi128ELi4EZNS0_15gpu_kernel_implIZZZNS0_33launch_log_sigmoid_forward_kernelERNS_18TensorIteratorBaseEENKUlvE_clEvENKUlvE0_clEvEUlfE_EEvS4_RKT_EUliE_EEviT1_)
        /*00e8*/ 	.short	0x0380
        /*00ea*/ 	.short	0x0220


	//----- nvinfo : EIATTR_SW_WAR
	.align		4
.L_1279:
        /*00ec*/ 	.byte	0x04, 0x36
        /*00ee*/ 	.short	(.L_1281 - .L_1280)
.L_1280:
        /*00f0*/ 	.word	0x00000008
.L_1281:


//--------------------- .nv.info._ZN2at6native27unrolled_elementwise_kernelIZZZNS0_33launch_log_sigmoid_forward_kernelERNS_18TensorIteratorBaseEENKUlvE_clEvENKUlvE0_clEvEUlfE_St5arrayIPcLm2EELi4E23TrivialOffsetCalculatorILi1EjESB_NS0_6memory12LoadWithCastILi1EEENSC_13StoreWithCastILi1EEEEEviT_T0_T2_T3_T4_T5_ --------------------------
	.section	.nv.info._ZN2at6native27unrolled_elementwise_kernelIZZZNS0_33launch_log_sigmoid_forward_kernelERNS_18TensorIteratorBaseEENKUlvE_clEvENKUlvE0_clEvEUlfE_St5arrayIPcLm2EELi4E23TrivialOffsetCalculatorILi1EjESB_NS0_6memory12LoadWithCastILi1EEENSC_13StoreWithCastILi1EEEEEviT_T0_T2_T3_T4_T5_,"",@"SHT_CUDA_INFO"
	.sectionflags	@""
	.align	4


	//----- nvinfo : EIATTR_CUDA_API_VERSION
	.align		4
        /*0000*/ 	.byte	0x04, 0x37
        /*0002*/ 	.short	(.L_1283 - .L_1282)
.L_1282:
        /*0004*/ 	.word	0x00000082


	//----- nvinfo : EIATTR_KPARAM_INFO
	.align		4
.L_1283:
        /*0008*/ 	.byte	0x04, 0x17
        /*000a*/ 	.short	(.L_1285 - .L_1284)
.L_1284:
        /*000c*/ 	.word	0x00000000
        /*0010*/ 	.short	0x0006
        /*0012*/ 	.short	0x0024
        /*0014*/ 	.byte	0x00, 0xf0, 0x21, 0x00


	//----- nvinfo : EIATTR_KPARAM_INFO
	.align		4
.L_1285:
        /*0018*/ 	.byte	0x04, 0x17
        /*001a*/ 	.short	(.L_1287 - .L_1286)
.L_1286:
        /*001c*/ 	.word	0x00000000
        /*0020*/ 	.short	0x0005
        /*0022*/ 	.short	0x001c
        /*0024*/ 	.byte	0x00, 0xf0, 0x21, 0x00


	//----- nvinfo : EIATTR_KPARAM_INFO
	.align		4
.L_1287:
        /*0028*/ 	.byte	0x04, 0x17
        /*002a*/ 	.short	(.L_1289 - .L_1288)
.L_1288:
        /*002c*/ 	.word	0x00000000
        /*0030*/ 	.short	0x0004
        /*0032*/ 	.short	0x0019
        /*0034*/ 	.byte	0x00, 0xf0, 0x05, 0x00


	//----- nvinfo : EIATTR_KPARAM_INFO
	.align		4
.L_1289:
        /*0038*/ 	.byte	0x04, 0x17
        /*003a*/ 	.short	(.L_1291 - .L_1290)
.L_1290:
        /*003c*/ 	.word	0x00000000
        /*0040*/ 	.short	0x0003
        /*0042*/ 	.short	0x0018
        /*0044*/ 	.byte	0x00, 0xf0, 0x05, 0x00


	//----- nvinfo : EIATTR_KPARAM_INFO
	.align		4
.L_1291:
        /*0048*/ 	.byte	0x04, 0x17
        /*004a*/ 	.short	(.L_1293 - .L_1292)
.L_1292:
        /*004c*/ 	.word	0x00000000
        /*0050*/ 	.short	0x0002
        /*0052*/ 	.short	0x0008
        /*0054*/ 	.byte	0x00, 0xf0, 0x41, 0x00


	//----- nvinfo : EIATTR_KPARAM_INFO
	.align		4
.L_1293:
        /*0058*/ 	.byte	0x04, 0x17
        /*005a*/ 	.short	(.L_1295 - .L_1294)
.L_1294:
        /*005c*/ 	.word	0x00000000
        /*0060*/ 	.short	0x0001
        /*0062*/ 	.short	0x0004
        /*0064*/ 	.byte	0x00, 0xf0, 0x05, 0x00


	//----- nvinfo : EIATTR_KPARAM_INFO
	.align		4
.L_1295:
        /*0068*/ 	.byte	0x04, 0x17
        /*006a*/ 	.short	(.L_1297 - .L_1296)
.L_1296:
        /*006c*/ 	.word	0x00000000
        /*0070*/ 	.short	0x0000
        /*0072*/ 	.short	0x0000
        /*0074*/ 	.byte	0x00, 0xf0, 0x11, 0x00


	//----- nvinfo : EIATTR_SPARSE_MMA_MASK
	.align		4
.L_1297:
        /*0078*/ 	.byte	0x03, 0x50
        /*007a*/ 	.short	0x0000


	//----- nvinfo : EIATTR_MAXREG_COUNT
	.align		4
        /*007c*/ 	.byte	0x03, 0x1b
        /*007e*/ 	.short	0x00ff


	//----- nvinfo : EIATTR_EXTERNS
	.align		4
        /*0080*/ 	.byte	0x04, 0x0f
        /*0082*/ 	.short	(.L_1299 - .L_1298)


	//   ....[0]....
	.align		4
.L_1298:
        /*0084*/ 	.word	index@(__assertfail)


	//----- nvinfo : EIATTR_MERCURY_ISA_VERSION
	.align		4
.L_1299:
        /*0088*/ 	.byte	0x03, 0x5f
        /*008a*/ 	.short	0x0101


	//----- nvinfo : EIATTR_VRC_CTA_INIT_COUNT
	.align		4
        /*008c*/ 	.byte	0x02, 0x4a
	.zero		1
	.zero		1


	//----- nvinfo : EIATTR_SYSCALL_OFFSETS
	.align		4
        /*0090*/ 	.byte	0x04, 0x46
        /*0092*/ 	.short	(.L_1301 - .L_1300)


	//   ....[0]....
.L_1300:
        /*0094*/ 	.word	0x00000e60


	//   ....[1]....
        /*0098*/ 	.word	0x00001df0


	//   ....[2]....
        /*009c*/ 	.word	0x00002cf0


	//   ....[3]....
        /*00a0*/ 	.word	0x00003bd0


	//   ....[4]....
        /*00a4*/ 	.word	0x000053b0


	//   ....[5]....
        /*00a8*/ 	.word	0x00006150


	//   ....[6]....
        /*00ac*/ 	.word	0x00006fb0


	//   ....[7]....
        /*00b0*/ 	.word	0x00007e10


	//----- nvinfo : EIATTR_EXIT_INSTR_OFFSETS
	.align		4
.L_1301:
        /*00b4*/ 	.byte	0x04, 0x1c
        /*00b6*/ 	.short	(.L_1303 - .L_1302)


	//   ....[0]....
.L_1302:
        /*00b8*/ 	.word	0x00007250


	//   ....[1]....
        /*00bc*/ 	.word	0x00007390


	//   ....[2]....
        /*00c0*/ 	.word	0x000073d0


	//   ....[3]....
        /*00c4*/ 	.word	0x00007460


	//   ....[4]....
        /*00c8*/ 	.word	0x00007490


	//   ....[5]....
        /*00cc*/ 	.word	0x000074c0


	//   ....[6]....
        /*00d0*/ 	.word	0x00007540


	//   ....[7]....
        /*00d4*/ 	.word	0x00007570


	//   ....[8]....
        /*00d8*/ 	.word	0x00007600


	//   ....[9]....
        /*00dc*/ 	.word	0x00007640


	//   ....[10]....
        /*00e0*/ 	.word	0x00007680


	//   ....[11]....
        /*00e4*/ 	.word	0x00007750


	//   ....[12]....
        /*00e8*/ 	.word	0x000078b0


	//   ....[13]....
        /*00ec*/ 	.word	0x00007a10


	//   ....[14]....
        /*00f0*/ 	.word	0x00007b60


	//   ....[15]....
        /*00f4*/ 	.word	0x00007b90


	//   ....[16]....
        /*00f8*/ 	.word	0x00007bc0


	//   ....[17]....
        /*00fc*/ 	.word	0x00007c60


	//   ....[18]....
        /*0100*/ 	.word	0x00007cb0


	//   ....[19]....
        /*0104*/ 	.word	0x00007e20


	//   ....[20]....
        /*0108*/ 	.word	0x00007f20


	//   ....[21]....
        /*010c*/ 	.word	0x00008050


	//   ....[22]....
        /*0110*/ 	.word	0x00008080


	//----- nvinfo : EIATTR_MAX_THREADS
	.align		4
.L_1303:
        /*0114*/ 	.byte	0x04, 0x05
        /*0116*/ 	.short	(.L_1305 - .L_1304)
.L_1304:
        /*0118*/ 	.word	0x00000080
        /*011c*/ 	.word	0x00000001
        /*0120*/ 	.word	0x00000001


	//----- nvinfo : EIATTR_CRS_STACK_SIZE
	.align		4
.L_1305:
        /*0124*/ 	.byte	0x04, 0x1e
        /*0126*/ 	.short	(.L_1307 - .L_1306)
.L_1306:
        /*0128*/ 	.word	0x00000000


	//----- nvinfo : EIATTR_CBANK_PARAM_SIZE
	.align		4
.L_1307:
        /*012c*/ 	.byte	0x03, 0x19
        /*012e*/ 	.short	0x002c


	//----- nvinfo : EIATTR_PARAM_CBANK
	.align		4
        /*0130*/ 	.byte	0x04, 0x0a
        /*0132*/ 	.short	(.L_1309 - .L_1308)
	.align		4
.L_1308:
        /*0134*/ 	.word	index@(.nv.constant0._ZN2at6native27unrolled_elementwise_kernelIZZZNS0_33launch_log_sigmoid_forward_kernelERNS_18TensorIteratorBaseEENKUlvE_clEvENKUlvE0_clEvEUlfE_St5arrayIPcLm2EELi4E23TrivialOffsetCalculatorILi1EjESB_NS0_6memory12LoadWithCastILi1EEENSC_13StoreWithCastILi1EEEEEviT_T0_T2_T3_T4_T5_)
        /*0138*/ 	.short	0x0380
        /*013a*/ 	.short	0x002c


	//----- nvinfo : EIATTR_SW_WAR
	.align		4
.L_1309:
        /*013c*/ 	.byte	0x04, 0x36
        /*013e*/ 	.short	(.L_1311 - .L_1310)
.L_1310:
        /*0140*/ 	.word	0x00000008
.L_1311:


//--------------------- .nv.info._ZN2at6native18elementwise_kernelILi128ELi2EZNS0_22gpu_kernel_impl_nocastIZZZNS0_33launch_log_sigmoid_forward_kernelERNS_18TensorIteratorBaseEENKUlvE_clEvENKUlvE0_clEvEUlfE_EEvS4_RKT_EUliE_EEviT1_ --------------------------
	.section	.nv.info._ZN2at6native18elementwise_kernelILi128ELi2EZNS0_22gpu_kernel_impl_nocastIZZZNS0_33launch_log_sigmoid_forward_kernelERNS_18TensorIteratorBaseEENKUlvE_clEvENKUlvE0_clEvEUlfE_EEvS4_RKT_EUliE_EEviT1_,"",@"SHT_CUDA_INFO"
	.sectionflags	@""
	.align	4


	//----- nvinfo : EIATTR_CUDA_API_VERSION
	.align		4
        /*0000*/ 	.byte	0x04, 0x37
        /*0002*/ 	.short	(.L_1313 - .L_1312)
.L_1312:
        /*0004*/ 	.word	0x00000082


	//----- nvinfo : EIATTR_KPARAM_INFO
	.align		4
.L_1313:
        /*0008*/ 	.byte	0x04, 0x17
        /*000a*/ 	.short	(.L_1315 - .L_1314)
.L_1314:
        /*000c*/ 	.word	0x00000000
        /*0010*/ 	.short	0x0001
        /*0012*/ 	.short	0x0008
        /*0014*/ 	.byte	0x00, 0xf0, 0x61, 0x08


	//----- nvinfo : EIATTR_KPARAM_INFO
	.align		4
.L_1315:
        /*0018*/ 	.byte	0x04, 0x17
        /*001a*/ 	.short	(.L_1317 - .L_1316)
.L_1316:
        /*001c*/ 	.word	0x00000000
        /*0020*/ 	.short	0x0000
        /*0022*/ 	.short	0x0000
        /*0024*/ 	.byte	0x00, 0xf0, 0x11, 0x00


	//----- nvinfo : EIATTR_SPARSE_MMA_MASK
	.align		4
.L_1317:
        /*0028*/ 	.byte	0x03, 0x50
        /*002a*/ 	.short	0x0000


	//----- nvinfo : EIATTR_MAXREG_COUNT
	.align		4
        /*002c*/ 	.byte	0x03, 0x1b
        /*002e*/ 	.short	0x0080


	//----- nvinfo : EIATTR_MERCURY_ISA_VERSION
	.align		4
        /*0030*/ 	.byte	0x03, 0x5f
        /*0032*/ 	.short	0x0101


	//----- nvinfo : EIATTR_VRC_CTA_INIT_COUNT
	.align		4
        /*0034*/ 	.byte	0x02, 0x4a
	.zero		1
	.zero		1


	//----- nvinfo : EIATTR_EXIT_INSTR_OFFSETS
	.align		4
        /*0038*/ 	.byte	0x04, 0x1c
        /*003a*/ 	.short	(.L_1319 - .L_1318)


	//   ....[0]....
.L_1318:
        /*003c*/ 	.word	0x00000340


	//   ....[1]....
        /*0040*/ 	.word	0x00000590


	//   ....[2]....
        /*0044*/ 	.word	0x00001b60


	//   ....[3]....
        /*0048*/ 	.word	0x00003080


	//----- nvinfo : EIATTR_MAX_THREADS
	.align		4
.L_1319:
        /*004c*/ 	.byte	0x04, 0x05
        /*004e*/ 	.short	(.L_1321 - .L_1320)
.L_1320:
        /*0050*/ 	.word	0x00000080
        /*0054*/ 	.word	0x00000001
        /*0058*/ 	.word	0x00000001


	//----- nvinfo : EIATTR_CRS_STACK_SIZE
	.align		4
.L_1321:
        /*005c*/ 	.byte	0x04, 0x1e
        /*005e*/ 	.short	(.L_1323 - .L_1322)
.L_1322:
        /*0060*/ 	.word	0x00000000


	//----- nvinfo : EIATTR_CBANK_PARAM_SIZE
	.align		4
.L_1323:
        /*0064*/ 	.byte	0x03, 0x19
        /*0066*/ 	.short	0x0220


	//----- nvinfo : EIATTR_PARAM_CBANK
	.align		4
        /*0068*/ 	.byte	0x04, 0x0a
        /*006a*/ 	.short	(.L_1325 - .L_1324)
	.align		4
.L_1324:
        /*006c*/ 	.word	index@(.nv.constant0._ZN2at6native18elementwise_kernelILi128ELi2EZNS0_22gpu_kernel_impl_nocastIZZZNS0_33launch_log_sigmoid_forward_kernelERNS_18TensorIteratorBaseEENKUlvE_clEvENKUlvE0_clEvEUlfE_EEvS4_RKT_EUliE_EEviT1_)
        /*0070*/ 	.short	0x0380
        /*0072*/ 	.short	0x0220


	//----- nvinfo : EIATTR_SW_WAR
	.align		4
.L_1325:
        /*0074*/ 	.byte	0x04, 0x36
        /*0076*/ 	.short	(.L_1327 - .L_1326)
.L_1326:
        /*0078*/ 	.word	0x00000008
.L_1327:


//--------------------- .nv.info._ZN2at6native27unrolled_elementwise_kernelIZZZNS0_33launch_log_sigmoid_forward_kernelERNS_18TensorIteratorBaseEENKUlvE_clEvENKUlvE0_clEvEUlfE_St5arrayIPcLm2EELi4E23TrivialOffsetCalculatorILi1EjESB_NS0_6memory15LoadWithoutCastENSC_16StoreWithoutCastEEEviT_T0_T2_T3_T4_T5_ --------------------------
	.section	.nv.info._ZN2at6native27unrolled_elementwise_kernelIZZZNS0_33launch_log_sigmoid_forward_kernelERNS_18TensorIteratorBaseEENKUlvE_clEvENKUlvE0_clEvEUlfE_St5arrayIPcLm2EELi4E23TrivialOffsetCalculatorILi1EjESB_NS0_6memory15LoadWithoutCastENSC_16StoreWithoutCastEEEviT_T0_T2_T3_T4_T5_,"",@"SHT_CUDA_INFO"
	.sectionflags	@""
	.align	4


	//----- nvinfo : EIATTR_CUDA_API_VERSION
	.align		4
        /*0000*/ 	.byte	0x04, 0x37
        /*0002*/ 	.short	(.L_1329 - .L_1328)
.L_1328:
        /*0004*/ 	.word	0x00000082


	//----- nvinfo : EIATTR_KPARAM_INFO
	.align		4
.L_1329:
        /*0008*/ 	.byte	0x04, 0x17
        /*000a*/ 	.short	(.L_1331 - .L_1330)
.L_1330:
        /*000c*/ 	.word	0x00000000
        /*0010*/ 	.short	0x0006
        /*0012*/ 	.short	0x001b
        /*0014*/ 	.byte	0x00, 0xf0, 0x05, 0x00


	//----- nvinfo : EIATTR_KPARAM_INFO
	.align		4
.L_1331:
        /*0018*/ 	.byte	0x04, 0x17
        /*001a*/ 	.short	(.L_1333 - .L_1332)
.L_1332:
        /*001c*/ 	.word	0x00000000
        /*0020*/ 	.short	0x0005
        /*0022*/ 	.short	0x001a
        /*0024*/ 	.byte	0x00, 0xf0, 0x05, 0x00


	//----- nvinfo : EIATTR_KPARAM_INFO
	.align		4
.L_1333:
        /*0028*/ 	.byte	0x04, 0x17
        /*002a*/ 	.short	(.L_1335 - .L_1334)
.L_1334:
        /*002c*/ 	.word	0x00000000
        /*0030*/ 	.short	0x0004
        /*0032*/ 	.short	0x0019
        /*0034*/ 	.byte	0x00, 0xf0, 0x05, 0x00


	//----- nvinfo : EIATTR_KPARAM_INFO
	.align		4
.L_1335:
        /*0038*/ 	.byte	0x04, 0x17
        /*003a*/ 	.short	(.L_1337 - .L_1336)
.L_1336:
        /*003c*/ 	.word	0x00000000
        /*0040*/ 	.short	0x0003
        /*0042*/ 	.short	0x0018
        /*0044*/ 	.byte	0x00, 0xf0, 0x05, 0x00


	//----- nvinfo : EIATTR_KPARAM_INFO
	.align		4
.L_1337:
        /*0048*/ 	.byte	0x04, 0x17
        /*004a*/ 	.short	(.L_1339 - .L_1338)
.L_1338:
        /*004c*/ 	.word	0x00000000
        /*0050*/ 	.short	0x0002
        /*0052*/ 	.short	0x0008
        /*0054*/ 	.byte	0x00, 0xf0, 0x41, 0x00


	//----- nvinfo : EIATTR_KPARAM_INFO
	.align		4
.L_1339:
        /*0058*/ 	.byte	0x04, 0x17
        /*005a*/ 	.short	(.L_1341 - .L_1340)
.L_1340:
        /*005c*/ 	.word	0x00000000
        /*0060*/ 	.short	0x0001
        /*0062*/ 	.short	0x0004
        /*0064*/ 	.byte	0x00, 0xf0, 0x05, 0x00


	//----- nvinfo : EIATTR_KPARAM_INFO
	.align		4
.L_1341:
        /*0068*/ 	.byte	0x04, 0x17
        /*006a*/ 	.short	(.L_1343 - .L_1342)
.L_1342:
        /*006c*/ 	.word	0x00000000
        /*0070*/ 	.short	0x0000
        /*0072*/ 	.short	0x0000
        /*0074*/ 	.byte	0x00, 0xf0, 0x11, 0x00


	//----- nvinfo : EIATTR_SPARSE_MMA_MASK
	.align		4
.L_1343:
        /*0078*/ 	.byte	0x03, 0x50
        /*007a*/ 	.short	0x0000


	//----- nvinfo : EIATTR_MAXREG_COUNT
	.align		4
        /*007c*/ 	.byte	0x03, 0x1b
        /*007e*/ 	.short	0x00ff


	//----- nvinfo : EIATTR_MERCURY_ISA_VERSION
	.align		4
        /*0080*/ 	.byte	0x03, 0x5f
        /*0082*/ 	.short	0x0101


	//----- nvinfo : EIATTR_VRC_CTA_INIT_COUNT
	.align		4
        /*0084*/ 	.byte	0x02, 0x4a
	.zero		1
	.zero		1


	//----- nvinfo : EIATTR_EXIT_INSTR_OFFSETS
	.align		4
        /*0088*/ 	.byte	0x04, 0x1c
        /*008a*/ 	.short	(.L_1345 - .L_1344)


	//   ....[0]....
.L_1344:
        /*008c*/ 	.word	0x00000c80


	//   ....[1]....
        /*0090*/ 	.word	0x00000cd0


	//----- nvinfo : EIATTR_MAX_THREADS
	.align		4
.L_1345:
        /*0094*/ 	.byte	0x04, 0x05
        /*0096*/ 	.short	(.L_1347 - .L_1346)
.L_1346:
        /*0098*/ 	.word	0x00000080
        /*009c*/ 	.word	0x00000001
        /*00a0*/ 	.word	0x00000001


	//----- nvinfo : EIATTR_CRS_STACK_SIZE
	.align		4
.L_1347:
        /*00a4*/ 	.byte	0x04, 0x1e
        /*00a6*/ 	.short	(.L_1349 - .L_1348)
.L_1348:
        /*00a8*/ 	.word	0x00000000


	//----- nvinfo : EIATTR_CBANK_PARAM_SIZE
	.align		4
.L_1349:
        /*00ac*/ 	.byte	0x03, 0x19
        /*00ae*/ 	.short	0x001c


	//----- nvinfo : EIATTR_PARAM_CBANK
	.align		4
        /*00b0*/ 	.byte	0x04, 0x0a
        /*00b2*/ 	.short	(.L_1351 - .L_1350)
	.align		4
.L_1350:
        /*00b4*/ 	.word	index@(.nv.constant0._ZN2at6native27unrolled_elementwise_kernelIZZZNS0_33launch_log_sigmoid_forward_kernelERNS_18TensorIteratorBaseEENKUlvE_clEvENKUlvE0_clEvEUlfE_St5arrayIPcLm2EELi4E23TrivialOffsetCalculatorILi1EjESB_NS0_6memory15LoadWithoutCastENSC_16StoreWithoutCastEEEviT_T0_T2_T3_T4_T5_)
        /*00b8*/ 	.short	0x0380
        /*00ba*/ 	.short	0x001c


	//----- nvinfo : EIATTR_SW_WAR
	.align		4
.L_1351:
        /*00bc*/ 	.byte	0x04, 0x36
        /*00be*/ 	.short	(.L_1353 - .L_1352)
.L_1352:
        /*00c0*/ 	.word	0x00000008
.L_1353:


//--------------------- .nv.info._ZN2at6native29vectorized_elementwise_kernelILi2EZZZNS0_33launch_log_sigmoid_forward_kernelERNS_18TensorIteratorBaseEENKUlvE_clEvENKUlvE0_clEvEUlfE_St5arrayIPcLm2EEEEviT0_T1_ --------------------------
	.section	.nv.info._ZN2at6native29vectorized_elementwise_kernelILi2EZZZNS0_33launch_log_sigmoid_forward_kernelERNS_18TensorIteratorBaseEENKUlvE_clEvENKUlvE0_clEvEUlfE_St5arrayIPcLm2EEEEviT0_T1_,"",@"SHT_CUDA_INFO"
	.sectionflags	@""
	.align	4


	//----- nvinfo : EIATTR_CUDA_API_VERSION
	.align		4
        /*0000*/ 	.byte	0x04, 0x37
        /*0002*/ 	.short	(.L_1355 - .L_1354)
.L_1354:
        /*0004*/ 	.word	0x00000082


	//----- nvinfo : EIATTR_KPARAM_INFO
	.align		4
.L_1355:
        /*0008*/ 	.byte	0x04, 0x17
        /*000a*/ 	.short	(.L_1357 - .L_1356)
.L_1356:
        /*000c*/ 	.word	0x00000000
        /*0010*/ 	.short	0x0002
        /*0012*/ 	.short	0x0008
        /*0014*/ 	.byte	0x00, 0xf0, 0x41, 0x00


	//----- nvinfo : EIATTR_KPARAM_INFO
	.align		4
.L_1357:
        /*0018*/ 	.byte	0x04, 0x17
        /*001a*/ 	.short	(.L_1359 - .L_1358)
.L_1358:
        /*001c*/ 	.word	0x00000000
        /*0020*/ 	.short	0x0001
        /*0022*/ 	.short	0x0004
        /*0024*/ 	.byte	0x00, 0xf0, 0x05, 0x00


	//----- nvinfo : EIATTR_KPARAM_INFO
	.align		4
.L_1359:
        /*0028*/ 	.byte	0x04, 0x17
        /*002a*/ 	.short	(.L_1361 - .L_1360)
.L_1360:
        /*002c*/ 	.word	0x00000000
        /*0030*/ 	.short	0x0000
        /*0032*/ 	.short	0x0000
        /*0034*/ 	.byte	0x00, 0xf0, 0x11, 0x00


	//----- nvinfo : EIATTR_SPARSE_MMA_MASK
	.align		4
.L_1361:
        /*0038*/ 	.byte	0x03, 0x50
        /*003a*/ 	.short	0x0000


	//----- nvinfo : EIATTR_MAXREG_COUNT
	.align		4
        /*003c*/ 	.byte	0x03, 0x1b
        /*003e*/ 	.short	0x00ff


	//----- nvinfo : EIATTR_MERCURY_ISA_VERSION
	.align		4
        /*0040*/ 	.byte	0x03, 0x5f
        /*0042*/ 	.short	0x0101


	//----- nvinfo : EIATTR_VRC_CTA_INIT_COUNT
	.align		4
        /*0044*/ 	.byte	0x02, 0x4a
	.zero		1
	.zero		1


	//----- nvinfo : EIATTR_EXIT_INSTR_OFFSETS
	.align		4
        /*0048*/ 	.byte	0x04, 0x1c
        /*004a*/ 	.short	(.L_1363 - .L_1362)


	//   ....[0]....
.L_1362:
        /*004c*/ 	.word	0x000019b0


	//   ....[1]....
        /*0050*/ 	.word	0x00001a00


	//   ....[2]....
        /*0054*/ 	.word	0x00002a20


	//----- nvinfo : EIATTR_MAX_THREADS
	.align		4
.L_1363:
        /*0058*/ 	.byte	0x04, 0x05
        /*005a*/ 	.short	(.L_1365 - .L_1364)
.L_1364:
        /*005c*/ 	.word	0x00000080
        /*0060*/ 	.word	0x00000001
        /*0064*/ 	.word	0x00000001


	//----- nvinfo : EIATTR_CRS_STACK_SIZE
	.align		4
.L_1365:
        /*0068*/ 	.byte	0x04, 0x1e
        /*006a*/ 	.short	(.L_1367 - .L_1366)
.L_1366:
        /*006c*/ 	.word	0x00000000


	//----- nvinfo : EIATTR_CBANK_PARAM_SIZE
	.align		4
.L_1367:
        /*0070*/ 	.byte	0x03, 0x19
        /*0072*/ 	.short	0x0018


	//----- nvinfo : EIATTR_PARAM_CBANK
	.align		4
        /*0074*/ 	.byte	0x04, 0x0a
        /*0076*/ 	.short	(.L_1369 - .L_1368)
	.align		4
.L_1368:
        /*0078*/ 	.word	index@(.nv.constant0._ZN2at6native29vectorized_elementwise_kernelILi2EZZZNS0_33launch_log_sigmoid_forward_kernelERNS_18TensorIteratorBaseEENKUlvE_clEvENKUlvE0_clEvEUlfE_St5arrayIPcLm2EEEEviT0_T1_)
        /*007c*/ 	.short	0x0380
        /*007e*/ 	.short	0x0018


	//----- nvinfo : EIATTR_SW_WAR
	.align		4
.L_1369:
        /*0080*/ 	.byte	0x04, 0x36
        /*0082*/ 	.short	(.L_1371 - .L_1370)
.L_1370:
        /*0084*/ 	.word	0x00000008
.L_1371:


//--------------------- .nv.info._ZN2at6native29vectorized_elementwise_kernelILi4EZZZNS0_33launch_log_sigmoid_forward_kernelERNS_18TensorIteratorBaseEENKUlvE_clEvENKUlvE0_clEvEUlfE_St5arrayIPcLm2EEEEviT0_T1_ --------------------------
	.section	.nv.info._ZN2at6native29vectorized_elementwise_kernelILi4EZZZNS0_33launch_log_sigmoid_forward_kernelERNS_18TensorIteratorBaseEENKUlvE_clEvENKUlvE0_clEvEUlfE_St5arrayIPcLm2EEEEviT0_T1_,"",@"SHT_CUDA_INFO"
	.sectionflags	@""
	.align	4


	//----- nvinfo : EIATTR_CUDA_API_VERSION
	.align		4
        /*0000*/ 	.byte	0x04, 0x37
        /*0002*/ 	.short	(.L_1373 - .L_1372)
.L_1372:
        /*0004*/ 	.word	0x00000082


	//----- nvinfo : EIATTR_KPARAM_INFO
	.align		4
.L_1373:
        /*0008*/ 	.byte	0x04, 0x17
        /*000a*/ 	.short	(.L_1375 - .L_1374)
.L_1374:
        /*000c*/ 	.word	0x00000000
        /*0010*/ 	.short	0x0002
        /*0012*/ 	.short	0x0008
        /*0014*/ 	.byte	0x00, 0xf0, 0x41, 0x00


	//----- nvinfo : EIATTR_KPARAM_INFO
	.align		4
.L_1375:
        /*0018*/ 	.byte	0x04, 0x17
        /*001a*/ 	.short	(.L_1377 - .L_1376)
.L_1376:
        /*001c*/ 	.word	0x00000000
        /*0020*/ 	.short	0x0001
        /*0022*/ 	.short	0x0004
        /*0024*/ 	.byte	0x00, 0xf0, 0x05, 0x00


	//----- nvinfo : EIATTR_KPARAM_INFO
	.align		4
.L_1377:
        /*0028*/ 	.byte	0x04, 0x17
        /*002a*/ 	.short	(.L_1379 - .L_1378)
.L_1378:
        /*002c*/ 	.word	0x00000000
        /*0030*/ 	.short	0x0000
        /*0032*/ 	.short	0x0000
        /*0034*/ 	.byte	0x00, 0xf0, 0x11, 0x00


	//----- nvinfo : EIATTR_SPARSE_MMA_MASK
	.align		4
.L_1379:
        /*0038*/ 	.byte	0x03, 0x50
        /*003a*/ 	.short	0x0000


	//----- nvinfo : EIATTR_MAXREG_COUNT
	.align		4
        /*003c*/ 	.byte	0x03, 0x1b
        /*003e*/ 	.short	0x00ff


	//----- nvinfo : EIATTR_MERCURY_ISA_VERSION
	.align		4
        /*0040*/ 	.byte	0x03, 0x5f
        /*0042*/ 	.short	0x0101


	//----- nvinfo : EIATTR_VRC_CTA_INIT_COUNT
	.align		4
        /*0044*/ 	.byte	0x02, 0x4a
	.zero		1
	.zero		1


	//----- nvinfo : EIATTR_EXIT_INSTR_OFFSETS
	.align		4
        /*0048*/ 	.byte	0x04, 0x1c
        /*004a*/ 	.short	(.L_1381 - .L_1380)


	//   ....[0]....
.L_1380:
        /*004c*/ 	.word	0x000019b0


	//   ....[1]....
        /*0050*/ 	.word	0x00001a00


	//   ....[2]....
        /*0054*/ 	.word	0x000029e0


	//----- nvinfo : EIATTR_MAX_THREADS
	.align		4
.L_1381:
        /*0058*/ 	.byte	0x04, 0x05
        /*005a*/ 	.short	(.L_1383 - .L_1382)
.L_1382:
        /*005c*/ 	.word	0x00000080
        /*0060*/ 	.word	0x00000001
        /*0064*/ 	.word	0x00000001


	//----- nvinfo : EIATTR_CRS_STACK_SIZE
	.align		4
.L_1383:
        /*0068*/ 	.byte	0x04, 0x1e
        /*006a*/ 	.short	(.L_1385 - .L_1384)
.L_1384:
        /*006c*/ 	.word	0x00000000


	//----- nvinfo : EIATTR_CBANK_PARAM_SIZE
	.align		4
.L_1385:
        /*0070*/ 	.byte	0x03, 0x19
        /*0072*/ 	.short	0x0018


	//----- nvinfo : EIATTR_PARAM_CBANK
	.align		4
        /*0074*/ 	.byte	0x04, 0x0a
        /*0076*/ 	.short	(.L_1387 - .L_1386)
	.align		4
.L_1386:
        /*0078*/ 	.word	index@(.nv.constant0._ZN2at6native29vectorized_elementwise_kernelILi4EZZZNS0_33launch_log_sigmoid_forward_kernelERNS_18TensorIteratorBaseEENKUlvE_clEvENKUlvE0_clEvEUlfE_St5arrayIPcLm2EEEEviT0_T1_)
        /*007c*/ 	.short	0x0380
        /*007e*/ 	.short	0x0018


	//----- nvinfo : EIATTR_SW_WAR
	.align		4
.L_1387:
        /*0080*/ 	.byte	0x04, 0x36
        /*0082*/ 	.short	(.L_1389 - .L_1388)
.L_1388:
        /*0084*/ 	.word	0x00000008
.L_1389:


//--------------------- .nv.info._ZN2at6native29vectorized_elementwise_kernelILi8EZZZNS0_33launch_log_sigmoid_forward_kernelERNS_18TensorIteratorBaseEENKUlvE_clEvENKUlvE0_clEvEUlfE_St5arrayIPcLm2EEEEviT0_T1_ --------------------------
	.section	.nv.info._ZN2at6native29vectorized_elementwise_kernelILi8EZZZNS0_33launch_log_sigmoid_forward_kernelERNS_18TensorIteratorBaseEENKUlvE_clEvENKUlvE0_clEvEUlfE_St5arrayIPcLm2EEEEviT0_T1_,"",@"SHT_CUDA_INFO"
	.sectionflags	@""
	.align	4


	//----- nvinfo : EIATTR_CUDA_API_VERSION
	.align		4
        /*0000*/ 	.byte	0x04, 0x37
        /*0002*/ 	.short	(.L_1391 - .L_1390)
.L_1390:
        /*0004*/ 	.word	0x00000082


	//----- nvinfo : EIATTR_KPARAM_INFO
	.align		4
.L_1391:
        /*0008*/ 	.byte	0x04, 0x17
        /*000a*/ 	.short	(.L_1393 - .L_1392)
.L_1392:
        /*000c*/ 	.word	0x00000000
        /*0010*/ 	.short	0x0002
        /*0012*/ 	.short	0x0008
        /*0014*/ 	.byte	0x00, 0xf0, 0x41, 0x00


	//----- nvinfo : EIATTR_KPARAM_INFO
	.align		4
.L_1393:
        /*0018*/ 	.byte	0x04, 0x17
        /*001a*/ 	.short	(.L_1395 - .L_1394)
.L_1394:
        /*001c*/ 	.word	0x00000000
        /*0020*/ 	.short	0x0001
        /*0022*/ 	.short	0x0004
        /*0024*/ 	.byte	0x00, 0xf0, 0x05, 0x00


	//----- nvinfo : EIATTR_KPARAM_INFO
	.align		4
.L_1395:
        /*0028*/ 	.byte	0x04, 0x17
        /*002a*/ 	.short	(.L_1397 - .L_1396)
.L_1396:
        /*002c*/ 	.word	0x00000000
        /*0030*/ 	.short	0x0000
        /*0032*/ 	.short	0x0000
        /*0034*/ 	.byte	0x00, 0xf0, 0x11, 0x00


	//----- nvinfo : EIATTR_SPARSE_MMA_MASK
	.align		4
.L_1397:
        /*0038*/ 	.byte	0x03, 0x50
        /*003a*/ 	.short	0x0000


	//----- nvinfo : EIATTR_MAXREG_COUNT
	.align		4
        /*003c*/ 	.byte	0x03, 0x1b
        /*003e*/ 	.short	0x00ff


	//----- nvinfo : EIATTR_MERCURY_ISA_VERSION
	.align		4
        /*0040*/ 	.byte	0x03, 0x5f
        /*0042*/ 	.short	0x0101


	//----- nvinfo : EIATTR_VRC_CTA_INIT_COUNT
	.align		4
        /*0044*/ 	.byte	0x02, 0x4a
	.zero		1
	.zero		1


	//----- nvinfo : EIATTR_EXIT_INSTR_OFFSETS
	.align		4
        /*0048*/ 	.byte	0x04, 0x1c
        /*004a*/ 	.short	(.L_1399 - .L_1398)


	//   ....[0]....
.L_1398:
        /*004c*/ 	.word	0x00000010


	//----- nvinfo : EIATTR_MAX_THREADS
	.align		4
.L_1399:
        /*0050*/ 	.byte	0x04, 0x05
        /*0052*/ 	.short	(.L_1401 - .L_1400)
.L_1400:
        /*0054*/ 	.word	0x00000080
        /*0058*/ 	.word	0x00000001
        /*005c*/ 	.word	0x00000001


	//----- nvinfo : EIATTR_CBANK_PARAM_SIZE
	.align		4
.L_1401:
        /*0060*/ 	.byte	0x03, 0x19
        /*0062*/ 	.short	0x0018


	//----- nvinfo : EIATTR_PARAM_CBANK
	.align		4
        /*0064*/ 	.byte	0x04, 0x0a
        /*0066*/ 	.short	(.L_1403 - .L_1402)
	.align		4
.L_1402:
        /*0068*/ 	.word	index@(.nv.constant0._ZN2at6native29vectorized_elementwise_kernelILi8EZZZNS0_33launch_log_sigmoid_forward_kernelERNS_18TensorIteratorBaseEENKUlvE_clEvENKUlvE0_clEvEUlfE_St5arrayIPcLm2EEEEviT0_T1_)
        /*006c*/ 	.short	0x0380
        /*006e*/ 	.short	0x0018


	//----- nvinfo : EIATTR_SW_WAR
	.align		4
.L_1403:
        /*0070*/ 	.byte	0x04, 0x36
        /*0072*/ 	.short	(.L_1405 - .L_1404)
.L_1404:
        /*0074*/ 	.word	0x00000008
.L_1405:


//--------------------- .nv.info._ZN2at6native18elementwise_kernelILi128ELi4EZNS0_15gpu_kernel_implIZZZNS0_33launch_log_sigmoid_forward_kernelERNS_18TensorIteratorBaseEENKUlvE_clEvENKUlvE_clEvEUldE_EEvS4_RKT_EUliE_EEviT1_ --------------------------
	.section	.nv.info._ZN2at6native18elementwise_kernelILi128ELi4EZNS0_15gpu_kernel_implIZZZNS0_33launch_log_sigmoid_forward_kernelERNS_18TensorIteratorBaseEENKUlvE_clEvENKUlvE_clEvEUldE_EEvS4_RKT_EUliE_EEviT1_,"",@"SHT_CUDA_INFO"
	.sectionflags	@""
	.align	4


	//----- nvinfo : EIATTR_CUDA_API_VERSION
	.align		4
        /*0000*/ 	.byte	0x04, 0x37
        /*0002*/ 	.short	(.L_1407 - .L_1406)
.L_1406:
        /*0004*/ 	.word	0x00000082


	//----- nvinfo : EIATTR_KPARAM_INFO
	.align		4
.L_1407:
        /*0008*/ 	.byte	0x04, 0x17
        /*000a*/ 	.short	(.L_1409 - .L_1408)
.L_1408:
        /*000c*/ 	.word	0x00000000
        /*0010*/ 	.short	0x0001
        /*0012*/ 	.short	0x0008
        /*0014*/ 	.byte	0x00, 0xf0, 0x61, 0x08


	//----- nvinfo : EIATTR_KPARAM_INFO
	.align		4
.L_1409:
        /*0018*/ 	.byte	0x04, 0x17
        /*001a*/ 	.short	(.L_1411 - .L_1410)
.L_1410:
        /*001c*/ 	.word	0x00000000
        /*0020*/ 	.short	0x0000
        /*0022*/ 	.short	0x0000
        /*0024*/ 	.byte	0x00, 0xf0, 0x11, 0x00


	//----- nvinfo : EIATTR_SPARSE_MMA_MASK
	.align		4
.L_1411:
        /*0028*/ 	.byte	0x03, 0x50
        /*002a*/ 	.short	0x0000


	//----- nvinfo : EIATTR_MAXREG_COUNT
	.align		4
        /*002c*/ 	.byte	0x03, 0x1b
        /*002e*/ 	.short	0x0080


	//----- nvinfo : EIATTR_EXTERNS
	.align		4
        /*0030*/ 	.byte	0x04, 0x0f
        /*0032*/ 	.short	(.L_1413 - .L_1412)


	//   ....[0]....
	.align		4
.L_1412:
        /*0034*/ 	.word	index@(__assertfail)


	//----- nvinfo : EIATTR_MERCURY_ISA_VERSION
	.align		4
.L_1413:
        /*0038*/ 	.byte	0x03, 0x5f
        /*003a*/ 	.short	0x0101


	//----- nvinfo : EIATTR_VRC_CTA_INIT_COUNT
	.align		4
        /*003c*/ 	.byte	0x02, 0x4a
	.zero		1
	.zero		1


	//----- nvinfo : EIATTR_SYSCALL_OFFSETS
	.align		4
        /*0040*/ 	.byte	0x04, 0x46
        /*0042*/ 	.short	(.L_1415 - .L_1414)


	//   ....[0]....
.L_1414:
        /*0044*/ 	.word	0x00002190


	//   ....[1]....
        /*0048*/ 	.word	0x00005170


	//   ....[2]....
        /*004c*/ 	.word	0x00007510


	//   ....[3]....
        /*0050*/ 	.word	0x0000a200


	//   ....[4]....
        /*0054*/ 	.word	0x0000c7d0


	//   ....[5]....
        /*0058*/ 	.word	0x0000f4b0


	//   ....[6]....
        /*005c*/ 	.word	0x00011a80


	//   ....[7]....
        /*0060*/ 	.word	0x00014730


	//----- nvinfo : EIATTR_EXIT_INSTR_OFFSETS
	.align		4
.L_1415:
        /*0064*/ 	.byte	0x04, 0x1c
        /*0066*/ 	.short	(.L_1417 - .L_1416)


	//   ....[0]....
.L_1416:
        /*0068*/ 	.word	0x0000f910


	//   ....[1]....
        /*006c*/ 	.word	0x00013900


	//   ....[2]....
        /*0070*/ 	.word	0x00013940


	//   ....[3]....
        /*0074*/ 	.word	0x000139d0


	//   ....[4]....
        /*0078*/ 	.word	0x00013a00


	//   ....[5]....
        /*007c*/ 	.word	0x00013a30


	//   ....[6]....
        /*0080*/ 	.word	0x00013b40


	//   ....[7]....
        /*0084*/ 	.word	0x00013c00


	//   ....[8]....
        /*0088*/ 	.word	0x00013d20


	//   ....[9]....
        /*008c*/ 	.word	0x00013df0


	//   ....[10]....
        /*0090*/ 	.word	0x00013e10


	//   ....[11]....
        /*0094*/ 	.word	0x00013ee0


	//   ....[12]....
        /*0098*/ 	.word	0x000140d0


	//   ....[13]....
        /*009c*/ 	.word	0x000142c0


	//   ....[14]....
        /*00a0*/ 	.word	0x000144a0


	//   ....[15]....
        /*00a4*/ 	.word	0x000144d0


	//   ....[16]....
        /*00a8*/ 	.word	0x00014500


	//   ....[17]....
        /*00ac*/ 	.word	0x000145a0


	//   ....[18]....
        /*00b0*/ 	.word	0x000145d0


	//   ....[19]....
        /*00b4*/ 	.word	0x00014740


	//   ....[20]....
        /*00b8*/ 	.word	0x000148d0


	//   ....[21]....
        /*00bc*/ 	.word	0x00014a90


	//   ....[22]....
        /*00c0*/ 	.word	0x00014b50


	//----- nvinfo : EIATTR_MAX_THREADS
	.align		4
.L_1417:
        /*00c4*/ 	.byte	0x04, 0x05
        /*00c6*/ 	.short	(.L_1419 - .L_1418)
.L_1418:
        /*00c8*/ 	.word	0x00000080
        /*00cc*/ 	.word	0x00000001
        /*00d0*/ 	.word	0x00000001


	//----- nvinfo : EIATTR_CRS_STACK_SIZE
	.align		4
.L_1419:
        /*00d4*/ 	.byte	0x04, 0x1e
        /*00d6*/ 	.short	(.L_1421 - .L_1420)
.L_1420:
        /*00d8*/ 	.word	0x00000000


	//----- nvinfo : EIATTR_CBANK_PARAM_SIZE
	.align		4
.L_1421:
        /*00dc*/ 	.byte	0x03, 0x19
        /*00de*/ 	.short	0x0220


	//----- nvinfo : EIATTR_PARAM_CBANK
	.align		4
        /*00e0*/ 	.byte	0x04, 0x0a
        /*00e2*/ 	.short	(.L_1423 - .L_1422)
	.align		4
.L_1422:
        /*00e4*/ 	.word	index@(.nv.constant0._ZN2at6native18elementwise_kernelILi128ELi4EZNS0_15gpu_kernel_implIZZZNS0_33launch_log_sigmoid_forward_kernelERNS_18TensorIteratorBaseEENKUlvE_clEvENKUlvE_clEvEUldE_EEvS4_RKT_EUliE_EEviT1_)
        /*00e8*/ 	.short	0x0380
        /*00ea*/ 	.short	0x0220


	//----- nvinfo : EIATTR_SW_WAR
	.align		4
.L_1423:
        /*00ec*/ 	.byte	0x04, 0x36
        /*00ee*/ 	.short	(.L_1425 - .L_1424)
.L_1424:
        /*00f0*/ 	.word	0x00000008
.L_1425:


//--------------------- .nv.info._ZN2at6native27unrolled_elementwise_kernelIZZZNS0_33launch_log_sigmoid_forward_kernelERNS_18TensorIteratorBaseEENKUlvE_clEvENKUlvE_clEvEUldE_St5arrayIPcLm2EELi4E23TrivialOffsetCalculatorILi1EjESB_NS0_6memory12LoadWithCastILi1EEENSC_13StoreWithCastILi1EEEEEviT_T0_T2_T3_T4_T5_ --------------------------
	.section	.nv.info._ZN2at6native27unrolled_elementwise_kernelIZZZNS0_33launch_log_sigmoid_forward_kernelERNS_18TensorIteratorBaseEENKUlvE_clEvENKUlvE_clEvEUldE_St5arrayIPcLm2EELi4E23TrivialOffsetCalculatorILi1EjESB_NS0_6memory12LoadWithCastILi1EEENSC_13StoreWithCastILi1EEEEEviT_T0_T2_T3_T4_T5_,"",@"SHT_CUDA_INFO"
	.sectionflags	@""
	.align	4


	//----- nvinfo : EIATTR_CUDA_API_VERSION
	.align		4
        /*0000*/ 	.byte	0x04, 0x37
        /*0002*/ 	.short	(.L_1427 - .L_1426)
.L_1426:
        /*0004*/ 	.word	0x00000082


	//----- nvinfo : EIATTR_KPARAM_INFO
	.align		4
.L_1427:
        /*0008*/ 	.byte	0x04, 0x17
        /*000a*/ 	.short	(.L_1429 - .L_1428)
.L_1428:
        /*000c*/ 	.word	0x00000000
        /*0010*/ 	.short	0x0006
        /*0012*/ 	.short	0x0024
        /*0014*/ 	.byte	0x00, 0xf0, 0x21, 0x00


	//----- nvinfo : EIATTR_KPARAM_INFO
	.align		4
.L_1429:
        /*0018*/ 	.byte	0x04, 0x17
        /*001a*/ 	.short	(.L_1431 - .L_1430)
.L_1430:
        /*001c*/ 	.word	0x00000000
        /*0020*/ 	.short	0x0005
        /*0022*/ 	.short	0x001c
        /*0024*/ 	.byte	0x00, 0xf0, 0x21, 0x00


	//----- nvinfo : EIATTR_KPARAM_INFO
	.align		4
.L_1431:
        /*0028*/ 	.byte	0x04, 0x17
        /*002a*/ 	.short	(.L_1433 - .L_1432)
.L_1432:
        /*002c*/ 	.word	0x00000000
        /*0030*/ 	.short	0x0004
        /*0032*/ 	.short	0x0019
        /*0034*/ 	.byte	0x00, 0xf0, 0x05, 0x00


	//----- nvinfo : EIATTR_KPARAM_INFO
	.align		4
.L_1433:
        /*0038*/ 	.byte	0x04, 0x17
        /*003a*/ 	.short	(.L_1435 - .L_1434)
.L_1434:
        /*003c*/ 	.word	0x00000000
        /*0040*/ 	.short	0x0003
        /*0042*/ 	.short	0x0018
        /*0044*/ 	.byte	0x00, 0xf0, 0x05, 0x00


	//----- nvinfo : EIATTR_KPARAM_INFO
	.align		4
.L_1435:
        /*0048*/ 	.byte	0x04, 0x17
        /*004a*/ 	.short	(.L_1437 - .L_1436)
.L_1436:
        /*004c*/ 	.word	0x00000000
        /*0050*/ 	.short	0x0002
        /*0052*/ 	.short	0x0008
        /*0054*/ 	.byte	0x00, 0xf0, 0x41, 0x00


	//----- nvinfo : EIATTR_KPARAM_INFO
	.align		4
.L_1437:
        /*0058*/ 	.byte	0x04, 0x17
        /*005a*/ 	.short	(.L_1439 - .L_1438)
.L_1438:
        /*005c*/ 	.word	0x00000000
        /*0060*/ 	.short	0x0001
        /*0062*/ 	.short	0x0004
        /*0064*/ 	.byte	0x00, 0xf0, 0x05, 0x00


	//----- nvinfo : EIATTR_KPARAM_INFO
	.align		4
.L_1439:
        /*0068*/ 	.byte	0x04, 0x17
        /*006a*/ 	.short	(.L_1441 - .L_1440)
.L_1440:
        /*006c*/ 	.word	0x00000000
        /*0070*/ 	.short	0x0000
        /*0072*/ 	.short	0x0000
        /*0074*/ 	.byte	0x00, 0xf0, 0x11, 0x00


	//----- nvinfo : EIATTR_SPARSE_MMA_MASK
	.align		4
.L_1441:
        /*0078*/ 	.byte	0x03, 0x50
        /*007a*/ 	.short	0x0000


	//----- nvinfo : EIATTR_MAXREG_COUNT
	.align		4
        /*007c*/ 	.byte	0x03, 0x1b
        /*007e*/ 	.short	0x00ff


	//----- nvinfo : EIATTR_EXTERNS
	.align		4
        /*0080*/ 	.byte	0x04, 0x0f
        /*0082*/ 	.short	(.L_1443 - .L_1442)


	//   ....[0]....
	.align		4
.L_1442:
        /*0084*/ 	.word	index@(__assertfail)


	//----- nvinfo : EIATTR_MERCURY_ISA_VERSION
	.align		4
.L_1443:
        /*0088*/ 	.byte	0x03, 0x5f
        /*008a*/ 	.short	0x0101


	//----- nvinfo : EIATTR_VRC_CTA_INIT_COUNT
	.align		4
        /*008c*/ 	.byte	0x02, 0x4a
	.zero		1
	.zero		1


	//----- nvinfo : EIATTR_SYSCALL_OFFSETS
	.align		4
        /*0090*/ 	.byte	0x04, 0x46
        /*0092*/ 	.short	(.L_1445 - .L_1444)


	//   ....[0]....
.L_1444:
        /*0094*/ 	.word	0x00000e90


	//   ....[1]....
        /*0098*/ 	.word	0x00001ed0


	//   ....[2]....
        /*009c*/ 	.word	0x00002e50


	//   ....[3]....
        /*00a0*/ 	.word	0x00003da0


	//   ....[4]....
        /*00a4*/ 	.word	0x0000c730


	//   ....[5]....
        /*00a8*/ 	.word	0x0000d900


	//   ....[6]....
        /*00ac*/ 	.word	0x0000ece0


	//   ....[7]....
        /*00b0*/ 	.word	0x000100a0


	//----- nvinfo : EIATTR_EXIT_INSTR_OFFSETS
	.align		4
.L_1445:
        /*00b4*/ 	.byte	0x04, 0x1c
        /*00b6*/ 	.short	(.L_1447 - .L_1446)


	//   ....[0]....
.L_1446:
        /*00b8*/ 	.word	0x0000f130


	//   ....[1]....
        /*00bc*/ 	.word	0x0000f270


	//   ....[2]....
        /*00c0*/ 	.word	0x0000f2b0


	//   ....[3]....
        /*00c4*/ 	.word	0x0000f340


	//   ....[4]....
        /*00c8*/ 	.word	0x0000f370


	//   ....[5]....
        /*00cc*/ 	.word	0x0000f3a0


	//   ....[6]....
        /*00d0*/ 	.word	0x0000f4b0


	//   ....[7]....
        /*00d4*/ 	.word	0x0000f570


	//   ....[8]....
        /*00d8*/ 	.word	0x0000f690


	//   ....[9]....
        /*00dc*/ 	.word	0x0000f760


	//   ....[10]....
        /*00e0*/ 	.word	0x0000f780


	//   ....[11]....
        /*00e4*/ 	.word	0x0000f850


	//   ....[12]....
        /*00e8*/ 	.word	0x0000fa40


	//   ....[13]....
        /*00ec*/ 	.word	0x0000fc30


	//   ....[14]....
        /*00f0*/ 	.word	0x0000fe10


	//   ....[15]....
        /*00f4*/ 	.word	0x0000fe40


	//   ....[16]....
        /*00f8*/ 	.word	0x0000fe70


	//   ....[17]....
        /*00fc*/ 	.word	0x0000ff10


	//   ....[18]....
        /*0100*/ 	.word	0x0000ff40


	//   ....[19]....
        /*0104*/ 	.word	0x000100b0


	//   ....[20]....
        /*0108*/ 	.word	0x00010240


	//   ....[21]....
        /*010c*/ 	.word	0x00010400


	//   ....[22]....
        /*0110*/ 	.word	0x000104c0


	//----- nvinfo : EIATTR_MAX_THREADS
	.align		4
.L_1447:
        /*0114*/ 	.byte	0x04, 0x05
        /*0116*/ 	.short	(.L_1449 - .L_1448)
.L_1448:
        /*0118*/ 	.word	0x00000080
        /*011c*/ 	.word	0x00000001
        /*0120*/ 	.word	0x00000001


	//----- nvinfo : EIATTR_CRS_STACK_SIZE
	.align		4
.L_1449:
        /*0124*/ 	.byte	0x04, 0x1e
        /*0126*/ 	.short	(.L_1451 - .L_1450)
.L_1450:
        /*0128*/ 	.word	0x00000000


	//----- nvinfo : EIATTR_CBANK_PARAM_SIZE
	.align		4
.L_1451:
        /*012c*/ 	.byte	0x03, 0x19
        /*012e*/ 	.short	0x002c


	//----- nvinfo : EIATTR_PARAM_CBANK
	.align		4
        /*0130*/ 	.byte	0x04, 0x0a
        /*0132*/ 	.short	(.L_1453 - .L_1452)
	.align		4
.L_1452:
        /*0134*/ 	.word	index@(.nv.constant0._ZN2at6native27unrolled_elementwise_kernelIZZZNS0_33launch_log_sigmoid_forward_kernelERNS_18TensorIteratorBaseEENKUlvE_clEvENKUlvE_clEvEUldE_St5arrayIPcLm2EELi4E23TrivialOffsetCalculatorILi1EjESB_NS0_6memory12LoadWithCastILi1EEENSC_13StoreWithCastILi1EEEEEviT_T0_T2_T3_T4_T5_)
        /*0138*/ 	.short	0x0380
        /*013a*/ 	.short	0x002c


	//----- nvinfo : EIATTR_SW_WAR
	.align		4
.L_1453:
        /*013c*/ 	.byte	0x04, 0x36
        /*013e*/ 	.short	(.L_1455 - .L_1454)
.L_1454:
        /*0140*/ 	.word	0x00000008
.L_1455:


//--------------------- .nv.info._ZN2at6native18elementwise_kernelILi128ELi2EZNS0_22gpu_kernel_impl_nocastIZZZNS0_33launch_log_sigmoid_forward_kernelERNS_18TensorIteratorBaseEENKUlvE_clEvENKUlvE_clEvEUldE_EEvS4_RKT_EUliE_EEviT1_ --------------------------
	.section	.nv.info._ZN2at6native18elementwise_kernelILi128ELi2EZNS0_22gpu_kernel_impl_nocastIZZZNS0_33launch_log_sigmoid_forward_kernelERNS_18TensorIteratorBaseEENKUlvE_clEvENKUlvE_clEvEUldE_EEvS4_RKT_EUliE_EEviT1_,"",@"SHT_CUDA_INFO"
	.sectionflags	@""
	.align	4


	//----- nvinfo : EIATTR_CUDA_API_VERSION
	.align		4
        /*0000*/ 	.byte	0x04, 0x37
        /*0002*/ 	.short	(.L_1457 - .L_1456)
.L_1456:
        /*0004*/ 	.word	0x00000082


	//----- nvinfo : EIATTR_KPARAM_INFO
	.align		4
.L_1457:
        /*0008*/ 	.byte	0x04, 0x17
        /*000a*/ 	.short	(.L_1459 - .L_1458)
.L_1458:
        /*000c*/ 	.word	0x00000000
        /*0010*/ 	.short	0x0001
        /*0012*/ 	.short	0x0008
        /*0014*/ 	.byte	0x00, 0xf0, 0x61, 0x08


	//----- nvinfo : EIATTR_KPARAM_INFO
	.align		4
.L_1459:
        /*0018*/ 	.byte	0x04, 0x17
        /*001a*/ 	.short	(.L_1461 - .L_1460)
.L_1460:
        /*001c*/ 	.word	0x00000000
        /*0020*/ 	.short	0x0000
        /*0022*/ 	.short	0x0000
        /*0024*/ 	.byte	0x00, 0xf0, 0x11, 0x00


	//----- nvinfo : EIATTR_SPARSE_MMA_MASK
	.align		4
.L_1461:
        /*0028*/ 	.byte	0x03, 0x50
        /*002a*/ 	.short	0x0000


	//----- nvinfo : EIATTR_MAXREG_COUNT
	.align		4
        /*002c*/ 	.byte	0x03, 0x1b
        /*002e*/ 	.short	0x0080


	//----- nvinfo : EIATTR_MERCURY_ISA_VERSION
	.align		4
        /*0030*/ 	.byte	0x03, 0x5f
        /*0032*/ 	.short	0x0101


	//----- nvinfo : EIATTR_VRC_CTA_INIT_COUNT
	.align		4
        /*0034*/ 	.byte	0x02, 0x4a
	.zero		1
	.zero		1


	//----- nvinfo : EIATTR_EXIT_INSTR_OFFSETS
	.align		4
        /*0038*/ 	.byte	0x04, 0x1c
        /*003a*/ 	.short	(.L_1463 - .L_1462)


	//   ....[0]....
.L_1462:
        /*003c*/ 	.word	0x00001e10


	//   ....[1]....
        /*0040*/ 	.word	0x00003b20


	//   ....[2]....
        /*0044*/ 	.word	0x00006c30


	//   ....[3]....
        /*0048*/ 	.word	0x00009c90


	//----- nvinfo : EIATTR_MAX_THREADS
	.align		4
.L_1463:
        /*004c*/ 	.byte	0x04, 0x05
        /*004e*/ 	.short	(.L_1465 - .L_1464)
.L_1464:
        /*0050*/ 	.word	0x00000080
        /*0054*/ 	.word	0x00000001
        /*0058*/ 	.word	0x00000001


	//----- nvinfo : EIATTR_CRS_STACK_SIZE
	.align		4
.L_1465:
        /*005c*/ 	.byte	0x04, 0x1e
        /*005e*/ 	.short	(.L_1467 - .L_1466)
.L_1466:
        /*0060*/ 	.word	0x00000000


	//----- nvinfo : EIATTR_CBANK_PARAM_SIZE
	.align		4
.L_1467:
        /*0064*/ 	.byte	0x03, 0x19
        /*0066*/ 	.short	0x0220


	//----- nvinfo : EIATTR_PARAM_CBANK
	.align		4
        /*0068*/ 	.byte	0x04, 0x0a
        /*006a*/ 	.short	(.L_1469 - .L_1468)
	.align		4
.L_1468:
        /*006c*/ 	.word	index@(.nv.constant0._ZN2at6native18elementwise_kernelILi128ELi2EZNS0_22gpu_kernel_impl_nocastIZZZNS0_33launch_log_sigmoid_forward_kernelERNS_18TensorIteratorBaseEENKUlvE_clEvENKUlvE_clEvEUldE_EEvS4_RKT_EUliE_EEviT1_)
        /*0070*/ 	.short	0x0380
        /*0072*/ 	.short	0x0220


	//----- nvinfo : EIATTR_SW_WAR
	.align		4
.L_1469:
        /*0074*/ 	.byte	0x04, 0x36
        /*0076*/ 	.short	(.L_1471 - .L_1470)
.L_1470:
        /*0078*/ 	.word	0x00000008
.L_1471:


//--------------------- .nv.info._ZN2at6native27unrolled_elementwise_kernelIZZZNS0_33launch_log_sigmoid_forward_kernelERNS_18TensorIteratorBaseEENKUlvE_clEvENKUlvE_clEvEUldE_St5arrayIPcLm2EELi4E23TrivialOffsetCalculatorILi1EjESB_NS0_6memory15LoadWithoutCastENSC_16StoreWithoutCastEEEviT_T0_T2_T3_T4_T5_ --------------------------
	.section	.nv.info._ZN2at6native27unrolled_elementwise_kernelIZZZNS0_33launch_log_sigmoid_forward_kernelERNS_18TensorIteratorBaseEENKUlvE_clEvENKUlvE_clEvEUldE_St5arrayIPcLm2EELi4E23TrivialOffsetCalculatorILi1EjESB_NS0_6memory15LoadWithoutCastENSC_16StoreWithoutCastEEEviT_T0_T2_T3_T4_T5_,"",@"SHT_CUDA_INFO"
	.sectionflags	@""
	.align	4


	//----- nvinfo : EIATTR_CUDA_API_VERSION
	.align		4
        /*0000*/ 	.byte	0x04, 0x37
        /*0002*/ 	.short	(.L_1473 - .L_1472)
.L_1472:
        /*0004*/ 	.word	0x00000082


	//----- nvinfo : EIATTR_KPARAM_INFO
	.align		4
.L_1473:
        /*0008*/ 	.byte	0x04, 0x17
        /*000a*/ 	.short	(.L_1475 - .L_1474)
.L_1474:
        /*000c*/ 	.word	0x00000000
        /*0010*/ 	.short	0x0006
        /*0012*/ 	.short	0x001b
        /*0014*/ 	.byte	0x00, 0xf0, 0x05, 0x00


	//----- nvinfo : EIATTR_KPARAM_INFO
	.align		4
.L_1475:
        /*0018*/ 	.byte	0x04, 0x17
        /*001a*/ 	.short	(.L_1477 - .L_1476)
.L_1476:
        /*001c*/ 	.word	0x00000000
        /*0020*/ 	.short	0x0005
        /*0022*/ 	.short	0x001a
        /*0024*/ 	.byte	0x00, 0xf0, 0x05, 0x00


	//----- nvinfo : EIATTR_KPARAM_INFO
	.align		4
.L_1477:
        /*0028*/ 	.byte	0x04, 0x17
        /*002a*/ 	.short	(.L_1479 - .L_1478)
.L_1478:
        /*002c*/ 	.word	0x00000000
        /*0030*/ 	.short	0x0004
        /*0032*/ 	.short	0x0019
        /*0034*/ 	.byte	0x00, 0xf0, 0x05, 0x00


	//----- nvinfo : EIATTR_KPARAM_INFO
	.align		4
.L_1479:
        /*0038*/ 	.byte	0x04, 0x17
        /*003a*/ 	.short	(.L_1481 - .L_1480)
.L_1480:
        /*003c*/ 	.word	0x00000000
        /*0040*/ 	.short	0x0003
        /*0042*/ 	.short	0x0018
        /*0044*/ 	.byte	0x00, 0xf0, 0x05, 0x00


	//----- nvinfo : EIATTR_KPARAM_INFO
	.align		4
.L_1481:
        /*0048*/ 	.byte	0x04, 0x17
        /*004a*/ 	.short	(.L_1483 - .L_1482)
.L_1482:
        /*004c*/ 	.word	0x00000000
        /*0050*/ 	.short	0x0002
        /*0052*/ 	.short	0x0008
        /*0054*/ 	.byte	0x00, 0xf0, 0x41, 0x00


	//----- nvinfo : EIATTR_KPARAM_INFO
	.align		4
.L_1483:
        /*0058*/ 	.byte	0x04, 0x17
        /*005a*/ 	.short	(.L_1485 - .L_1484)
.L_1484:
        /*005c*/ 	.word	0x00000000
        /*0060*/ 	.short	0x0001
        /*0062*/ 	.short	0x0004
        /*0064*/ 	.byte	0x00, 0xf0, 0x05, 0x00


	//----- nvinfo : EIATTR_KPARAM_INFO
	.align		4
.L_1485:
        /*0068*/ 	.byte	0x04, 0x17
        /*006a*/ 	.short	(.L_1487 - .L_1486)
.L_1486:
        /*006c*/ 	.word	0x00000000
        /*0070*/ 	.short	0x0000
        /*0072*/ 	.short	0x0000
        /*0074*/ 	.byte	0x00, 0xf0, 0x11, 0x00


	//----- nvinfo : EIATTR_SPARSE_MMA_MASK
	.align		4
.L_1487:
        /*0078*/ 	.byte	0x03, 0x50
        /*007a*/ 	.short	0x0000


	//----- nvinfo : EIATTR_MAXREG_COUNT
	.align		4
        /*007c*/ 	.byte	0x03, 0x1b
        /*007e*/ 	.short	0x00ff


	//----- nvinfo : EIATTR_MERCURY_ISA_VERSION
	.align		4
        /*0080*/ 	.byte	0x03, 0x5f
        /*0082*/ 	.short	0x0101


	//----- nvinfo : EIATTR_VRC_CTA_INIT_COUNT
	.align		4
        /*0084*/ 	.byte	0x02, 0x4a
	.zero		1
	.zero		1


	//----- nvinfo : EIATTR_EXIT_INSTR_OFFSETS
	.align		4
        /*0088*/ 	.byte	0x04, 0x1c
        /*008a*/ 	.short	(.L_1489 - .L_1488)


	//   ....[0]....
.L_1488:
        /*008c*/ 	.word	0x00007a40


	//   ....[1]....
        /*0090*/ 	.word	0x00007a90


	//----- nvinfo : EIATTR_MAX_THREADS
	.align		4
.L_1489:
        /*0094*/ 	.byte	0x04, 0x05
        /*0096*/ 	.short	(.L_1491 - .L_1490)
.L_1490:
        /*0098*/ 	.word	0x00000080
        /*009c*/ 	.word	0x00000001
        /*00a0*/ 	.word	0x00000001


	//----- nvinfo : EIATTR_CRS_STACK_SIZE
	.align		4
.L_1491:
        /*00a4*/ 	.byte	0x04, 0x1e
        /*00a6*/ 	.short	(.L_1493 - .L_1492)
.L_1492:
        /*00a8*/ 	.word	0x00000000


	//----- nvinfo : EIATTR_CBANK_PARAM_SIZE
	.align		4
.L_1493:
        /*00ac*/ 	.byte	0x03, 0x19
        /*00ae*/ 	.short	0x001c


	//----- nvinfo : EIATTR_PARAM_CBANK
	.align		4
        /*00b0*/ 	.byte	0x04, 0x0a
        /*00b2*/ 	.short	(.L_1495 - .L_1494)
	.align		4
.L_1494:
        /*00b4*/ 	.word	index@(.nv.constant0._ZN2at6native27unrolled_elementwise_kernelIZZZNS0_33launch_log_sigmoid_forward_kernelERNS_18TensorIteratorBaseEENKUlvE_clEvENKUlvE_clEvEUldE_St5arrayIPcLm2EELi4E23TrivialOffsetCalculatorILi1EjESB_NS0_6memory15LoadWithoutCastENSC_16StoreWithoutCastEEEviT_T0_T2_T3_T4_T5_)
        /*00b8*/ 	.short	0x0380
        /*00ba*/ 	.short	0x001c


	//----- nvinfo : EIATTR_SW_WAR
	.align		4
.L_1495:
        /*00bc*/ 	.byte	0x04, 0x36
        /*00be*/ 	.short	(.L_1497 - .L_1496)
.L_1496:
        /*00c0*/ 	.word	0x00000008
.L_1497:


//--------------------- .nv.info._ZN2at6native29vectorized_elementwise_kernelILi2EZZZNS0_33launch_log_sigmoid_forward_kernelERNS_18TensorIteratorBaseEENKUlvE_clEvENKUlvE_clEvEUldE_St5arrayIPcLm2EEEEviT0_T1_ --------------------------
	.section	.nv.info._ZN2at6native29vectorized_elementwise_kernelILi2EZZZNS0_33launch_log_sigmoid_forward_kernelERNS_18TensorIteratorBaseEENKUlvE_clEvENKUlvE_clEvEUldE_St5arrayIPcLm2EEEEviT0_T1_,"",@"SHT_CUDA_INFO"
	.sectionflags	@""
	.align	4


	//----- nvinfo : EIATTR_CUDA_API_VERSION
	.align		4
        /*0000*/ 	.byte	0x04, 0x37
        /*0002*/ 	.short	(.L_1499 - .L_1498)
.L_1498:
        /*0004*/ 	.word	0x00000082


	//----- nvinfo : EIATTR_KPARAM_INFO
	.align		4
.L_1499:
        /*0008*/ 	.byte	0x04, 0x17
        /*000a*/ 	.short	(.L_1501 - .L_1500)
.L_1500:
        /*000c*/ 	.word	0x00000000
        /*0010*/ 	.short	0x0002
        /*0012*/ 	.short	0x0008
        /*0014*/ 	.byte	0x00, 0xf0, 0x41, 0x00


	//----- nvinfo : EIATTR_KPARAM_INFO
	.align		4
.L_1501:
        /*0018*/ 	.byte	0x04, 0x17
        /*001a*/ 	.short	(.L_1503 - .L_1502)
.L_1502:
        /*001c*/ 	.word	0x00000000
        /*0020*/ 	.short	0x0001
        /*0022*/ 	.short	0x0004
        /*0024*/ 	.byte	0x00, 0xf0, 0x05, 0x00


	//----- nvinfo : EIATTR_KPARAM_INFO
	.align		4
.L_1503:
        /*0028*/ 	.byte	0x04, 0x17
        /*002a*/ 	.short	(.L_1505 - .L_1504)
.L_1504:
        /*002c*/ 	.word	0x00000000
        /*0030*/ 	.short	0x0000
        /*0032*/ 	.short	0x0000
        /*0034*/ 	.byte	0x00, 0xf0, 0x11, 0x00


	//----- nvinfo : EIATTR_SPARSE_MMA_MASK
	.align		4
.L_1505:
        /*0038*/ 	.byte	0x03, 0x50
        /*003a*/ 	.short	0x0000


	//----- nvinfo : EIATTR_MAXREG_COUNT
	.align		4
        /*003c*/ 	.byte	0x03, 0x1b
        /*003e*/ 	.short	0x00ff


	//----- nvinfo : EIATTR_MERCURY_ISA_VERSION
	.align		4
        /*0040*/ 	.byte	0x03, 0x5f
        /*0042*/ 	.short	0x0101


	//----- nvinfo : EIATTR_VRC_CTA_INIT_COUNT
	.align		4
        /*0044*/ 	.byte	0x02, 0x4a
	.zero		1
	.zero		1


	//----- nvinfo : EIATTR_EXIT_INSTR_OFFSETS
	.align		4
        /*0048*/ 	.byte	0x04, 0x1c
        /*004a*/ 	.short	(.L_1507 - .L_1506)


	//   ....[0]....
.L_1506:
        /*004c*/ 	.word	0x0000f280


	//   ....[1]....
        /*0050*/ 	.word	0x0000f2d0


	//   ....[2]....
        /*0054*/ 	.word	0x0001dc60


	//----- nvinfo : EIATTR_MAX_THREADS
	.align		4
.L_1507:
        /*0058*/ 	.byte	0x04, 0x05
        /*005a*/ 	.short	(.L_1509 - .L_1508)
.L_1508:
        /*005c*/ 	.word	0x00000080
        /*0060*/ 	.word	0x00000001
        /*0064*/ 	.word	0x00000001


	//----- nvinfo : EIATTR_CRS_STACK_SIZE
	.align		4
.L_1509:
        /*0068*/ 	.byte	0x04, 0x1e
        /*006a*/ 	.short	(.L_1511 - .L_1510)
.L_1510:
        /*006c*/ 	.word	0x00000000


	//----- nvinfo : EIATTR_CBANK_PARAM_SIZE
	.align		4
.L_1511:
        /*0070*/ 	.byte	0x03, 0x19
        /*0072*/ 	.short	0x0018


	//----- nvinfo : EIATTR_PARAM_CBANK
	.align		4
        /*0074*/ 	.byte	0x04, 0x0a
        /*0076*/ 	.short	(.L_1513 - .L_1512)
	.align		4
.L_1512:
        /*0078*/ 	.word	index@(.nv.constant0._ZN2at6native29vectorized_elementwise_kernelILi2EZZZNS0_33launch_log_sigmoid_forward_kernelERNS_18TensorIteratorBaseEENKUlvE_clEvENKUlvE_clEvEUldE_St5arrayIPcLm2EEEEviT0_T1_)
        /*007c*/ 	.short	0x0380
        /*007e*/ 	.short	0x0018


	//----- nvinfo : EIATTR_SW_WAR
	.align		4
.L_1513:
        /*0080*/ 	.byte	0x04, 0x36
        /*0082*/ 	.short	(.L_1515 - .L_1514)
.L_1514:
        /*0084*/ 	.word	0x00000008
.L_1515:


//--------------------- .nv.info._ZN2at6native29vectorized_elementwise_kernelILi4EZZZNS0_33launch_log_sigmoid_forward_kernelERNS_18TensorIteratorBaseEENKUlvE_clEvENKUlvE_clEvEUldE_St5arrayIPcLm2EEEEviT0_T1_ --------------------------
	.section	.nv.info._ZN2at6native29vectorized_elementwise_kernelILi4EZZZNS0_33launch_log_sigmoid_forward_kernelERNS_18TensorIteratorBaseEENKUlvE_clEvENKUlvE_clEvEUldE_St5arrayIPcLm2EEEEviT0_T1_,"",@"SHT_CUDA_INFO"
	.sectionflags	@""
	.align	4


	//----- nvinfo : EIATTR_CUDA_API_VERSION
	.align		4
        /*0000*/ 	.byte	0x04, 0x37
        /*0002*/ 	.short	(.L_1517 - .L_1516)
.L_1516:
        /*0004*/ 	.word	0x00000082


	//----- nvinfo : EIATTR_KPARAM_INFO
	.align		4
.L_1517:
        /*0008*/ 	.byte	0x04, 0x17
        /*000a*/ 	.short	(.L_1519 - .L_1518)
.L_1518:
        /*000c*/ 	.word	0x00000000
        /*0010*/ 	.short	0x0002
        /*0012*/ 	.short	0x0008
        /*0014*/ 	.byte	0x00, 0xf0, 0x41, 0x00


	//----- nvinfo : EIATTR_KPARAM_INFO
	.align		4
.L_1519:
        /*0018*/ 	.byte	0x04, 0x17
        /*001a*/ 	.short	(.L_1521 - .L_1520)
.L_1520:
        /*001c*/ 	.word	0x00000000
        /*0020*/ 	.short	0x0001
        /*0022*/ 	.short	0x0004
        /*0024*/ 	.byte	0x00, 0xf0, 0x05, 0x00


	//----- nvinfo : EIATTR_KPARAM_INFO
	.align		4
.L_1521:
        /*0028*/ 	.byte	0x04, 0x17
        /*002a*/ 	.short	(.L_1523 - .L_1522)
.L_1522:
        /*002c*/ 	.word	0x00000000
        /*0030*/ 	.short	0x0000
        /*0032*/ 	.short	0x0000
        /*0034*/ 	.byte	0x00, 0xf0, 0x11, 0x00


	//----- nvinfo : EIATTR_SPARSE_MMA_MASK
	.align		4
.L_1523:
        /*0038*/ 	.byte	0x03, 0x50
        /*003a*/ 	.short	0x0000


	//----- nvinfo : EIATTR_MAXREG_COUNT
	.align		4
        /*003c*/ 	.byte	0x03, 0x1b
        /*003e*/ 	.short	0x00ff


	//----- nvinfo : EIATTR_MERCURY_ISA_VERSION
	.align		4
        /*0040*/ 	.byte	0x03, 0x5f
        /*0042*/ 	.short	0x0101


	//----- nvinfo : EIATTR_VRC_CTA_INIT_COUNT
	.align		4
        /*0044*/ 	.byte	0x02, 0x4a
	.zero		1
	.zero		1


	//----- nvinfo : EIATTR_EXIT_INSTR_OFFSETS
	.align		4
        /*0048*/ 	.byte	0x04, 0x1c
        /*004a*/ 	.short	(.L_1525 - .L_1524)


	//   ....[0]....
.L_1524:
        /*004c*/ 	.word	0x0000f280


	//   ....[1]....
        /*0050*/ 	.word	0x0000f2d0


	//   ....[2]....
        /*0054*/ 	.word	0x0001dc20


	//----- nvinfo : EIATTR_MAX_THREADS
	.align		4
.L_1525:
        /*0058*/ 	.byte	0x04, 0x05
        /*005a*/ 	.short	(.L_1527 - .L_1526)
.L_1526:
        /*005c*/ 	.word	0x00000080
        /*0060*/ 	.word	0x00000001
        /*0064*/ 	.word	0x00000001


	//----- nvinfo : EIATTR_CRS_STACK_SIZE
	.align		4
.L_1527:
        /*0068*/ 	.byte	0x04, 0x1e
        /*006a*/ 	.short	(.L_1529 - .L_1528)
.L_1528:
        /*006c*/ 	.word	0x00000000


	//----- nvinfo : EIATTR_CBANK_PARAM_SIZE
	.align		4
.L_1529:
        /*0070*/ 	.byte	0x03, 0x19
        /*0072*/ 	.short	0x0018


	//----- nvinfo : EIATTR_PARAM_CBANK
	.align		4
        /*0074*/ 	.byte	0x04, 0x0a
        /*0076*/ 	.short	(.L_1531 - .L_1530)
	.align		4
.L_1530:
        /*0078*/ 	.word	index@(.nv.constant0._ZN2at6native29vectorized_elementwise_kernelILi4EZZZNS0_33launch_log_sigmoid_forward_kernelERNS_18TensorIteratorBaseEENKUlvE_clEvENKUlvE_clEvEUldE_St5arrayIPcLm2EEEEviT0_T1_)
        /*007c*/ 	.short	0x0380
        /*007e*/ 	.short	0x0018


	//----- nvinfo : EIATTR_SW_WAR
	.align		4
.L_1531:
        /*0080*/ 	.byte	0x04, 0x36
        /*0082*/ 	.short	(.L_1533 - .L_1532)
.L_1532:
        /*0084*/ 	.word	0x00000008
.L_1533:


//--------------------- .nv.info._ZN2at6native29vectorized_elementwise_kernelILi8EZZZNS0_33launch_log_sigmoid_forward_kernelERNS_18TensorIteratorBaseEENKUlvE_clEvENKUlvE_clEvEUldE_St5arrayIPcLm2EEEEviT0_T1_ --------------------------
	.section	.nv.info._ZN2at6native29vectorized_elementwise_kernelILi8EZZZNS0_33launch_log_sigmoid_forward_kernelERNS_18TensorIteratorBaseEENKUlvE_clEvENKUlvE_clEvEUldE_St5arrayIPcLm2EEEEviT0_T1_,"",@"SHT_CUDA_INFO"
	.sectionflags	@""
	.align	4


	//----- nvinfo : EIATTR_CUDA_API_VERSION
	.align		4
        /*0000*/ 	.byte	0x04, 0x37
        /*0002*/ 	.short	(.L_1535 - .L_1534)
.L_1534:
        /*0004*/ 	.word	0x00000082


	//----- nvinfo : EIATTR_KPARAM_INFO
	.align		4
.L_1535:
        /*0008*/ 	.byte	0x04, 0x17
        /*000a*/ 	.short	(.L_1537 - .L_1536)
.L_1536:
        /*000c*/ 	.word	0x00000000
        /*0010*/ 	.short	0x0002
        /*0012*/ 	.short	0x0008
        /*0014*/ 	.byte	0x00, 0xf0, 0x41, 0x00


	//----- nvinfo : EIATTR_KPARAM_INFO
	.align		4
.L_1537:
        /*0018*/ 	.byte	0x04, 0x17
        /*001a*/ 	.short	(.L_1539 - .L_1538)
.L_1538:
        /*001c*/ 	.word	0x00000000
        /*0020*/ 	.short	0x0001
        /*0022*/ 	.short	0x0004
        /*0024*/ 	.byte	0x00, 0xf0, 0x05, 0x00


	//----- nvinfo : EIATTR_KPARAM_INFO
	.align		4
.L_1539:
        /*0028*/ 	.byte	0x04, 0x17
        /*002a*/ 	.short	(.L_1541 - .L_1540)
.L_1540:
        /*002c*/ 	.word	0x00000000
        /*0030*/ 	.short	0x0000
        /*0032*/ 	.short	0x0000
        /*0034*/ 	.byte	0x00, 0xf0, 0x11, 0x00


	//----- nvinfo : EIATTR_SPARSE_MMA_MASK
	.align		4
.L_1541:
        /*0038*/ 	.byte	0x03, 0x50
        /*003a*/ 	.short	0x0000


	//----- nvinfo : EIATTR_MAXREG_COUNT
	.align		4
        /*003c*/ 	.byte	0x03, 0x1b
        /*003e*/ 	.short	0x00ff


	//----- nvinfo : EIATTR_MERCURY_ISA_VERSION
	.align		4
        /*0040*/ 	.byte	0x03, 0x5f
        /*0042*/ 	.short	0x0101


	//----- nvinfo : EIATTR_VRC_CTA_INIT_COUNT
	.align		4
        /*0044*/ 	.byte	0x02, 0x4a
	.zero		1
	.zero		1


	//----- nvinfo : EIATTR_EXIT_INSTR_OFFSETS
	.align		4
        /*0048*/ 	.byte	0x04, 0x1c
        /*004a*/ 	.short	(.L_1543 - .L_1542)


	//   ....[0]....
.L_1542:
        /*004c*/ 	.word	0x00000010


	//----- nvinfo : EIATTR_MAX_THREADS
	.align		4
.L_1543:
        /*0050*/ 	.byte	0x04, 0x05
        /*0052*/ 	.short	(.L_1545 - .L_1544)
.L_1544:
        /*0054*/ 	.word	0x00000080
        /*0058*/ 	.word	0x00000001
        /*005c*/ 	.word	0x00000001


	//----- nvinfo : EIATTR_CBANK_PARAM_SIZE
	.align		4
.L_1545:
        /*0060*/ 	.byte	0x03, 0x19
        /*0062*/ 	.short	0x0018


	//----- nvinfo : EIATTR_PARAM_CBANK
	.align		4
        /*0064*/ 	.byte	0x04, 0x0a
        /*0066*/ 	.short	(.L_1547 - .L_1546)
	.align		4
.L_1546:
        /*0068*/ 	.word	index@(.nv.constant0._ZN2at6native29vectorized_elementwise_kernelILi8EZZZNS0_33launch_log_sigmoid_forward_kernelERNS_18TensorIteratorBaseEENKUlvE_clEvENKUlvE_clEvEUldE_St5arrayIPcLm2EEEEviT0_T1_)
        /*006c*/ 	.short	0x0380
        /*006e*/ 	.short	0x0018


	//----- nvinfo : EIATTR_SW_WAR
	.align		4
.L_1547:
        /*0070*/ 	.byte	0x04, 0x36
        /*0072*/ 	.short	(.L_1549 - .L_1548)
.L_1548:
        /*0074*/ 	.word	0x00000008
.L_1549:


//--------------------- .nv.callgraph             --------------------------
	.section	.nv.callgraph,"",@"SHT_CUDA_CALLGRAPH"
	.align	4
	.sectionentsize	8
	.align		4
        /*0000*/ 	.word	0x00000000
	.align		4
        /*0004*/ 	.word	0xffffffff
	.align		4
        /*0008*/ 	.word	index@(_ZN2at6native18elementwise_kernelILi128ELi4EZNS0_15gpu_kernel_implIZZZNS0_62_GLOBAL__N__e6aa1b1b_29_ActivationLogSigmoidKernel_cu_9d16a0dc27log_sigmoid_backward_kernelERNS_14TensorIteratorEENKUlvE_clEvENKUlvE2_clEvEUlN3c108BFloat16ES9_E_EEvRNS_18TensorIteratorBaseERKT_EUliE_EEviT1_)
	.align		4
        /*000c*/ 	.word	index@(__assertfail)
	.align		4
        /*0010*/ 	.word	index@(_ZN2at6native27unrolled_elementwise_kernelIZZZNS0_62_GLOBAL__N__e6aa1b1b_29_ActivationLogSigmoidKernel_cu_9d16a0dc27log_sigmoid_backward_kernelERNS_14TensorIteratorEENKUlvE_clEvENKUlvE2_clEvEUlN3c108BFloat16ES8_E_St5arrayIPcLm3EELi4E23TrivialOffsetCalculatorILi2EjESD_ILi1EjENS0_6memory12LoadWithCastILi2EEENSG_13StoreWithCastILi1EEEEEviT_T0_T2_T3_T4_T5_)
	.align		4
        /*0014*/ 	.word	index@(__assertfail)
	.align		4
        /*0018*/ 	.word	index@(_ZN2at6native18elementwise_kernelILi128ELi4EZNS0_15gpu_kernel_implIZZZNS0_62_GLOBAL__N__e6aa1b1b_29_ActivationLogSigmoidKernel_cu_9d16a0dc27log_sigmoid_backward_kernelERNS_14TensorIteratorEENKUlvE_clEvENKUlvE1_clEvEUlN3c104HalfES9_E_EEvRNS_18TensorIteratorBaseERKT_EUliE_EEviT1_)
	.align		4
        /*001c*/ 	.word	index@(__assertfail)
	.align		4
        /*0020*/ 	.word	index@(_ZN2at6native27unrolled_elementwise_kernelIZZZNS0_62_GLOBAL__N__e6aa1b1b_29_ActivationLogSigmoidKernel_cu_9d16a0dc27log_sigmoid_backward_kernelERNS_14TensorIteratorEENKUlvE_clEvENKUlvE1_clEvEUlN3c104HalfES8_E_St5arrayIPcLm3EELi4E23TrivialOffsetCalculatorILi2EjESD_ILi1EjENS0_6memory12LoadWithCastILi2EEENSG_13StoreWithCastILi1EEEEEviT_T0_T2_T3_T4_T5_)
	.align		4
        /*0024*/ 	.word	index@(__assertfail)
	.align		4
        /*0028*/ 	.word	index@(_ZN2at6native18elementwise_kernelILi128ELi4EZNS0_15gpu_kernel_implIZZZNS0_62_GLOBAL__N__e6aa1b1b_29_ActivationLogSigmoidKernel_cu_9d16a0dc27log_sigmoid_backward_kernelERNS_14TensorIteratorEENKUlvE_clEvENKUlvE0_clEvEUlffE_EEvRNS_18TensorIteratorBaseERKT_EUliE_EEviT1_)
	.align		4
        /*002c*/ 	.word	index@(__assertfail)
	.align		4
        /*0030*/ 	.word	index@(_ZN2at6native27unrolled_elementwise_kernelIZZZNS0_62_GLOBAL__N__e6aa1b1b_29_ActivationLogSigmoidKernel_cu_9d16a0dc27log_sigmoid_backward_kernelERNS_14TensorIteratorEENKUlvE_clEvENKUlvE0_clEvEUlffE_St5arrayIPcLm3EELi4E23TrivialOffsetCalculatorILi2EjESB_ILi1EjENS0_6memory12LoadWithCastILi2EEENSE_13StoreWithCastILi1EEEEEviT_T0_T2_T3_T4_T5_)
	.align		4
        /*0034*/ 	.word	index@(__assertfail)
	.align		4
        /*0038*/ 	.word	index@(_ZN2at6native18elementwise_kernelILi128ELi4EZNS0_15gpu_kernel_implIZZZNS0_62_GLOBAL__N__e6aa1b1b_29_ActivationLogSigmoidKernel_cu_9d16a0dc27log_sigmoid_backward_kernelERNS_14TensorIteratorEENKUlvE_clEvENKUlvE_clEvEUlddE_EEvRNS_18TensorIteratorBaseERKT_EUliE_EEviT1_)
	.align		4
        /*003c*/ 	.word	index@(__assertfail)
	.align		4
        /*0040*/ 	.word	index@(_ZN2at6native27unrolled_elementwise_kernelIZZZNS0_62_GLOBAL__N__e6aa1b1b_29_ActivationLogSigmoidKernel_cu_9d16a0dc27log_sigmoid_backward_kernelERNS_14TensorIteratorEENKUlvE_clEvENKUlvE_clEvEUlddE_St5arrayIPcLm3EELi4E23TrivialOffsetCalculatorILi2EjESB_ILi1EjENS0_6memory12LoadWithCastILi2EEENSE_13StoreWithCastILi1EEEEEviT_T0_T2_T3_T4_T5_)
	.align		4
        /*0044*/ 	.word	index@(__assertfail)
	.align		4
        /*0048*/ 	.word	index@(_ZN2at6native18elementwise_kernelILi128ELi4EZNS0_15gpu_kernel_implIZZZNS0_33launch_log_sigmoid_forward_kernelERNS_18TensorIteratorBaseEENKUlvE_clEvENKUlvE2_clEvEUlN3c108BFloat16EE_EEvS4_RKT_EUliE_EEviT1_)
	.align		4
        /*004c*/ 	.word	index@(__assertfail)
	.align		4
        /*0050*/ 	.word	index@(_ZN2at6native27unrolled_elementwise_kernelIZZZNS0_33launch_log_sigmoid_forward_kernelERNS_18TensorIteratorBaseEENKUlvE_clEvENKUlvE2_clEvEUlN3c108BFloat16EE_St5arrayIPcLm2EELi4E23TrivialOffsetCalculatorILi1EjESD_NS0_6memory12LoadWithCastILi1EEENSE_13StoreWithCastILi1EEEEEviT_T0_T2_T3_T4_T5_)
	.align		4
        /*0054*/ 	.word	index@(__assertfail)
	.align		4
        /*0058*/ 	.word	index@(_ZN2at6native18elementwise_kernelILi128ELi4EZNS0_15gpu_kernel_implIZZZNS0_33launch_log_sigmoid_forward_kernelERNS_18TensorIteratorBaseEENKUlvE_clEvENKUlvE1_clEvEUlN3c104HalfEE_EEvS4_RKT_EUliE_EEviT1_)
	.align		4
        /*005c*/ 	.word	index@(__assertfail)
	.align		4
        /*0060*/ 	.word	index@(_ZN2at6native27unrolled_elementwise_kernelIZZZNS0_33launch_log_sigmoid_forward_kernelERNS_18TensorIteratorBaseEENKUlvE_clEvENKUlvE1_clEvEUlN3c104HalfEE_St5arrayIPcLm2EELi4E23TrivialOffsetCalculatorILi1EjESD_NS0_6memory12LoadWithCastILi1EEENSE_13StoreWithCastILi1EEEEEviT_T0_T2_T3_T4_T5_)
	.align		4
        /*0064*/ 	.word	index@(__assertfail)
	.align		4
        /*0068*/ 	.word	index@(_ZN2at6native18elementwise_kernelILi128ELi4EZNS0_15gpu_kernel_implIZZZNS0_33launch_log_sigmoid_forward_kernelERNS_18TensorIteratorBaseEENKUlvE_clEvENKUlvE0_clEvEUlfE_EEvS4_RKT_EUliE_EEviT1_)
	.align		4
        /*006c*/ 	.word	index@(__assertfail)
	.align		4
        /*0070*/ 	.word	index@(_ZN2at6native27unrolled_elementwise_kernelIZZZNS0_33launch_log_sigmoid_forward_kernelERNS_18TensorIteratorBaseEENKUlvE_clEvENKUlvE0_clEvEUlfE_St5arrayIPcLm2EELi4E23TrivialOffsetCalculatorILi1EjESB_NS0_6memory12LoadWithCastILi1EEENSC_13StoreWithCastILi1EEEEEviT_T0_T2_T3_T4_T5_)
	.align		4
        /*0074*/ 	.word	index@(__assertfail)
	.align		4
        /*0078*/ 	.word	index@(_ZN2at6native18elementwise_kernelILi128ELi4EZNS0_15gpu_kernel_implIZZZNS0_33launch_log_sigmoid_forward_kernelERNS_18TensorIteratorBaseEENKUlvE_clEvENKUlvE_clEvEUldE_EEvS4_RKT_EUliE_EEviT1_)
	.align		4
        /*007c*/ 	.word	index@(__assertfail)
	.align		4
        /*0080*/ 	.word	index@(_ZN2at6native27unrolled_elementwise_kernelIZZZNS0_33launch_log_sigmoid_forward_kernelERNS_18TensorIteratorBaseEENKUlvE_clEvENKUlvE_clEvEUldE_St5arrayIPcLm2EELi4E23TrivialOffsetCalculatorILi1EjESB_NS0_6memory12LoadWithCastILi1EEENSC_13StoreWithCastILi1EEEEEviT_T0_T2_T3_T4_T5_)
	.align		4
        /*0084*/ 	.word	index@(__assertfail)
	.align		4
        /*0088*/ 	.word	0x00000000
	.align		4
        /*008c*/ 	.word	0xfffffffe
	.align		4
        /*0090*/ 	.word	0x00000000
	.align		4
        /*0094*/ 	.word	0xfffffffd
	.align		4
        /*0098*/ 	.word	0x00000000
	.align		4
        /*009c*/ 	.word	0xfffffffc


//--------------------- .nv.constant4             --------------------------
	.section	.nv.constant4,"a",@progbits
	.align	8
	.align		8
.nv.constant4:
        /*0000*/ 	.dword	__assertfail
	.align		8
        /*0008*/ 	.dword	__unnamed_1
	.align		8
        /*0010*/ 	.dword	__unnamed_2
	.align		8
        /*0018*/ 	.dword	__unnamed_3
	.align		8
        /*0020*/ 	.dword	__unnamed_4
	.align		8
        /*0028*/ 	.dword	__unnamed_5
	.align		8
        /*0030*/ 	.dword	__unnamed_6
	.align		8
        /*0038*/ 	.dword	__unnamed_7
	.align		8
        /*0040*/ 	.dword	__unnamed_8
	.align		8
        /*0048*/ 	.dword	_ZN60_INTERNAL_e6aa1b1b_29_ActivationLogSigmoidKernel_cu_9d16a0dc4cuda3std3__462_GLOBAL__N__e6aa1b1b_29_ActivationLogSigmoidKernel_cu_9d16a0dc6ignoreE
	.align		8
        /*0050*/ 	.dword	_ZN60_INTERNAL_e6aa1b1b_29_ActivationLogSigmoidKernel_cu_9d16a0dc4cuda3std3__45__cpo5beginE
	.align		8
        /*0058*/ 	.dword	_ZN60_INTERNAL_e6aa1b1b_29_ActivationLogSigmoidKernel_cu_9d16a0dc4cuda3std3__45__cpo3endE
	.align		8
        /*0060*/ 	.dword	_ZN60_INTERNAL_e6aa1b1b_29_ActivationLogSigmoidKernel_cu_9d16a0dc4cuda3std3__45__cpo6cbeginE
	.align		8
        /*0068*/ 	.dword	_ZN60_INTERNAL_e6aa1b1b_29_ActivationLogSigmoidKernel_cu_9d16a0dc4cuda3std3__45__cpo4cendE
	.align		8
        /*0070*/ 	.dword	_ZN60_INTERNAL_e6aa1b1b_29_ActivationLogSigmoidKernel_cu_9d16a0dc4cuda3std3__45__cpo6rbeginE
	.align		8
        /*0078*/ 	.dword	_ZN60_INTERNAL_e6aa1b1b_29_ActivationLogSigmoidKernel_cu_9d16a0dc4cuda3std3__45__cpo4rendE
	.align		8
        /*0080*/ 	.dword	_ZN60_INTERNAL_e6aa1b1b_29_ActivationLogSigmoidKernel_cu_9d16a0dc4cuda3std3__45__cpo7crbeginE
	.align		8
        /*0088*/ 	.dword	_ZN60_INTERNAL_e6aa1b1b_29_ActivationLogSigmoidKernel_cu_9d16a0dc4cuda3std3__45__cpo5crendE
	.align		8
        /*0090*/ 	.dword	_ZN60_INTERNAL_e6aa1b1b_29_ActivationLogSigmoidKernel_cu_9d16a0dc4cuda3std3__419piecewise_constructE
	.align		8
        /*0098*/ 	.dword	_ZN60_INTERNAL_e6aa1b1b_29_ActivationLogSigmoidKernel_cu_9d16a0dc4cuda3std3__48in_placeE
	.align		8
        /*00a0*/ 	.dword	_ZN60_INTERNAL_e6aa1b1b_29_ActivationLogSigmoidKernel_cu_9d16a0dc4cuda3std3__420unreachable_sentinelE
	.align		8
        /*00a8*/ 	.dword	_ZN60_INTERNAL_e6aa1b1b_29_ActivationLogSigmoidKernel_cu_9d16a0dc4cuda3std6ranges3__45__cpo4swapE
	.align		8
        /*00b0*/ 	.dword	_ZN60_INTERNAL_e6aa1b1b_29_ActivationLogSigmoidKernel_cu_9d16a0dc4cuda3std6ranges3__45__cpo9iter_moveE
	.align		8
        /*00b8*/ 	.dword	_ZN60_INTERNAL_e6aa1b1b_29_ActivationLogSigmoidKernel_cu_9d16a0dc4cuda3std6ranges3__45__cpo5beginE
	.align		8
        /*00c0*/ 	.dword	_ZN60_INTERNAL_e6aa1b1b_29_ActivationLogSigmoidKernel_cu_9d16a0dc4cuda3std6ranges3__45__cpo3endE
	.align		8
        /*00c8*/ 	.dword	_ZN60_INTERNAL_e6aa1b1b_29_ActivationLogSigmoidKernel_cu_9d16a0dc4cuda3std6ranges3__45__cpo6cbeginE
	.align		8
        /*00d0*/ 	.dword	_ZN60_INTERNAL_e6aa1b1b_29_ActivationLogSigmoidKernel_cu_9d16a0dc4cuda3std6ranges3__45__cpo4cendE
	.align		8
        /*00d8*/ 	.dword	_ZN60_INTERNAL_e6aa1b1b_29_ActivationLogSigmoidKernel_cu_9d16a0dc4cuda3std6ranges3__45__cpo7advanceE
	.align		8
        /*00e0*/ 	.dword	_ZN60_INTERNAL_e6aa1b1b_29_ActivationLogSigmoidKernel_cu_9d16a0dc4cuda3std6ranges3__45__cpo9iter_swapE
	.align		8
        /*00e8*/ 	.dword	_ZN60_INTERNAL_e6aa1b1b_29_ActivationLogSigmoidKernel_cu_9d16a0dc4cuda3std6ranges3__45__cpo4nextE
	.align		8
        /*00f0*/ 	.dword	_ZN60_INTERNAL_e6aa1b1b_29_ActivationLogSigmoidKernel_cu_9d16a0dc4cuda3std6ranges3__45__cpo4prevE
	.align		8
        /*00f8*/ 	.dword	_ZN60_INTERNAL_e6aa1b1b_29_ActivationLogSigmoidKernel_cu_9d16a0dc4cuda3std6ranges3__45__cpo4dataE
	.align		8
        /*0100*/ 	.dword	_ZN60_INTERNAL_e6aa1b1b_29_ActivationLogSigmoidKernel_cu_9d16a0dc4cuda3std6ranges3__45__cpo5cdataE
	.align		8
        /*0108*/ 	.dword	_ZN60_INTERNAL_e6aa1b1b_29_ActivationLogSigmoidKernel_cu_9d16a0dc4cuda3std6ranges3__45__cpo4sizeE
	.align		8
        /*0110*/ 	.dword	_ZN60_INTERNAL_e6aa1b1b_29_ActivationLogSigmoidKernel_cu_9d16a0dc4cuda3std6ranges3__45__cpo5ssizeE
	.align		8
        /*0118*/ 	.dword	_ZN60_INTERNAL_e6aa1b1b_29_ActivationLogSigmoidKernel_cu_9d16a0dc4cuda3std6ranges3__45__cpo8distanceE
	.align		8
        /*0120*/ 	.dword	_ZN60_INTERNAL_e6aa1b1b_29_ActivationLogSigmoidKernel_cu_9d16a0dc6thrust24THRUST_300001_SM_1030_NS6system6detail10sequential3seqE
	.align		8
        /*0128*/ 	.dword	$str$6
	.align		8
        /*0130*/ 	.dword	$str$7


//--------------------- .text._ZN2at6native18elementwise_kernelILi128ELi4EZNS0_15gpu_kernel_implIZZZNS0_62_GLOBAL__N__e6aa1b1b_29_ActivationLogSigmoidKernel_cu_9d16a0dc27log_sigmoid_backward_kernelERNS_14TensorIteratorEENKUlvE_clEvENKUlvE2_clEvEUlN3c108BFloat16ES9_E_EEvRNS_18TensorIteratorBaseERKT_EUliE_EEviT1_ --------------------------
	.section	.text._ZN2at6native18elementwise_kernelILi128ELi4EZNS0_15gpu_kernel_implIZZZNS0_62_GLOBAL__N__e6aa1b1b_29_ActivationLogSigmoidKernel_cu_9d16a0dc27log_sigmoid_backward_kernelERNS_14TensorIteratorEENKUlvE_clEvENKUlvE2_clEvEUlN3c108BFloat16ES9_E_EEvRNS_18TensorIteratorBaseERKT_EUliE_EEviT1_,"ax",@progbits
	.align	128
        .global         _ZN2at6native18elementwise_kernelILi128ELi4EZNS0_15gpu_kernel_implIZZZNS0_62_GLOBAL__N__e6aa1b1b_29_ActivationLogSigmoidKernel_cu_9d16a0dc27log_sigmoid_backward_kernelERNS_14TensorIteratorEENKUlvE_clEvENKUlvE2_clEvEUlN3c108BFloat16ES9_E_EEvRNS_18TensorIteratorBaseERKT_EUliE_EEviT1_
        .type           _ZN2at6native18elementwise_kernelILi128ELi4EZNS0_15gpu_kernel_implIZZZNS0_62_GLOBAL__N__e6aa1b1b_29_ActivationLogSigmoidKernel_cu_9d16a0dc27log_sigmoid_backward_kernelERNS_14TensorIteratorEENKUlvE_clEvENKUlvE2_clEvEUlN3c108BFloat16ES9_E_EEvRNS_18TensorIteratorBaseERKT_EUliE_EEviT1_,@function
        .size           _ZN2at6native18elementwise_kernelILi128ELi4EZNS0_15gpu_kernel_implIZZZNS0_62_GLOBAL__N__e6aa1b1b_29_ActivationLogSigmoidKernel_cu_9d16a0dc27log_sigmoid_backward_kernelERNS_14TensorIteratorEENKUlvE_clEvENKUlvE2_clEvEUlN3c108BFloat16ES9_E_EEvRNS_18TensorIteratorBaseERKT_EUliE_EEviT1_,(.L_x_6622 - _ZN2at6native18elementwise_kernelILi128ELi4EZNS0_15gpu_kernel_implIZZZNS0_62_GLOBAL__N__e6aa1b1b_29_ActivationLogSigmoidKernel_cu_9d16a0dc27log_sigmoid_backward_kernelERNS_14TensorIteratorEENKUlvE_clEvENKUlvE2_clEvEUlN3c108BFloat16ES9_E_EEvRNS_18TensorIteratorBaseERKT_EUliE_EEviT1_)
        .other          _ZN2at6native18elementwise_kernelILi128ELi4EZNS0_15gpu_kernel_implIZZZNS0_62_GLOBAL__N__e6aa1b1b_29_ActivationLogSigmoidKernel_cu_9d16a0dc27log_sigmoid_backward_kernelERNS_14TensorIteratorEENKUlvE_clEvENKUlvE2_clEvEUlN3c108BFloat16ES9_E_EEvRNS_18TensorIteratorBaseERKT_EUliE_EEviT1_,@"STO_CUDA_ENTRY STV_DEFAULT"
_ZN2at6native18elementwise_kernelILi128ELi4EZNS0_15gpu_kernel_implIZZZNS0_62_GLOBAL__N__e6aa1b1b_29_ActivationLogSigmoidKernel_cu_9d16a0dc27log_sigmoid_backward_kernelERNS_14TensorIteratorEENKUlvE_clEvENKUlvE2_clEvEUlN3c108BFloat16ES9_E_EEvRNS_18TensorIteratorBaseERKT_EUliE_EEviT1_:
.text._ZN2at6native18elementwise_kernelILi128ELi4EZNS0_15gpu_kernel_implIZZZNS0_62_GLOBAL__N__e6aa1b1b_29_ActivationLogSigmoidKernel_cu_9d16a0dc27log_sigmoid_backward_kernelERNS_14TensorIteratorEENKUlvE_clEvENKUlvE2_clEvEUlN3c108BFloat16ES9_E_EEvRNS_18TensorIteratorBaseERKT_EUliE_EEviT1_:
[----:B------:R-:W0:Y:S01]  /*0000*/  LDC R1, c[0x0][0x37c] ;  /* 0x0000df00ff017b82 */ /* 0x000e220000000800 */
[----:B------:R-:W1:Y:S07]  /*0010*/  S2R R17, SR_TID.X ;  /* 0x0000000000117919 */ /* 0x000e6e0000002100 */
[----:B------:R-:W2:Y:S01]  /*0020*/  S2UR UR4, SR_CTAID.X ;  /* 0x00000000000479c3 */ /* 0x000ea20000002500 */
[----:B------:R-:W3:Y:S01]  /*0030*/  LDCU UR40, c[0x0][0x388] ;  /* 0x00007100ff2877ac */ /* 0x000ee20008000800 */
[----:B------:R-:W-:Y:S01]  /*0040*/  BSSY.RECONVERGENT B6, `(.L_x_0) ;  /* 0x000047e000067945 */ /* 0x000fe20003800200 */
[----:B------:R-:W4:Y:S01]  /*0050*/  LDCU UR5, c[0x0][0x380] ;  /* 0x00007000ff0577ac */ /* 0x000f220008000800 */
[----:B------:R-:W0:Y:S01]  /*0060*/  LDCU.64 UR36, c[0x0][0x358] ;  /* 0x00006b00ff2477ac */ /* 0x000e220008000a00 */
[----:B------:R-:W0:Y:S01]  /*0070*/  LDCU.U8 UR39, c[0x0][0x602] ;  /* 0x0000c040ff2777ac */ /* 0x000e220008000000 */
[----:B------:R-:W0:Y:S01]  /*0080*/  LDCU.U8 UR42, c[0x0][0x603] ;  /* 0x0000c060ff2a77ac */ /* 0x000e220008000000 */
[----:B---3--:R-:W-:Y:S01]  /*0090*/  UIADD3 UR41, UPT, UPT, UR40, -0x1, URZ ;  /* 0xffffffff28297890 */ /* 0x008fe2000fffe0ff */
[----:B------:R-:W3:Y:S01]  /*00a0*/  LDCU.U8 UR43, c[0x0][0x601] ;  /* 0x0000c020ff2b77ac */ /* 0x000ee20008000000 */
[----:B--2---:R-:W-:-:S02]  /*00b0*/  USHF.L.U32 UR4, UR4, 0x9, URZ ;  /* 0x0000000904047899 */ /* 0x004fc400080006ff */
[----:B------:R-:W-:-:S04]  /*00c0*/  UISETP.LT.U32.AND UP0, UPT, UR41, 0x18, UPT ;  /* 0x000000182900788c */ /* 0x000fc8000bf01070 */
[----:B-1----:R-:W-:Y:S01]  /*00d0*/  LOP3.LUT R17, R17, UR4, RZ, 0xfc, !PT ;  /* 0x0000000411117c12 */ /* 0x002fe2000f8efcff */
[----:B------:R-:W-:-:S03]  /*00e0*/  USEL UR38, UR41, 0x18, UP0 ;  /* 0x0000001829267887 */ /* 0x000fc60008000000 */
[----:B----4-:R-:W-:Y:S01]  /*00f0*/  ISETP.GE.AND P0, PT, R17, UR5, PT ;  /* 0x0000000511007c0c */ /* 0x010fe2000bf06270 */
[----:B------:R-:W-:-:S12]  /*0100*/  UIADD3 UR38, UPT, UPT, UR38, 0x1, URZ ;  /* 0x0000000126267890 */ /* 0x000fd8000fffe0ff */
[----:B0--3--:R-:W-:Y:S05]  /*0110*/  @P0 BRA `(.L_x_1) ;  /* 0x0000004400c00947 */ /* 0x009fea0003800000 */
[----:B------:R-:W-:Y:S01]  /*0120*/  UISETP.NE.AND UP0, UPT, UR40, URZ, UPT ;  /* 0x000000ff2800728c */ /* 0x000fe2000bf05270 */
[----:B------:R-:W-:Y:S02]  /*0130*/  IMAD.MOV.U32 R18, RZ, RZ, RZ ;  /* 0x000000ffff127224 */ /* 0x000fe400078e00ff */
[----:B------:R-:W-:Y:S02]  /*0140*/  IMAD.MOV.U32 R0, RZ, RZ, RZ ;  /* 0x000000ffff007224 */ /* 0x000fe400078e00ff */
[----:B------:R-:W-:-:S04]  /*0150*/  IMAD.MOV.U32 R16, RZ, RZ, RZ ;  /* 0x000000ffff107224 */ /* 0x000fc800078e00ff */
[----:B------:R-:W-:Y:S05]  /*0160*/  BRA.U !UP0, `(.L_x_2) ;  /* 0x0000001508707547 */ /* 0x000fea000b800000 */
[----:B------:R-:W0:Y:S01]  /*0170*/  LDCU.64 UR4, c[0x0][0x390] ;  /* 0x00007200ff0477ac */ /* 0x000e220008000a00 */
[----:B------:R-:W-:Y:S01]  /*0180*/  IMAD.MOV.U32 R16, RZ, RZ, RZ ;  /* 0x000000ffff107224 */ /* 0x000fe200078e00ff */
[----:B------:R-:W1:Y:S01]  /*0190*/  LDCU UR6, c[0x0][0x38c] ;  /* 0x00007180ff0677ac */ /* 0x000e620008000800 */
[----:B------:R-:W2:Y:S01]  /*01a0*/  LDCU.64 UR8, c[0x0][0x4b8] ;  /* 0x00009700ff0877ac */ /* 0x000ea20008000a00 */
[----:B------:R-:W-:Y:S01]  /*01b0*/  UISETP.NE.AND UP0, UPT, UR41, URZ, UPT ;  /* 0x000000ff2900728c */ /* 0x000fe2000bf05270 */
[----:B0-----:R-:W-:Y:S01]  /*01c0*/  IMAD.HI.U32 R2, R17, UR4, R16 ;  /* 0x0000000411027c27 */ /* 0x001fe2000f8e0010 */
[----:B------:R-:W0:Y:S04]  /*01d0*/  LDCU UR4, c[0x0][0x4c0] ;  /* 0x00009800ff0477ac */ /* 0x000e280008000800 */
[----:B------:R-:W-:-:S05]  /*01e0*/  SHF.R.U32.HI R3, RZ, UR5, R2 ;  /* 0x00000005ff037c19 */ /* 0x000fca0008011602 */
[----:B------:R-:W-:-:S04]  /*01f0*/  IMAD.MOV R18, RZ, RZ, -R3 ;  /* 0x000000ffff127224 */ /* 0x000fc800078e0a03 */
[----:B-1----:R-:W-:-:S04]  /*0200*/  IMAD R18, R18, UR6, R17 ;  /* 0x0000000612127c24 */ /* 0x002fc8000f8e0211 */
[C---:B--2---:R-:W-:Y:S02]  /*0210*/  IMAD R16, R18.reuse, UR8, RZ ;  /* 0x0000000812107c24 */ /* 0x044fe4000f8e02ff */
[C---:B------:R-:W-:Y:S02]  /*0220*/  IMAD R0, R18.reuse, UR9, RZ ;  /* 0x0000000912007c24 */ /* 0x040fe4000f8e02ff */
[----:B0-----:R-:W-:Y:S01]  /*0230*/  IMAD R18, R18, UR4, RZ ;  /* 0x0000000412127c24 */ /* 0x001fe2000f8e02ff */
[----:B------:R-:W-:Y:S06]  /*0240*/  BRA.U !UP0, `(.L_x_2) ;  /* 0x0000001508387547 */ /* 0x000fec000b800000 */
[----:B------:R-:W0:Y:S01]  /*0250*/  LDCU.64 UR6, c[0x0][0x398] ;  /* 0x00007300ff0677ac */ /* 0x000e220008000a00 */
[----:B------:R-:W-:Y:S01]  /*0260*/  HFMA2 R2, -RZ, RZ, 0, 0 ;  /* 0x00000000ff027431 */ /* 0x000fe200000001ff */
[----:B------:R-:W1:Y:S01]  /*0270*/  LDCU UR4, c[0x0][0x3a0] ;  /* 0x00007400ff0477ac */ /* 0x000e620008000800 */
[----:B------:R-:W2:Y:S01]  /*0280*/  LDCU UR5, c[0x0][0x4c4] ;  /* 0x00009880ff0577ac */ /* 0x000ea20008000800 */
[----:B------:R-:W3:Y:S01]  /*0290*/  LDCU.64 UR8, c[0x0][0x4c8] ;  /* 0x00009900ff0877ac */ /* 0x000ee20008000a00 */
[----:B------:R-:W-:Y:S01]  /*02a0*/  UISETP.NE.AND UP0, UPT, UR38, 0x2, UPT ;  /* 0x000000022600788c */ /* 0x000fe2000bf05270 */
[----:B0-----:R-:W-:-:S05]  /*02b0*/  IMAD.HI.U32 R4, R3, UR7, R2 ;  /* 0x0000000703047c27 */ /* 0x001fca000f8e0002 */
[----:B-1----:R-:W-:-:S05]  /*02c0*/  SHF.R.U32.HI R5, RZ, UR4, R4 ;  /* 0x00000004ff057c19 */ /* 0x002fca0008011604 */
[----:B------:R-:W-:-:S04]  /*02d0*/  IMAD.MOV R2, RZ, RZ, -R5 ;  /* 0x000000ffff027224 */ /* 0x000fc800078e0a05 */
[----:B------:R-:W-:-:S04]  /*02e0*/  IMAD R3, R2, UR6, R3 ;  /* 0x0000000602037c24 */ /* 0x000fc8000f8e0203 */
[C---:B--2---:R-:W-:Y:S02]  /*02f0*/  IMAD R16, R3.reuse, UR5, R16 ;  /* 0x0000000503107c24 */ /* 0x044fe4000f8e0210 */
[C---:B---3--:R-:W-:Y:S02]  /*0300*/  IMAD R0, R3.reuse, UR8, R0 ;  /* 0x0000000803007c24 */ /* 0x048fe4000f8e0200 */
[----:B------:R-:W-:Y:S01]  /*0310*/  IMAD R18, R3, UR9, R18 ;  /* 0x0000000903127c24 */ /* 0x000fe2000f8e0212 */
[----:B------:R-:W-:Y:S06]  /*0320*/  BRA.U !UP0, `(.L_x_2) ;  /* 0x0000001508007547 */ /* 0x000fec000b800000 */
[----:B------:R-:W0:Y:S01]  /*0330*/  LDCU.64 UR4, c[0x0][0x3a8] ;  /* 0x00007500ff0477ac */ /* 0x000e220008000a00 */
[----:B------:R-:W-:Y:S01]  /*0340*/  IMAD.MOV.U32 R4, RZ, RZ, RZ ;  /* 0x000000ffff047224 */ /* 0x000fe200078e00ff */
[----:B------:R-:W1:Y:S01]  /*0350*/  LDCU UR6, c[0x0][0x3a4] ;  /* 0x00007480ff0677ac */ /* 0x000e620008000800 */
[----:B------:R-:W2:Y:S01]  /*0360*/  LDCU.64 UR8, c[0x0][0x4d0] ;  /* 0x00009a00ff0877ac */ /* 0x000ea20008000a00 */
[----:B------:R-:W-:Y:S01]  /*0370*/  UISETP.NE.AND UP0, UPT, UR38, 0x3, UPT ;  /* 0x000000032600788c */ /* 0x000fe2000bf05270 */
[----:B0-----:R-:W-:Y:S01]  /*0380*/  IMAD.HI.U32 R2, R5, UR4, R4 ;  /* 0x0000000405027c27 */ /* 0x001fe2000f8e0004 */
[----:B------:R-:W0:Y:S04]  /*0390*/  LDCU UR4, c[0x0][0x4d8] ;  /* 0x00009b00ff0477ac */ /* 0x000e280008000800 */
[----:B------:R-:W-:-:S05]  /*03a0*/  SHF.R.U32.HI R3, RZ, UR5, R2 ;  /* 0x00000005ff037c19 */ /* 0x000fca0008011602 */
[----:B------:R-:W-:-:S04]  /*03b0*/  IMAD.MOV R4, RZ, RZ, -R3 ;  /* 0x000000ffff047224 */ /* 0x000fc800078e0a03 */
[----:B-1----:R-:W-:-:S04]  /*03c0*/  IMAD R5, R4, UR6, R5 ;  /* 0x0000000604057c24 */ /* 0x002fc8000f8e0205 */
[C---:B--2---:R-:W-:Y:S02]  /*03d0*/  IMAD R16, R5.reuse, UR8, R16 ;  /* 0x0000000805107c24 */ /* 0x044fe4000f8e0210 */
[C---:B------:R-:W-:Y:S02]  /*03e0*/  IMAD R0, R5.reuse, UR9, R0 ;  /* 0x0000000905007c24 */ /* 0x040fe4000f8e0200 */
[----:B0-----:R-:W-:Y:S01]  /*03f0*/  IMAD R18, R5, UR4, R18 ;  /* 0x0000000405127c24 */ /* 0x001fe2000f8e0212 */
[----:B------:R-:W-:Y:S06]  /*0400*/  BRA.U !UP0, `(.L_x_2) ;  /* 0x0000001108c87547 */ /* 0x000fec000b800000 */
[----:B------:R-:W0:Y:S01]  /*0410*/  LDCU.64 UR6, c[0x0][0x3b0] ;  /* 0x00007600ff0677ac */ /* 0x000e220008000a00 */
[----:B------:R-:W-:Y:S01]  /*0420*/  IMAD.MOV.U32 R2, RZ, RZ, RZ ;  /* 0x000000ffff027224 */ /* 0x000fe200078e00ff */
        /* <DEDUP_REMOVED lines=13> */
[----:B------:R-:W-:Y:S01]  /*0500*/  MOV R4, RZ ;  /* 0x000000ff00047202 */ /* 0x000fe20000000f00 */
[----:B------:R-:W1:Y:S01]  /*0510*/  LDCU UR6, c[0x0][0x3bc] ;  /* 0x00007780ff0677ac */ /* 0x000e620008000800 */
[----:B------:R-:W2:Y:S01]  /*0520*/  LDCU.64 UR8, c[0x0][0x4e8] ;  /* 0x00009d00ff0877ac */ /* 0x000ea20008000a00 */
[----:B------:R-:W-:Y:S02]  /*0530*/  UISETP.NE.AND UP0, UPT, UR38, 0x5, UPT ;  /* 0x000000052600788c */ /* 0x000fe4000bf05270 */
        /* <DEDUP_REMOVED lines=278> */
[----:B------:R-:W2:Y:S02]  /*16a0*/  LDCU.64 UR8, c[0x0][0x5d8] ;  /* 0x0000bb00ff0877ac */ /* 0x000ea40008000a00 */
[----:B0-----:R-:W-:Y:S01]  /*16b0*/  IMAD.HI.U32 R2, R5, UR4, R4 ;  /* 0x0000000405027c27 */ /* 0x001fe2000f8e0004 */
[----:B------:R-:W0:Y:S04]  /*16c0*/  LDCU UR4, c[0x0][0x5e0] ;  /* 0x0000bc00ff0477ac */ /* 0x000e280008000800 */
[----:B------:R-:W-:-:S05]  /*16d0*/  SHF.R.U32.HI R2, RZ, UR5, R2 ;  /* 0x00000005ff027c19 */ /* 0x000fca0008011602 */
[----:B------:R-:W-:-:S04]  /*16e0*/  IMAD.MOV R3, RZ, RZ, -R2 ;  /* 0x000000ffff037224 */ /* 0x000fc800078e0a02 */
[----:B-1----:R-:W-:-:S04]  /*16f0*/  IMAD R5, R3, UR6, R5 ;  /* 0x0000000603057c24 */ /* 0x002fc8000f8e0205 */
[C---:B--2---:R-:W-:Y:S02]  /*1700*/  IMAD R16, R5.reuse, UR8, R16 ;  /* 0x0000000805107c24 */ /* 0x044fe4000f8e0210 */
[C---:B------:R-:W-:Y:S02]  /*1710*/  IMAD R0, R5.reuse, UR9, R0 ;  /* 0x0000000905007c24 */ /* 0x040fe4000f8e0200 */
[----:B0-----:R-:W-:-:S07]  /*1720*/  IMAD R18, R5, UR4, R18 ;  /* 0x0000000405127c24 */ /* 0x001fce000f8e0212 */
.L_x_2:
[----:B------:R-:W0:Y:S01]  /*1730*/  LDCU.64 UR6, c[0x0][0x5f0] ;  /* 0x0000be00ff0677ac */ /* 0x000e220008000a00 */
[----:B------:R-:W-:-:S04]  /*1740*/  UPRMT UR4, UR39, 0x9910, URZ ;  /* 0x0000991027047896 */ /* 0x000fc800080000ff */
[----:B------:R-:W-:Y:S01]  /*1750*/  UISETP.GT.AND UP0, UPT, UR4, 0x9, UPT ;  /* 0x000000090400788c */ /* 0x000fe2000bf04270 */
[----:B0-----:R-:W-:-:S04]  /*1760*/  IADD3 R2, P0, PT, R0, UR6, RZ ;  /* 0x0000000600027c10 */ /* 0x001fc8000ff1e0ff */
[----:B------:R-:W-:-:S04]  /*1770*/  IADD3.X R3, PT, PT, RZ, UR7, RZ, P0, !PT ;  /* 0x00000007ff037c10 */ /* 0x000fc800087fe4ff */
[----:B------:R-:W-:Y:S05]  /*1780*/  BRA.U UP0, `(.L_x_3) ;  /* 0x0000000500407547 */ /* 0x000fea000b800000 */
[----:B------:R-:W-:-:S09]  /*1790*/  UISETP.GT.AND UP0, UPT, UR4, 0x4, UPT ;  /* 0x000000040400788c */ /* 0x000fd2000bf04270 */
[----:B------:R-:W-:Y:S05]  /*17a0*/  BRA.U UP0, `(.L_x_4) ;  /* 0x0000000100947547 */ /* 0x000fea000b800000 */
[----:B------:R-:W-:-:S09]  /*17b0*/  UISETP.GT.AND UP0, UPT, UR4, 0x1, UPT ;  /* 0x000000010400788c */ /* 0x000fd2000bf04270 */
[----:B------:R-:W-:Y:S05]  /*17c0*/  BRA.U UP0, `(.L_x_5) ;  /* 0x0000000100387547 */ /* 0x000fea000b800000 */
[----:B------:R-:W-:-:S09]  /*17d0*/  UISETP.NE.AND UP0, UPT, UR39, URZ, UPT ;  /* 0x000000ff2700728c */ /* 0x000fd2000bf05270 */
[----:B------:R-:W-:Y:S05]  /*17e0*/  BRA.U !UP0, `(.L_x_6) ;  /* 0x00000001081c7547 */ /* 0x000fea000b800000 */
[----:B------:R-:W-:-:S09]  /*17f0*/  UISETP.NE.AND UP0, UPT, UR4, 0x1, UPT ;  /* 0x000000010400788c */ /* 0x000fd2000bf05270 */
[----:B------:R-:W-:Y:S05]  /*1800*/  BRA.U UP0, `(.L_x_7) ;  /* 0x0000000d006c7547 */ /* 0x000fea000b800000 */
[----:B------:R-:W2:Y:S02]  /*1810*/  LDG.E.S8 R2, desc[UR36][R2.64] ;  /* 0x0000002402027981 */ /* 0x000ea4000c1e1300 */
[----:B--2---:R-:W0:Y:S02]  /*1820*/  I2F.S16 R0, R2 ;  /* 0x0000000200007306 */ /* 0x004e240000101400 */
[----:B0-----:R-:W-:-:S04]  /*1830*/  F2FP.BF16.F32.PACK_AB R0, RZ, R0 ;  /* 0x00000000ff00723e */ /* 0x001fc800000010ff */
[----:B------:R-:W-:Y:S01]  /*1840*/  PRMT R19, R0, 0x7610, R19 ;  /* 0x0000761000137816 */ /* 0x000fe20000000013 */
[----:B------:R-:W-:Y:S06]  /*1850*/  BRA `(.L_x_8) ;  /* 0x0000000c00f47947 */ /* 0x000fec0003800000 */
.L_x_6:
[----:B------:R-:W2:Y:S02]  /*1860*/  LDG.E.U8 R2, desc[UR36][R2.64] ;  /* 0x0000002402027981 */ /* 0x000ea4000c1e1100 */
[----:B--2---:R-:W-:-:S04]  /*1870*/  I2FP.F32.U32 R0, R2 ;  /* 0x0000000200007245 */ /* 0x004fc80000201000 */
[----:B------:R-:W-:-:S04]  /*1880*/  F2FP.BF16.F32.PACK_AB R0, RZ, R0 ;  /* 0x00000000ff00723e */ /* 0x000fc800000010ff */
[----:B------:R-:W-:Y:S01]  /*1890*/  PRMT R19, R0, 0x7610, R19 ;  /* 0x0000761000137816 */ /* 0x000fe20000000013 */
[----:B------:R-:W-:Y:S06]  /*18a0*/  BRA `(.L_x_8) ;  /* 0x0000000c00e07947 */ /* 0x000fec0003800000 */
.L_x_5:
[----:B------:R-:W-:-:S09]  /*18b0*/  UISETP.NE.AND UP0, UPT, UR4, 0x2, UPT ;  /* 0x000000020400788c */ /* 0x000fd2000bf05270 */
[----:B------:R-:W-:Y:S05]  /*18c0*/  BRA.U !UP0, `(.L_x_9) ;  /* 0x0000000108387547 */ /* 0x000fea000b800000 */
[----:B------:R-:W-:-:S09]  /*18d0*/  UISETP.NE.AND UP0, UPT, UR4, 0x3, UPT ;  /* 0x000000030400788c */ /* 0x000fd2000bf05270 */
[----:B------:R-:W-:Y:S05]  /*18e0*/  BRA.U !UP0, `(.L_x_10) ;  /* 0x00000001081c7547 */ /* 0x000fea000b800000 */
[----:B------:R-:W-:-:S09]  /*18f0*/  UISETP.NE.AND UP0, UPT, UR4, 0x4, UPT ;  /* 0x000000040400788c */ /* 0x000fd2000bf05270 */
[----:B------:R-:W-:Y:S05]  /*1900*/  BRA.U UP0, `(.L_x_7) ;  /* 0x0000000d002c7547 */ /* 0x000fea000b800000 */
[----:B------:R-:W2:Y:S02]  /*1910*/  LDG.E.64 R2, desc[UR36][R2.64] ;  /* 0x0000002402027981 */ /* 0x000ea4000c1e1b00 */
[----:B--2---:R-:W0:Y:S02]  /*1920*/  I2F.S64 R0, R2 ;  /* 0x0000000200007312 */ /* 0x004e240000301400 */
[----:B0-----:R-:W-:-:S04]  /*1930*/  F2FP.BF16.F32.PACK_AB R0, RZ, R0 ;  /* 0x00000000ff00723e */ /* 0x001fc800000010ff */
[----:B------:R-:W-:Y:S01]  /*1940*/  PRMT R19, R0, 0x7610, R19 ;  /* 0x0000761000137816 */ /* 0x000fe20000000013 */
[----:B------:R-:W-:Y:S06]  /*1950*/  BRA `(.L_x_8) ;  /* 0x0000000c00b47947 */ /* 0x000fec0003800000 */
.L_x_10:
[----:B------:R-:W2:Y:S02]  /*1960*/  LDG.E R2, desc[UR36][R2.64] ;  /* 0x0000002402027981 */ /* 0x000ea4000c1e1900 */
[----:B--2---:R-:W-:-:S04]  /*1970*/  I2FP.F32.S32 R0, R2 ;  /* 0x0000000200007245 */ /* 0x004fc80000201400 */
[----:B------:R-:W-:-:S04]  /*1980*/  F2FP.BF16.F32.PACK_AB R0, RZ, R0 ;  /* 0x00000000ff00723e */ /* 0x000fc800000010ff */
[----:B------:R-:W-:Y:S01]  /*1990*/  PRMT R19, R0, 0x7610, R19 ;  /* 0x0000761000137816 */ /* 0x000fe20000000013 */
[----:B------:R-:W-:Y:S06]  /*19a0*/  BRA `(.L_x_8) ;  /* 0x0000000c00a07947 */ /* 0x000fec0003800000 */
.L_x_9:
[----:B------:R-:W2:Y:S02]  /*19b0*/  LDG.E.U16 R2, desc[UR36][R2.64] ;  /* 0x0000002402027981 */ /* 0x000ea4000c1e1500 */
[----:B--2---:R-:W0:Y:S02]  /*19c0*/  I2F.S16 R0, R2 ;  /* 0x0000000200007306 */ /* 0x004e240000101400 */
[----:B0-----:R-:W-:-:S04]  /*19d0*/  F2FP.BF16.F32.PACK_AB R0, RZ, R0 ;  /* 0x00000000ff00723e */ /* 0x001fc800000010ff */
[----:B------:R-:W-:Y:S01]  /*19e0*/  PRMT R19, R0, 0x7610, R19 ;  /* 0x0000761000137816 */ /* 0x000fe20000000013 */
[----:B------:R-:W-:Y:S06]  /*19f0*/  BRA `(.L_x_8) ;  /* 0x0000000c008c7947 */ /* 0x000fec0003800000 */
.L_x_4:
[----:B------:R-:W-:-:S09]  /*1a00*/  UISETP.GT.AND UP0, UPT, UR4, 0x6, UPT ;  /* 0x000000060400788c */ /* 0x000fd2000bf04270 */
[----:B------:R-:W-:Y:S05]  /*1a10*/  BRA.U UP0, `(.L_x_11) ;  /* 0x0000000100307547 */ /* 0x000fea000b800000 */
[----:B------:R-:W-:-:S09]  /*1a20*/  UISETP.NE.AND UP0, UPT, UR4, 0x5, UPT ;  /* 0x000000050400788c */ /* 0x000fd2000bf05270 */
[----:B------:R-:W-:Y:S05]  /*1a30*/  BRA.U !UP0, `(.L_x_12) ;  /* 0x0000000108147547 */ /* 0x000fea000b800000 */
[----:B------:R-:W-:-:S09]  /*1a40*/  UISETP.NE.AND UP0, UPT, UR4, 0x6, UPT ;  /* 0x000000060400788c */ /* 0x000fd2000bf05270 */
[----:B------:R-:W-:Y:S05]  /*1a50*/  BRA.U UP0, `(.L_x_7) ;  /* 0x0000000900d87547 */ /* 0x000fea000b800000 */
[----:B------:R-:W2:Y:S02]  /*1a60*/  LDG.E R2, desc[UR36][R2.64] ;  /* 0x0000002402027981 */ /* 0x000ea4000c1e1900 */
[----:B--2---:R-:W-:Y:S01]  /*1a70*/  F2FP.BF16.F32.PACK_AB R19, RZ, R2 ;  /* 0x00000002ff13723e */ /* 0x004fe200000010ff */
[----:B------:R-:W-:Y:S06]  /*1a80*/  BRA `(.L_x_8) ;  /* 0x0000000c00687947 */ /* 0x000fec0003800000 */
.L_x_12:
[----:B------:R-:W2:Y:S02]  /*1a90*/  LDG.E.U16 R0, desc[UR36][R2.64] ;  /* 0x0000002402007981 */ /* 0x000ea4000c1e1500 */
[----:B--2---:R-:W-:-:S05]  /*1aa0*/  HADD2.F32 R0, -RZ, R0.H0_H0 ;  /* 0x20000000ff007230 */ /* 0x004fca0000004100 */
[----:B------:R-:W-:-:S04]  /*1ab0*/  F2FP.BF16.F32.PACK_AB R0, RZ, R0 ;  /* 0x00000000ff00723e */ /* 0x000fc800000010ff */
[----:B------:R-:W-:Y:S01]  /*1ac0*/  PRMT R19, R0, 0x7610, R19 ;  /* 0x0000761000137816 */ /* 0x000fe20000000013 */
[----:B------:R-:W-:Y:S06]  /*1ad0*/  BRA `(.L_x_8) ;  /* 0x0000000c00547947 */ /* 0x000fec0003800000 */
.L_x_11:
[----:B------:R-:W-:-:S09]  /*1ae0*/  UISETP.NE.AND UP0, UPT, UR4, 0x7, UPT ;  /* 0x000000070400788c */ /* 0x000fd2000bf05270 */
[----:B------:R-:W-:Y:S05]  /*1af0*/  BRA.U !UP0, `(.L_x_13) ;  /* 0x0000000108307547 */ /* 0x000fea000b800000 */
[----:B------:R-:W-:-:S09]  /*1b00*/  UISETP.NE.AND UP0, UPT, UR4, 0x8, UPT ;  /* 0x000000080400788c */ /* 0x000fd2000bf05270 */
[----:B------:R-:W-:Y:S05]  /*1b10*/  BRA.U !UP0, `(.L_x_14) ;  /* 0x0000000108147547 */ /* 0x000fea000b800000 */
[----:B------:R-:W-:-:S09]  /*1b20*/  UISETP.NE.AND UP0, UPT, UR4, 0x9, UPT ;  /* 0x000000090400788c */ /* 0x000fd2000bf05270 */
[----:B------:R-:W-:Y:S05]  /*1b30*/  BRA.U UP0, `(.L_x_7) ;  /* 0x0000000900a07547 */ /* 0x000fea000b800000 */
[----:B------:R-:W2:Y:S02]  /*1b40*/  LDG.E R2, desc[UR36][R2.64] ;  /* 0x0000002402027981 */ /* 0x000ea4000c1e1900 */
[----:B--2---:R-:W-:Y:S01]  /*1b50*/  F2FP.BF16.F32.PACK_AB R19, RZ, R2 ;  /* 0x00000002ff13723e */ /* 0x004fe200000010ff */
[----:B------:R-:W-:Y:S06]  /*1b60*/  BRA `(.L_x_8) ;  /* 0x0000000c00307947 */ /* 0x000fec0003800000 */
.L_x_14:
[----:B------:R-:W2:Y:S02]  /*1b70*/  LDG.E.U16 R2, desc[UR36][R2.64] ;  /* 0x0000002402027981 */ /* 0x000ea4000c1e1500 */
[----:B--2---:R-:W-:-:S05]  /*1b80*/  HADD2.F32 R0, -RZ, R2.H0_H0 ;  /* 0x20000002ff007230 */ /* 0x004fca0000004100 */
[----:B------:R-:W-:-:S04]  /*1b90*/  F2FP.BF16.F32.PACK_AB R0, RZ, R0 ;  /* 0x00000000ff00723e */ /* 0x000fc800000010ff */
[----:B------:R-:W-:Y:S01]  /*1ba0*/  PRMT R19, R0, 0x7610, R19 ;  /* 0x0000761000137816 */ /* 0x000fe20000000013 */
[----:B------:R-:W-:Y:S06]  /*1bb0*/  BRA `(.L_x_8) ;  /* 0x0000000c001c7947 */ /* 0x000fec0003800000 */
.L_x_13:
[----:B------:R-:W2:Y:S01]  /*1bc0*/  LDG.E.64 R2, desc[UR36][R2.64] ;  /* 0x0000002402027981 */ /* 0x000ea2000c1e1b00 */
[----:B------:R-:W-:Y:S01]  /*1bd0*/  UMOV UR4, 0xf0000000 ;  /* 0xf000000000047882 */ /* 0x000fe20000000000 */
[----:B------:R-:W-:Y:S02]  /*1be0*/  UMOV UR5, 0x380fffff ;  /* 0x380fffff00057882 */ /* 0x000fe40000000000 */
[----:B--2---:R-:W0:-:S15]  /*1bf0*/  DSETP.GEU.AND P0, PT, |R2|, UR4, PT ;  /* 0x0000000402007e2a */ /* 0x004e1e000bf0e200 */
[----:B------:R-:W-:-:S15]  /*1c00*/  NOP ;  /* 0x0000000000007918 */ /* 0x000fde0000000000 */
[----:B------:R-:W-:-:S15]  /*1c10*/  NOP ;  /* 0x0000000000007918 */ /* 0x000fde0000000000 */
[----:B------:R-:W-:-:S15]  /*1c20*/  NOP ;  /* 0x0000000000007918 */ /* 0x000fde0000000000 */
[----:B------:R-:W-:-:S04]  /*1c30*/  NOP ;  /* 0x0000000000007918 */ /* 0x000fc80000000000 */
[----:B------:R-:W0:Y:S02]  /*1c40*/  F2F.F32.F64 R0, R2 ;  /* 0x0000000200007310 */ /* 0x000e240000301000 */
[----:B0-----:R-:W-:-:S05]  /*1c50*/  @!P0 FMUL R0, R0, 1.175494350822287508e-38 ;  /* 0x0080000000008820 */ /* 0x001fca0000400000 */
[----:B------:R-:W-:-:S04]  /*1c60*/  F2FP.BF16.F32.PACK_AB R0, RZ, R0 ;  /* 0x00000000ff00723e */ /* 0x000fc800000010ff */
[----:B------:R-:W-:Y:S01]  /*1c70*/  PRMT R19, R0, 0x7610, R19 ;  /* 0x0000761000137816 */ /* 0x000fe20000000013 */
[----:B------:R-:W-:Y:S06]  /*1c80*/  BRA `(.L_x_8) ;  /* 0x0000000800e87947 */ /* 0x000fec0003800000 */
.L_x_3:
[----:B------:R-:W-:-:S09]  /*1c90*/  UISETP.GT.AND UP0, UPT, UR4, 0x18, UPT ;  /* 0x000000180400788c */ /* 0x000fd2000bf04270 */
[----:B------:R-:W-:Y:S05]  /*1ca0*/  BRA.U UP0, `(.L_x_15) ;  /* 0x0000000500107547 */ /* 0x000fea000b800000 */
[----:B------:R-:W-:-:S09]  /*1cb0*/  UISETP.GT.AND UP0, UPT, UR4, 0xe, UPT ;  /* 0x0000000e0400788c */ /* 0x000fd2000bf04270 */
[----:B------:R-:W-:Y:S05]  /*1cc0*/  BRA.U UP0, `(.L_x_16) ;  /* 0x00000001005c7547 */ /* 0x000fea000b800000 */
[----:B------:R-:W-:-:S09]  /*1cd0*/  UISETP.NE.AND UP0, UPT, UR4, 0xa, UPT ;  /* 0x0000000a0400788c */ /* 0x000fd2000bf05270 */
[----:B------:R-:W-:Y:S05]  /*1ce0*/  BRA.U !UP0, `(.L_x_17) ;  /* 0x0000000108207547 */ /* 0x000fea000b800000 */
[----:B------:R-:W-:-:S09]  /*1cf0*/  UISETP.NE.AND UP0, UPT, UR4, 0xb, UPT ;  /* 0x0000000b0400788c */ /* 0x000fd2000bf05270 */
[----:B------:R-:W-:Y:S05]  /*1d00*/  BRA.U UP0, `(.L_x_7) ;  /* 0x00000009002c7547 */ /* 0x000fea000b800000 */
[----:B------:R-:W2:Y:S02]  /*1d10*/  LDG.E.U8 R2, desc[UR36][R2.64] ;  /* 0x0000002402027981 */ /* 0x000ea4000c1e1100 */
[----:B--2---:R-:W-:-:S04]  /*1d20*/  ISETP.NE.AND P0, PT, R2, RZ, PT ;  /* 0x000000ff0200720c */ /* 0x004fc80003f05270 */
[----:B------:R-:W-:-:S04]  /*1d30*/  FSEL R0, RZ, 1, !P0 ;  /* 0x3f800000ff007808 */ /* 0x000fc80004000000 */
[----:B------:R-:W-:-:S04]  /*1d40*/  F2FP.BF16.F32.PACK_AB R0, RZ, R0 ;  /* 0x00000000ff00723e */ /* 0x000fc800000010ff */
[----:B------:R-:W-:Y:S01]  /*1d50*/  PRMT R19, R0, 0x7610, R19 ;  /* 0x0000761000137816 */ /* 0x000fe20000000013 */
[----:B------:R-:W-:Y:S06]  /*1d60*/  BRA `(.L_x_8) ;  /* 0x0000000800b07947 */ /* 0x000fec0003800000 */
.L_x_17:
        /* <DEDUP_REMOVED lines=13> */
.L_x_16:
[----:B------:R-:W-:-:S09]  /*1e40*/  UISETP.NE.AND UP0, UPT, UR4, 0xf, UPT ;  /* 0x0000000f0400788c */ /* 0x000fd2000bf05270 */
[----:B------:R-:W-:Y:S05]  /*1e50*/  BRA.U !UP0, `(.L_x_18) ;  /* 0x00000001089c7547 */ /* 0x000fea000b800000 */
[----:B------:R-:W-:-:S09]  /*1e60*/  UISETP.NE.AND UP0, UPT, UR4, 0x17, UPT ;  /* 0x000000170400788c */ /* 0x000fd2000bf05270 */
[----:B------:R-:W-:Y:S05]  /*1e70*/  BRA.U !UP0, `(.L_x_19) ;  /* 0x00000001085c7547 */ /* 0x000fea000b800000 */
[----:B------:R-:W-:-:S09]  /*1e80*/  UISETP.NE.AND UP0, UPT, UR4, 0x18, UPT ;  /* 0x000000180400788c */ /* 0x000fd2000bf05270 */
[----:B------:R-:W-:Y:S05]  /*1e90*/  BRA.U UP0, `(.L_x_7) ;  /* 0x0000000500c87547 */ /* 0x000fea000b800000 */
[----:B------:R-:W2:Y:S01]  /*1ea0*/  LDG.E.U8 R0, desc[UR36][R2.64] ;  /* 0x0000002402007981 */ /* 0x000ea2000c1e1100 */
[----:B------:R-:W-:Y:S02]  /*1eb0*/  IMAD.MOV.U32 R6, RZ, RZ, 0x1f ;  /* 0x0000001fff067424 */ /* 0x000fe400078e00ff */
[----:B--2---:R-:W-:-:S05]  /*1ec0*/  IMAD.SHL.U32 R0, R0, 0x1000000, RZ ;  /* 0x0100000000007824 */ /* 0x004fca00078e00ff */
[C---:B------:R-:W-:Y:S02]  /*1ed0*/  LOP3.LUT R4, R0.reuse, 0x7f000000, RZ, 0xc0, !PT ;  /* 0x7f00000000047812 */ /* 0x040fe400078ec0ff */
[----:B------:R-:W-:Y:S02]  /*1ee0*/  LOP3.LUT P0, RZ, R0, 0x7f000000, RZ, 0xc0, !PT ;  /* 0x7f00000000ff7812 */ /* 0x000fe4000780c0ff */
[----:B------:R-:W0:Y:S02]  /*1ef0*/  FLO.U32 R5, R4 ;  /* 0x0000000400057300 */ /* 0x000e2400000e0000 */
[----:B0-----:R-:W-:-:S05]  /*1f00*/  IMAD.MOV R5, RZ, RZ, -R5 ;  /* 0x000000ffff057224 */ /* 0x001fca00078e0a05 */
[----:B------:R-:W-:-:S05]  /*1f10*/  VIADDMNMX.U32 R5, R5, R6, 0x4, !PT ;  /* 0x0000000405057446 */ /* 0x000fca0007800006 */
[----:B------:R-:W-:-:S04]  /*1f20*/  VIADD R5, R5, 0xfffffffc ;  /* 0xfffffffc05057836 */ /* 0x000fc80000000000 */
[----:B------:R-:W-:Y:S01]  /*1f30*/  IMAD.SHL.U32 R7, R5, 0x800000, RZ ;  /* 0x0080000005077824 */ /* 0x000fe200078e00ff */
[C---:B------:R-:W-:Y:S02]  /*1f40*/  SHF.L.U32 R6, R4.reuse, R5, RZ ;  /* 0x0000000504067219 */ /* 0x040fe400000006ff */
[----:B------:R-:W-:Y:S02]  /*1f50*/  IADD3 R5, PT, PT, R4, 0x1000000, RZ ;  /* 0x0100000004057810 */ /* 0x000fe40007ffe0ff */
[----:B------:R-:W-:Y:S02]  /*1f60*/  LEA.HI R6, R6, -R7, RZ, 0x1c ;  /* 0x8000000706067211 */ /* 0x000fe400078fe0ff */
[----:B------:R-:W-:-:S03]  /*1f70*/  SHF.R.S32.HI R5, RZ, 0x8, R5 ;  /* 0x00000008ff057819 */ /* 0x000fc60000011405 */
[----:B------:R-:W-:-:S05]  /*1f80*/  VIADD R6, R6, 0x3c000000 ;  /* 0x3c00000006067836 */ /* 0x000fca0000000000 */
[----:B------:R-:W-:-:S04]  /*1f90*/  LOP3.LUT R5, R6, 0x7f800000, R5, 0xf8, !PT ;  /* 0x7f80000006057812 */ /* 0x000fc800078ef805 */
[----:B------:R-:W-:-:S04]  /*1fa0*/  SEL R5, R5, RZ, P0 ;  /* 0x000000ff05057207 */ /* 0x000fc80000000000 */
[----:B------:R-:W-:-:S04]  /*1fb0*/  LOP3.LUT R5, R5, 0x80000000, R0, 0xf8, !PT ;  /* 0x8000000005057812 */ /* 0x000fc800078ef800 */
[----:B------:R-:W-:-:S04]  /*1fc0*/  F2FP.BF16.F32.PACK_AB R5, RZ, R5 ;  /* 0x00000005ff05723e */ /* 0x000fc800000010ff */
[----:B------:R-:W-:Y:S01]  /*1fd0*/  PRMT R19, R5, 0x7610, R19 ;  /* 0x0000761005137816 */ /* 0x000fe20000000013 */
[----:B------:R-:W-:Y:S06]  /*1fe0*/  BRA `(.L_x_8) ;  /* 0x0000000800107947 */ /* 0x000fec0003800000 */
.L_x_19:
[----:B------:R-:W2:Y:S02]  /*1ff0*/  LDG.E.U8 R2, desc[UR36][R2.64] ;  /* 0x0000002402027981 */ /* 0x000ea4000c1e1100 */
[C---:B--2---:R-:W-:Y:S02]  /*2000*/  IMAD.SHL.U32 R4, R2.reuse, 0x2000000, RZ ;  /* 0x0200000002047824 */ /* 0x044fe400078e00ff */
[----:B------:R-:W-:-:S03]  /*2010*/  IMAD.SHL.U32 R5, R2, 0x100, RZ ;  /* 0x0000010002057824 */ /* 0x000fc600078e00ff */
[----:B------:R-:W-:-:S13]  /*2020*/  ISETP.GT.U32.AND P0, PT, R4, 0x7ffffff, PT ;  /* 0x07ffffff0400780c */ /* 0x000fda0003f04070 */
[C---:B------:R-:W-:Y:S02]  /*2030*/  @!P0 LOP3.LUT R0, R5.reuse, 0x7f00, RZ, 0xc0, !PT ;  /* 0x00007f0005008812 */ /* 0x040fe400078ec0ff */
[----:B------:R-:W-:Y:S02]  /*2040*/  @P0 LEA.HI R4, R4, 0x70000000, RZ, 0x1c ;  /* 0x7000000004040811 */ /* 0x000fe400078fe0ff */
[----:B------:R-:W-:Y:S02]  /*2050*/  @!P0 LOP3.LUT R0, R0, 0x3f000000, RZ, 0xfc, !PT ;  /* 0x3f00000000008812 */ /* 0x000fe400078efcff */
[----:B------:R-:W-:-:S03]  /*2060*/  PRMT R5, R5, 0x9910, RZ ;  /* 0x0000991005057816 */ /* 0x000fc600000000ff */
[----:B------:R-:W-:Y:S01]  /*2070*/  @!P0 FADD.FTZ R0, R0, -0.5 ;  /* 0xbf00000000008421 */ /* 0x000fe20000010000 */
[----:B------:R-:W-:-:S05]  /*2080*/  @P0 FMUL.FTZ R0, R4, 1.9259299443872358531e-34 ;  /* 0x0780000004000820 */ /* 0x000fca0000410000 */
[----:B------:R-:W-:-:S04]  /*2090*/  LOP3.LUT R0, R0, 0x80000000, R5, 0xf8, !PT ;  /* 0x8000000000007812 */ /* 0x000fc800078ef805 */
[----:B------:R-:W-:-:S04]  /*20a0*/  F2FP.BF16.F32.PACK_AB R0, RZ, R0 ;  /* 0x00000000ff00723e */ /* 0x000fc800000010ff */
[----:B------:R-:W-:Y:S01]  /*20b0*/  PRMT R19, R0, 0x7610, R19 ;  /* 0x0000761000137816 */ /* 0x000fe20000000013 */
[----:B------:R-:W-:Y:S06]  /*20c0*/  BRA `(.L_x_8) ;  /* 0x0000000400d87947 */ /* 0x000fec0003800000 */
.L_x_18:
[----:B------:R0:W5:Y:S01]  /*20d0*/  LDG.E.U16 R19, desc[UR36][R2.64] ;  /* 0x0000002402137981 */ /* 0x000162000c1e1500 */
[----:B------:R-:W-:Y:S05]  /*20e0*/  BRA `(.L_x_8) ;  /* 0x0000000400d07947 */ /* 0x000fea0003800000 */
.L_x_15:
[----:B------:R-:W-:-:S09]  /*20f0*/  UISETP.GT.AND UP0, UPT, UR4, 0x1b, UPT ;  /* 0x0000001b0400788c */ /* 0x000fd2000bf04270 */
[----:B------:R-:W-:Y:S05]  /*2100*/  BRA.U UP0, `(.L_x_20) ;  /* 0x0000000500147547 */ /* 0x000fea000b800000 */
[----:B------:R-:W-:-:S09]  /*2110*/  UISETP.NE.AND UP0, UPT, UR4, 0x19, UPT ;  /* 0x000000190400788c */ /* 0x000fd2000bf05270 */
[----:B------:R-:W-:Y:S05]  /*2120*/  BRA.U !UP0, `(.L_x_21) ;  /* 0x0000000108987547 */ /* 0x000fea000b800000 */
[----:B------:R-:W-:-:S09]  /*2130*/  UISETP.NE.AND UP0, UPT, UR4, 0x1a, UPT ;  /* 0x0000001a0400788c */ /* 0x000fd2000bf05270 */
[----:B------:R-:W-:Y:S05]  /*2140*/  BRA.U !UP0, `(.L_x_22) ;  /* 0x00000001081c7547 */ /* 0x000fea000b800000 */
[----:B------:R-:W-:-:S09]  /*2150*/  UISETP.NE.AND UP0, UPT, UR4, 0x1b, UPT ;  /* 0x0000001b0400788c */ /* 0x000fd2000bf05270 */
[----:B------:R-:W-:Y:S05]  /*2160*/  BRA.U UP0, `(.L_x_7) ;  /* 0x0000000500147547 */ /* 0x000fea000b800000 */
[----:B------:R-:W2:Y:S02]  /*2170*/  LDG.E.U16 R0, desc[UR36][R2.64] ;  /* 0x0000002402007981 */ /* 0x000ea4000c1e1500 */
[----:B--2---:R-:W-:-:S04]  /*2180*/  I2FP.F32.U32 R0, R0 ;  /* 0x0000000000007245 */ /* 0x004fc80000201000 */
[----:B------:R-:W-:-:S04]  /*2190*/  F2FP.BF16.F32.PACK_AB R0, RZ, R0 ;  /* 0x00000000ff00723e */ /* 0x000fc800000010ff */
[----:B------:R-:W-:Y:S01]  /*21a0*/  PRMT R19, R0, 0x7610, R19 ;  /* 0x0000761000137816 */ /* 0x000fe20000000013 */
[----:B------:R-:W-:Y:S06]  /*21b0*/  BRA `(.L_x_8) ;  /* 0x00000004009c7947 */ /* 0x000fec0003800000 */
.L_x_22:
[----:B------:R-:W2:Y:S01]  /*21c0*/  LDG.E.U8 R3, desc[UR36][R2.64] ;  /* 0x0000002402037981 */ /* 0x000ea2000c1e1100 */
[----:B------:R-:W-:Y:S01]  /*21d0*/  BSSY.RECONVERGENT B0, `(.L_x_23) ;  /* 0x0000018000007945 */ /* 0x000fe20003800200 */
[----:B------:R-:W-:Y:S01]  /*21e0*/  IMAD.MOV.U32 R0, RZ, RZ, RZ ;  /* 0x000000ffff007224 */ /* 0x000fe200078e00ff */
[----:B--2---:R-:W-:-:S13]  /*21f0*/  ISETP.NE.AND P0, PT, R3, RZ, PT ;  /* 0x000000ff0300720c */ /* 0x004fda0003f05270 */
[----:B------:R-:W-:Y:S05]  /*2200*/  @!P0 BRA `(.L_x_24) ;  /* 0x0000000000508947 */ /* 0x000fea0003800000 */
[----:B------:R-:W-:-:S13]  /*2210*/  ISETP.NE.AND P0, PT, R3, 0x80, PT ;  /* 0x000000800300780c */ /* 0x000fda0003f05270 */
[----:B------:R-:W-:Y:S01]  /*2220*/  @!P0 IMAD.MOV.U32 R0, RZ, RZ, 0x7f800001 ;  /* 0x7f800001ff008424 */ /* 0x000fe200078e00ff */
[----:B------:R-:W-:Y:S06]  /*2230*/  @!P0 BRA `(.L_x_24) ;  /* 0x0000000000448947 */ /* 0x000fec0003800000 */
[--C-:B------:R-:W-:Y:S01]  /*2240*/  SHF.R.U32.HI R0, RZ, 0x3, R3.reuse ;  /* 0x00000003ff007819 */ /* 0x100fe20000011603 */
[----:B------:R-:W-:Y:S03]  /*2250*/  BSSY.RECONVERGENT B1, `(.L_x_25) ;  /* 0x000000c000017945 */ /* 0x000fe60003800200 */
[----:B------:R-:W-:Y:S02]  /*2260*/  LOP3.LUT P0, R2, R0, 0xf, RZ, 0xc0, !PT ;  /* 0x0000000f00027812 */ /* 0x000fe4000780c0ff */
[----:B------:R-:W-:-:S04]  /*2270*/  SHF.R.U32.HI R0, RZ, 0x7, R3 ;  /* 0x00000007ff007819 */ /* 0x000fc80000011603 */
[----:B------:R-:W-:Y:S02]  /*2280*/  SHF.L.U32 R7, R0, 0x1f, RZ ;  /* 0x0000001f00077819 */ /* 0x000fe400000006ff */
[----:B------:R-:W-:-:S05]  /*2290*/  LOP3.LUT R0, R3, 0x7, RZ, 0xc0, !PT ;  /* 0x0000000703007812 */ /* 0x000fca00078ec0ff */
[----:B------:R-:W-:Y:S05]  /*22a0*/  @P0 BRA `(.L_x_26) ;  /* 0x0000000000180947 */ /* 0x000fea0003800000 */
[----:B------:R-:W0:Y:S02]  /*22b0*/  FLO.U32 R3, R0 ;  /* 0x0000000000037300 */ /* 0x000e2400000e0000 */
[----:B0-----:R-:W-:-:S04]  /*22c0*/  IADD3 R3, PT, PT, -R3, 0x1f, RZ ;  /* 0x0000001f03037810 */ /* 0x001fc80007ffe1ff */
[----:B------:R-:W-:Y:S01]  /*22d0*/  IADD3 R2, PT, PT, R2, 0x1d, -R3 ;  /* 0x0000001d02027810 */ /* 0x000fe20007ffe803 */
[----:B------:R-:W-:-:S05]  /*22e0*/  VIADD R5, R3, 0xffffffe4 ;  /* 0xffffffe403057836 */ /* 0x000fca0000000000 */
[----:B------:R-:W-:-:S04]  /*22f0*/  SHF.L.U32 R5, R0, R5, RZ ;  /* 0x0000000500057219 */ /* 0x000fc800000006ff */
[----:B------:R-:W-:-:S07]  /*2300*/  LOP3.LUT R0, R5, 0x7, RZ, 0xc0, !PT ;  /* 0x0000000705007812 */ /* 0x000fce00078ec0ff */
.L_x_26:
[----:B------:R-:W-:Y:S05]  /*2310*/  BSYNC.RECONVERGENT B1 ;  /* 0x0000000000017941 */ /* 0x000fea0003800200 */
.L_x_25:
[----:B------:R-:W-:Y:S01]  /*2320*/  IMAD.SHL.U32 R0, R0, 0x100000, RZ ;  /* 0x0010000000007824 */ /* 0x000fe200078e00ff */
[----:B------:R-:W-:-:S04]  /*2330*/  LEA R2, R2, 0x3b800000, 0x17 ;  /* 0x3b80000002027811 */ /* 0x000fc800078eb8ff */
[----:B------:R-:W-:-:S07]  /*2340*/  LOP3.LUT R0, R2, R0, R7, 0xfe, !PT ;  /* 0x0000000002007212 */ /* 0x000fce00078efe07 */
.L_x_24:
[----:B------:R-:W-:Y:S05]  /*2350*/  BSYNC.RECONVERGENT B0 ;  /* 0x0000000000007941 */ /* 0x000fea0003800200 */
.L_x_23:
[----:B------:R-:W-:-:S04]  /*2360*/  F2FP.BF16.F32.PACK_AB R0, RZ, R0 ;  /* 0x00000000ff00723e */ /* 0x000fc800000010ff */
[----:B------:R-:W-:Y:S01]  /*2370*/  PRMT R19, R0, 0x7610, R19 ;  /* 0x0000761000137816 */ /* 0x000fe20000000013 */
[----:B------:R-:W-:Y:S06]  /*2380*/  BRA `(.L_x_8) ;  /* 0x0000000400287947 */ /* 0x000fec0003800000 */
.L_x_21:
        /* <DEDUP_REMOVED lines=11> */
[----:B------:R-:W-:-:S05]  /*2440*/  SHF.R.U32.HI R0, RZ, 0x7, R3 ;  /* 0x00000007ff007819 */ /* 0x000fca0000011603 */
[----:B------:R-:W-:Y:S01]  /*2450*/  IMAD.U32 R7, R0, -0x80000000, RZ ;  /* 0x8000000000077824 */ /* 0x000fe200078e00ff */
[----:B------:R-:W-:-:S05]  /*2460*/  LOP3.LUT R0, R3, 0x3, RZ, 0xc0, !PT ;  /* 0x0000000303007812 */ /* 0x000fca00078ec0ff */
[----:B------:R-:W-:Y:S05]  /*2470*/  @P0 BRA `(.L_x_30) ;  /* 0x0000000000180947 */ /* 0x000fea0003800000 */
[----:B------:R-:W0:Y:S02]  /*2480*/  FLO.U32 R3, R0 ;  /* 0x0000000000037300 */ /* 0x000e2400000e0000 */
[----:B0-----:R-:W-:-:S04]  /*2490*/  IADD3 R3, PT, PT, -R3, 0x1f, RZ ;  /* 0x0000001f03037810 */ /* 0x001fc80007ffe1ff */
[----:B------:R-:W-:Y:S02]  /*24a0*/  IADD3 R5, PT, PT, R3, -0x1d, RZ ;  /* 0xffffffe303057810 */ /* 0x000fe40007ffe0ff */
[----:B------:R-:W-:Y:S02]  /*24b0*/  IADD3 R2, PT, PT, R2, 0x1e, -R3 ;  /* 0x0000001e02027810 */ /* 0x000fe40007ffe803 */
[----:B------:R-:W-:-:S04]  /*24c0*/  SHF.L.U32 R5, R0, R5, RZ ;  /* 0x0000000500057219 */ /* 0x000fc800000006ff */
[----:B------:R-:W-:-:S07]  /*24d0*/  LOP3.LUT R0, R5, 0x3, RZ, 0xc0, !PT ;  /* 0x0000000305007812 */ /* 0x000fce00078ec0ff */
.L_x_30:
[----:B------:R-:W-:Y:S05]  /*24e0*/  BSYNC.RECONVERGENT B1 ;  /* 0x0000000000017941 */ /* 0x000fea0003800200 */
.L_x_29:
[----:B------:R-:W-:Y:S01]  /*24f0*/  IMAD.SHL.U32 R0, R0, 0x200000, RZ ;  /* 0x0020000000007824 */ /* 0x000fe200078e00ff */
[----:B------:R-:W-:-:S04]  /*2500*/  LEA R2, R2, 0x37800000, 0x17 ;  /* 0x3780000002027811 */ /* 0x000fc800078eb8ff */
[----:B------:R-:W-:-:S07]  /*2510*/  LOP3.LUT R0, R2, R0, R7, 0xfe, !PT ;  /* 0x0000000002007212 */ /* 0x000fce00078efe07 */
.L_x_28:
[----:B------:R-:W-:Y:S05]  /*2520*/  BSYNC.RECONVERGENT B0 ;  /* 0x0000000000007941 */ /* 0x000fea0003800200 */
.L_x_27:
[----:B------:R-:W-:-:S04]  /*2530*/  F2FP.BF16.F32.PACK_AB R0, RZ, R0 ;  /* 0x00000000ff00723e */ /* 0x000fc800000010ff */
[----:B------:R-:W-:Y:S01]  /*2540*/  PRMT R19, R0, 0x7610, R19 ;  /* 0x0000761000137816 */ /* 0x000fe20000000013 */
[----:B------:R-:W-:Y:S06]  /*2550*/  BRA `(.L_x_8) ;  /* 0x0000000000b47947 */ /* 0x000fec0003800000 */
.L_x_20:
[----:B------:R-:W-:-:S09]  /*2560*/  UISETP.NE.AND UP0, UPT, UR4, 0x1c, UPT ;  /* 0x0000001c0400788c */ /* 0x000fd2000bf05270 */
[----:B------:R-:W-:Y:S05]  /*2570*/  BRA.U !UP0, `(.L_x_31) ;  /* 0x00000001089c7547 */ /* 0x000fea000b800000 */
[----:B------:R-:W-:-:S09]  /*2580*/  UISETP.NE.AND UP0, UPT, UR4, 0x1d, UPT ;  /* 0x0000001d0400788c */ /* 0x000fd2000bf05270 */
[----:B------:R-:W-:Y:S05]  /*2590*/  BRA.U !UP0, `(.L_x_32) ;  /* 0x0000000108807547 */ /* 0x000fea000b800000 */
[----:B------:R-:W-:-:S09]  /*25a0*/  UISETP.NE.AND UP0, UPT, UR4, 0x2c, UPT ;  /* 0x0000002c0400788c */ /* 0x000fd2000bf05270 */
[----:B------:R-:W-:Y:S05]  /*25b0*/  BRA.U !UP0, `(.L_x_33) ;  /* 0x0000000108487547 */ /* 0x000fea000b800000 */
.L_x_7:
[----:B------:R-:W-:Y:S01]  /*25c0*/  MOV R2, 0x0 ;  /* 0x0000000000027802 */ /* 0x000fe20000000f00 */
[----:B------:R-:W0:Y:S01]  /*25d0*/  LDCU.64 UR4, c[0x4][0x128] ;  /* 0x01002500ff0477ac */ /* 0x000e220008000a00 */
[----:B------:R-:W-:Y:S02]  /*25e0*/  IMAD.MOV.U32 R8, RZ, RZ, 0x4e ;  /* 0x0000004eff087424 */ /* 0x000fe400078e00ff */
[----:B------:R-:W-:Y:S01]  /*25f0*/  IMAD.MOV.U32 R12, RZ, RZ, 0x1 ;  /* 0x00000001ff0c7424 */ /* 0x000fe200078e00ff */
[----:B------:R-:W1:Y:S01]  /*2600*/  LDCU.64 UR6, c[0x4][0x130] ;  /* 0x01002600ff0677ac */ /* 0x000e620008000a00 */
[----:B------:R-:W2:Y:S01]  /*2610*/  LDC.64 R2, c[0x4][R2] ;  /* 0x0100000002027b82 */ /* 0x000ea20000000a00 */
[----:B------:R-:W-:Y:S01]  /*2620*/  IMAD.MOV.U32 R13, RZ, RZ, RZ ;  /* 0x000000ffff0d7224 */ /* 0x000fe200078e00ff */
[----:B------:R-:W3:Y:S01]  /*2630*/  LDCU.64 UR8, c[0x4][0x38] ;  /* 0x01000700ff0877ac */ /* 0x000ee20008000a00 */
[----:B0-----:R-:W-:Y:S02]  /*2640*/  IMAD.U32 R4, RZ, RZ, UR4 ;  /* 0x00000004ff047e24 */ /* 0x001fe4000f8e00ff */
[----:B------:R-:W-:-:S02]  /*2650*/  IMAD.U32 R5, RZ, RZ, UR5 ;  /* 0x00000005ff057e24 */ /* 0x000fc4000f8e00ff */
[----:B-1----:R-:W-:Y:S02]  /*2660*/  IMAD.U32 R6, RZ, RZ, UR6 ;  /* 0x00000006ff067e24 */ /* 0x002fe4000f8e00ff */
[----:B------:R-:W-:Y:S01]  /*2670*/  IMAD.U32 R7, RZ, RZ, UR7 ;  /* 0x00000007ff077e24 */ /* 0x000fe2000f8e00ff */
[----:B---3--:R-:W-:Y:S01]  /*2680*/  MOV R10, UR8 ;  /* 0x00000008000a7c02 */ /* 0x008fe20008000f00 */
[----:B------:R-:W-:-:S07]  /*2690*/  IMAD.U32 R11, RZ, RZ, UR9 ;  /* 0x00000009ff0b7e24 */ /* 0x000fce000f8e00ff */
[----:B------:R-:W-:-:S07]  /*26a0*/  LEPC R20, `(.L_x_34) ;  /* 0x000000001014794e */ /* 0x000fce0000000000 */
[----:B--2---:R-:W-:Y:S05]  /*26b0*/  CALL.ABS.NOINC R2 ;  /* 0x0000000002007343 */ /* 0x004fea0003c00000 */
.L_x_34:
[----:B------:R-:W-:Y:S01]  /*26c0*/  PRMT R19, RZ, 0x7610, R19 ;  /* 0x00007610ff137816 */ /* 0x000fe20000000013 */
[----:B------:R-:W-:Y:S06]  /*26d0*/  BRA `(.L_x_8) ;  /* 0x0000000000547947 */ /* 0x000fec0003800000 */
.L_x_33:
[----:B------:R-:W2:Y:S01]  /*26e0*/  LDG.E.U8 R2, desc[UR36][R2.64] ;  /* 0x0000002402027981 */ /* 0x000ea2000c1e1100 */
[----:B------:R-:W-:Y:S01]  /*26f0*/  BSSY.RECONVERGENT B0, `(.L_x_35) ;  /* 0x0000007000007945 */ /* 0x000fe20003800200 */
[----:B------:R-:W-:Y:S01]  /*2700*/  IMAD.MOV.U32 R0, RZ, RZ, 0x400000 ;  /* 0x00400000ff007424 */ /* 0x000fe200078e00ff */
[----:B--2---:R-:W-:-:S13]  /*2710*/  ISETP.NE.AND P0, PT, R2, RZ, PT ;  /* 0x000000ff0200720c */ /* 0x004fda0003f05270 */
[----:B------:R-:W-:Y:S05]  /*2720*/  @!P0 BRA `(.L_x_36) ;  /* 0x00000000000c8947 */ /* 0x000fea0003800000 */
[----:B------:R-:W-:-:S13]  /*2730*/  ISETP.NE.AND P0, PT, R2, 0xff, PT ;  /* 0x000000ff0200780c */ /* 0x000fda0003f05270 */
[----:B------:R-:W-:Y:S01]  /*2740*/  @!P0 MOV R0, 0x7f800001 ;  /* 0x7f80000100008802 */ /* 0x000fe20000000f00 */
[----:B------:R-:W-:-:S07]  /*2750*/  @P0 IMAD.SHL.U32 R0, R2, 0x800000, RZ ;  /* 0x0080000002000824 */ /* 0x000fce00078e00ff */
.L_x_36:
[----:B------:R-:W-:Y:S05]  /*2760*/  BSYNC.RECONVERGENT B0 ;  /* 0x0000000000007941 */ /* 0x000fea0003800200 */
.L_x_35:
[----:B------:R-:W-:-:S04]  /*2770*/  F2FP.BF16.F32.PACK_AB R0, RZ, R0 ;  /* 0x00000000ff00723e */ /* 0x000fc800000010ff */
[----:B------:R-:W-:Y:S01]  /*2780*/  PRMT R19, R0, 0x7610, R19 ;  /* 0x0000761000137816 */ /* 0x000fe20000000013 */
[----:B------:R-:W-:Y:S06]  /*2790*/  BRA `(.L_x_8) ;  /* 0x0000000000247947 */ /* 0x000fec0003800000 */
.L_x_32:
[----:B------:R-:W2:Y:S02]  /*27a0*/  LDG.E.64 R2, desc[UR36][R2.64] ;  /* 0x0000002402027981 */ /* 0x000ea4000c1e1b00 */
[----:B--2---:R-:W0:Y:S02]  /*27b0*/  I2F.U64 R0, R2 ;  /* 0x0000000200007312 */ /* 0x004e240000301000 */
[----:B0-----:R-:W-:-:S04]  /*27c0*/  F2FP.BF16.F32.PACK_AB R0, RZ, R0 ;  /* 0x00000000ff00723e */ /* 0x001fc800000010ff */
[----:B------:R-:W-:Y:S01]  /*27d0*/  PRMT R19, R0, 0x7610, R19 ;  /* 0x0000761000137816 */ /* 0x000fe20000000013 */
[----:B------:R-:W-:Y:S06]  /*27e0*/  BRA `(.L_x_8) ;  /* 0x0000000000107947 */ /* 0x000fec0003800000 */
.L_x_31:
[----:B------:R-:W2:Y:S02]  /*27f0*/  LDG.E R2, desc[UR36][R2.64] ;  /* 0x0000002402027981 */ /* 0x000ea4000c1e1900 */
[----:B--2---:R-:W-:-:S04]  /*2800*/  I2FP.F32.U32 R0, R2 ;  /* 0x0000000200007245 */ /* 0x004fc80000201000 */
[----:B------:R-:W-:-:S04]  /*2810*/  F2FP.BF16.F32.PACK_AB R0, RZ, R0 ;  /* 0x00000000ff00723e */ /* 0x000fc800000010ff */
[----:B------:R-:W-:-:S07]  /*2820*/  PRMT R19, R0, 0x7610, R19 ;  /* 0x0000761000137816 */ /* 0x000fce0000000013 */
.L_x_8:
[----:B------:R-:W0:Y:S01]  /*2830*/  LDCU.64 UR6, c[0x0][0x5f8] ;  /* 0x0000bf00ff0677ac */ /* 0x000e220008000a00 */
[----:B------:R-:W-:-:S04]  /*2840*/  UPRMT UR4, UR42, 0x9910, URZ ;  /* 0x000099102a047896 */ /* 0x000fc800080000ff */
[----:B------:R-:W-:Y:S01]  /*2850*/  UISETP.GT.AND UP0, UPT, UR4, 0x9, UPT ;  /* 0x000000090400788c */ /* 0x000fe2000bf04270 */
[----:B0-----:R-:W-:-:S05]  /*2860*/  IADD3 R2, P0, PT, R18, UR6, RZ ;  /* 0x0000000612027c10 */ /* 0x001fca000ff1e0ff */
[----:B------:R-:W-:-:S03]  /*2870*/  IMAD.X R3, RZ, RZ, UR7, P0 ;  /* 0x00000007ff037e24 */ /* 0x000fc600080e06ff */
        /* <DEDUP_REMOVED lines=11> */
[----:B0-----:R-:W-:Y:S01]  /*2930*/  F2FP.BF16.F32.PACK_AB R0, RZ, R0 ;  /* 0x00000000ff00723e */ /* 0x001fe200000010ff */
[----:B------:R-:W-:Y:S06]  /*2940*/  BRA `(.L_x_42) ;  /* 0x0000000c00b47947 */ /* 0x000fec0003800000 */
.L_x_40:
[----:B------:R-:W2:Y:S02]  /*2950*/  LDG.E.U8 R2, desc[UR36][R2.64] ;  /* 0x0000002402027981 */ /* 0x000ea4000c1e1100 */
[----:B--2---:R-:W-:-:S04]  /*2960*/  I2FP.F32.U32 R0, R2 ;  /* 0x0000000200007245 */ /* 0x004fc80000201000 */
[----:B------:R-:W-:Y:S01]  /*2970*/  F2FP.BF16.F32.PACK_AB R0, RZ, R0 ;  /* 0x00000000ff00723e */ /* 0x000fe200000010ff */
[----:B------:R-:W-:Y:S06]  /*2980*/  BRA `(.L_x_42) ;  /* 0x0000000c00a47947 */ /* 0x000fec0003800000 */
.L_x_39:
        /* <DEDUP_REMOVED lines=8> */
[----:B0-----:R-:W-:Y:S01]  /*2a10*/  F2FP.BF16.F32.PACK_AB R0, RZ, R0 ;  /* 0x00000000ff00723e */ /* 0x001fe200000010ff */
[----:B------:R-:W-:Y:S06]  /*2a20*/  BRA `(.L_x_42) ;  /* 0x0000000c007c7947 */ /* 0x000fec0003800000 */
.L_x_44:
[----:B------:R-:W2:Y:S02]  /*2a30*/  LDG.E R2, desc[UR36][R2.64] ;  /* 0x0000002402027981 */ /* 0x000ea4000c1e1900 */
[----:B--2---:R-:W-:-:S04]  /*2a40*/  I2FP.F32.S32 R0, R2 ;  /* 0x0000000200007245 */ /* 0x004fc80000201400 */
[----:B------:R-:W-:Y:S01]  /*2a50*/  F2FP.BF16.F32.PACK_AB R0, RZ, R0 ;  /* 0x00000000ff00723e */ /* 0x000fe200000010ff */
[----:B------:R-:W-:Y:S06]  /*2a60*/  BRA `(.L_x_42) ;  /* 0x0000000c006c7947 */ /* 0x000fec0003800000 */
.L_x_43:
[----:B------:R-:W2:Y:S02]  /*2a70*/  LDG.E.U16 R2, desc[UR36][R2.64] ;  /* 0x0000002402027981 */ /* 0x000ea4000c1e1500 */
[----:B--2---:R-:W0:Y:S02]  /*2a80*/  I2F.S16 R0, R2 ;  /* 0x0000000200007306 */ /* 0x004e240000101400 */
[----:B0-----:R-:W-:Y:S01]  /*2a90*/  F2FP.BF16.F32.PACK_AB R0, RZ, R0 ;  /* 0x00000000ff00723e */ /* 0x001fe200000010ff */
[----:B------:R-:W-:Y:S06]  /*2aa0*/  BRA `(.L_x_42) ;  /* 0x0000000c005c7947 */ /* 0x000fec0003800000 */
.L_x_38:
        /* <DEDUP_REMOVED lines=9> */
.L_x_46:
[----:B------:R-:W2:Y:S02]  /*2b40*/  LDG.E.U16 R0, desc[UR36][R2.64] ;  /* 0x0000002402007981 */ /* 0x000ea4000c1e1500 */
[----:B--2---:R-:W-:-:S05]  /*2b50*/  HADD2.F32 R0, -RZ, R0.H0_H0 ;  /* 0x20000000ff007230 */ /* 0x004fca0000004100 */
[----:B------:R-:W-:Y:S01]  /*2b60*/  F2FP.BF16.F32.PACK_AB R0, RZ, R0 ;  /* 0x00000000ff00723e */ /* 0x000fe200000010ff */
[----:B------:R-:W-:Y:S06]  /*2b70*/  BRA `(.L_x_42) ;  /* 0x0000000c00287947 */ /* 0x000fec0003800000 */
.L_x_45:
        /* <DEDUP_REMOVED lines=9> */
.L_x_48:
[----:B------:R-:W2:Y:S02]  /*2c10*/  LDG.E.U16 R2, desc[UR36][R2.64] ;  /* 0x0000002402027981 */ /* 0x000ea4000c1e1500 */
[----:B--2---:R-:W-:-:S05]  /*2c20*/  HADD2.F32 R0, -RZ, R2.H0_H0 ;  /* 0x20000002ff007230 */ /* 0x004fca0000004100 */
[----:B------:R-:W-:Y:S01]  /*2c30*/  F2FP.BF16.F32.PACK_AB R0, RZ, R0 ;  /* 0x00000000ff00723e */ /* 0x000fe200000010ff */
[----:B------:R-:W-:Y:S06]  /*2c40*/  BRA `(.L_x_42) ;  /* 0x0000000800f47947 */ /* 0x000fec0003800000 */
.L_x_47:
        /* <DEDUP_REMOVED lines=10> */
[----:B------:R-:W-:Y:S01]  /*2cf0*/  F2FP.BF16.F32.PACK_AB R0, RZ, R0 ;  /* 0x00000000ff00723e */ /* 0x000fe200000010ff */
[----:B------:R-:W-:Y:S06]  /*2d00*/  BRA `(.L_x_42) ;  /* 0x0000000800c47947 */ /* 0x000fec0003800000 */
.L_x_37:
        /* <DEDUP_REMOVED lines=11> */
[----:B------:R-:W-:Y:S01]  /*2dc0*/  F2FP.BF16.F32.PACK_AB R0, RZ, R0 ;  /* 0x00000000ff00723e */ /* 0x000fe200000010ff */
[----:B------:R-:W-:Y:S06]  /*2dd0*/  BRA `(.L_x_42) ;  /* 0x0000000800907947 */ /* 0x000fec0003800000 */
.L_x_51:
        /* <DEDUP_REMOVED lines=12> */
.L_x_50:
        /* <DEDUP_REMOVED lines=13> */
[----:B------:R-:W-:-:S04]  /*2f70*/  VIADDMNMX.U32 R5, R5, R6, 0x4, !PT ;  /* 0x0000000405057446 */ /* 0x000fc80007800006 */
[----:B------:R-:W-:-:S04]  /*2f80*/  IADD3 R5, PT, PT, R5, -0x4, RZ ;  /* 0xfffffffc05057810 */ /* 0x000fc80007ffe0ff */
[C---:B------:R-:W-:Y:S01]  /*2f90*/  SHF.L.U32 R6, R4.reuse, R5, RZ ;  /* 0x0000000504067219 */ /* 0x040fe200000006ff */
[----:B------:R-:W-:Y:S02]  /*2fa0*/  IMAD.SHL.U32 R7, R5, 0x800000, RZ ;  /* 0x0080000005077824 */ /* 0x000fe400078e00ff */
[----:B------:R-:W-:-:S03]  /*2fb0*/  VIADD R5, R4, 0x1000000 ;  /* 0x0100000004057836 */ /* 0x000fc60000000000 */
        /* <DEDUP_REMOVED lines=9> */
.L_x_53:
        /* <DEDUP_REMOVED lines=11> */
[----:B------:R-:W-:Y:S01]  /*3100*/  F2FP.BF16.F32.PACK_AB R0, RZ, R0 ;  /* 0x00000000ff00723e */ /* 0x000fe200000010ff */
[----:B------:R-:W-:Y:S06]  /*3110*/  BRA `(.L_x_42) ;  /* 0x0000000400c07947 */ /* 0x000fec0003800000 */
.L_x_52:
[----:B------:R0:W5:Y:S01]  /*3120*/  LDG.E.U16 R0, desc[UR36][R2.64] ;  /* 0x0000002402007981 */ /* 0x000162000c1e1500 */
[----:B------:R-:W-:Y:S05]  /*3130*/  BRA `(.L_x_42) ;  /* 0x0000000400b87947 */ /* 0x000fea0003800000 */
.L_x_49:
        /* <DEDUP_REMOVED lines=10> */
[----:B------:R-:W-:Y:S01]  /*31e0*/  F2FP.BF16.F32.PACK_AB R0, RZ, R0 ;  /* 0x00000000ff00723e */ /* 0x000fe200000010ff */
[----:B------:R-:W-:Y:S06]  /*31f0*/  BRA `(.L_x_42) ;  /* 0x0000000400887947 */ /* 0x000fec0003800000 */
.L_x_56:
[----:B------:R-:W2:Y:S01]  /*3200*/  LDG.E.U8 R3, desc[UR36][R2.64] ;  /* 0x0000002402037981 */ /* 0x000ea2000c1e1100 */
[----:B------:R-:W-:Y:S01]  /*3210*/  BSSY.RECONVERGENT B0, `(.L_x_57) ;  /* 0x0000018000007945 */ /* 0x000fe20003800200 */
[----:B------:R-:W-:Y:S02]  /*3220*/  MOV R0, RZ ;  /* 0x000000ff00007202 */ /* 0x000fe40000000f00 */
        /* <DEDUP_REMOVED lines=18> */
.L_x_60:
[----:B------:R-:W-:Y:S05]  /*3350*/  BSYNC.RECONVERGENT B1 ;  /* 0x0000000000017941 */ /* 0x000fea0003800200 */
.L_x_59:
[----:B------:R-:W-:Y:S01]  /*3360*/  IMAD.SHL.U32 R0, R0, 0x100000, RZ ;  /* 0x0010000000007824 */ /* 0x000fe200078e00ff */
[----:B------:R-:W-:-:S04]  /*3370*/  LEA R2, R2, 0x3b800000, 0x17 ;  /* 0x3b80000002027811 */ /* 0x000fc800078eb8ff */
[----:B------:R-:W-:-:S07]  /*3380*/  LOP3.LUT R0, R2, R0, R7, 0xfe, !PT ;  /* 0x0000000002007212 */ /* 0x000fce00078efe07 */
.L_x_58:
[----:B------:R-:W-:Y:S05]  /*3390*/  BSYNC.RECONVERGENT B0 ;  /* 0x0000000000007941 */ /* 0x000fea0003800200 */
.L_x_57:
[----:B------:R-:W-:Y:S01]  /*33a0*/  F2FP.BF16.F32.PACK_AB R0, RZ, R0 ;  /* 0x00000000ff00723e */ /* 0x000fe200000010ff */
[----:B------:R-:W-:Y:S06]  /*33b0*/  BRA `(.L_x_42) ;  /* 0x0000000400187947 */ /* 0x000fec0003800000 */
.L_x_55:
[----:B------:R-:W2:Y:S01]  /*33c0*/  LDG.E.U8 R3, desc[UR36][R2.64] ;  /* 0x0000002402037981 */ /* 0x000ea2000c1e1100 */
[----:B------:R-:W-:Y:S01]  /*33d0*/  BSSY.RECONVERGENT B0, `(.L_x_61) ;  /* 0x0000018000007945 */ /* 0x000fe20003800200 */
[----:B------:R-:W-:Y:S01]  /*33e0*/  IMAD.MOV.U32 R0, RZ, RZ, RZ ;  /* 0x000000ffff007224 */ /* 0x000fe200078e00ff */
[----:B--2---:R-:W-:-:S13]  /*33f0*/  ISETP.NE.AND P0, PT, R3, RZ, PT ;  /* 0x000000ff0300720c */ /* 0x004fda0003f05270 */
[----:B------:R-:W-:Y:S05]  /*3400*/  @!P0 BRA `(.L_x_62) ;  /* 0x0000000000508947 */ /* 0x000fea0003800000 */
[----:B------:R-:W-:-:S13]  /*3410*/  ISETP.NE.AND P0, PT, R3, 0x80, PT ;  /* 0x000000800300780c */ /* 0x000fda0003f05270 */
[----:B------:R-:W-:Y:S01]  /*3420*/  @!P0 MOV R0, 0x7f800001 ;  /* 0x7f80000100008802 */ /* 0x000fe20000000f00 */
        /* <DEDUP_REMOVED lines=14> */
.L_x_64:
[----:B------:R-:W-:Y:S05]  /*3510*/  BSYNC.RECONVERGENT B1 ;  /* 0x0000000000017941 */ /* 0x000fea0003800200 */
.L_x_63:
[----:B------:R-:W-:Y:S01]  /*3520*/  IMAD.SHL.U32 R0, R0, 0x200000, RZ ;  /* 0x0020000000007824 */ /* 0x000fe200078e00ff */
[----:B------:R-:W-:-:S04]  /*3530*/  LEA R2, R2, 0x37800000, 0x17 ;  /* 0x3780000002027811 */ /* 0x000fc800078eb8ff */
[----:B------:R-:W-:-:S07]  /*3540*/  LOP3.LUT R0, R2, R0, R7, 0xfe, !PT ;  /* 0x0000000002007212 */ /* 0x000fce00078efe07 */
.L_x_62:
[----:B------:R-:W-:Y:S05]  /*3550*/  BSYNC.RECONVERGENT B0 ;  /* 0x0000000000007941 */ /* 0x000fea0003800200 */
.L_x_61:
[----:B------:R-:W-:Y:S01]  /*3560*/  F2FP.BF16.F32.PACK_AB R0, RZ, R0 ;  /* 0x00000000ff00723e */ /* 0x000fe200000010ff */
[----:B------:R-:W-:Y:S06]  /*3570*/  BRA `(.L_x_42) ;  /* 0x0000000000a87947 */ /* 0x000fec0003800000 */
.L_x_54:
[----:B------:R-:W-:-:S09]  /*3580*/  UISETP.NE.AND UP0, UPT, UR4, 0x1c, UPT ;  /* 0x0000001c0400788c */ /* 0x000fd2000bf05270 */
[----:B------:R-:W-:Y:S05]  /*3590*/  BRA.U !UP0, `(.L_x_65) ;  /* 0x0000000108947547 */ /* 0x000fea000b800000 */
[----:B------:R-:W-:-:S09]  /*35a0*/  UISETP.NE.AND UP0, UPT, UR4, 0x1d, UPT ;  /* 0x0000001d0400788c */ /* 0x000fd2000bf05270 */
[----:B------:R-:W-:Y:S05]  /*35b0*/  BRA.U !UP0, `(.L_x_66) ;  /* 0x00000001087c7547 */ /* 0x000fea000b800000 */
[----:B------:R-:W-:-:S09]  /*35c0*/  UISETP.NE.AND UP0, UPT, UR4, 0x2c, UPT ;  /* 0x0000002c0400788c */ /* 0x000fd2000bf05270 */
[----:B------:R-:W-:Y:S05]  /*35d0*/  BRA.U !UP0, `(.L_x_67) ;  /* 0x0000000108487547 */ /* 0x000fea000b800000 */
.L_x_41:
[----:B------:R-:W-:Y:S01]  /*35e0*/  MOV R2, 0x0 ;  /* 0x0000000000027802 */ /* 0x000fe20000000f00 */
[----:B------:R-:W0:Y:S01]  /*35f0*/  LDCU.64 UR4, c[0x4][0x128] ;  /* 0x01002500ff0477ac */ /* 0x000e220008000a00 */
[----:B------:R-:W-:Y:S02]  /*3600*/  HFMA2 R13, -RZ, RZ, 0, 0 ;  /* 0x00000000ff0d7431 */ /* 0x000fe400000001ff */
[----:B------:R-:W-:Y:S01]  /*3610*/  IMAD.MOV.U32 R8, RZ, RZ, 0x4e ;  /* 0x0000004eff087424 */ /* 0x000fe200078e00ff */
[----:B------:R-:W1:Y:S01]  /*3620*/  LDCU.64 UR6, c[0x4][0x130] ;  /* 0x01002600ff0677ac */ /* 0x000e620008000a00 */
[----:B------:R-:W2:Y:S01]  /*3630*/  LDC.64 R2, c[0x4][R2] ;  /* 0x0100000002027b82 */ /* 0x000ea20000000a00 */
[----:B------:R-:W-:Y:S01]  /*3640*/  IMAD.MOV.U32 R12, RZ, RZ, 0x1 ;  /* 0x00000001ff0c7424 */ /* 0x000fe200078e00ff */
[----:B------:R-:W3:Y:S01]  /*3650*/  LDCU.64 UR8, c[0x4][0x38] ;  /* 0x01000700ff0877ac */ /* 0x000ee20008000a00 */
[----:B0-----:R-:W-:Y:S02]  /*3660*/  IMAD.U32 R4, RZ, RZ, UR4 ;  /* 0x00000004ff047e24 */ /* 0x001fe4000f8e00ff */
[----:B------:R-:W-:Y:S01]  /*3670*/  IMAD.U32 R5, RZ, RZ, UR5 ;  /* 0x00000005ff057e24 */ /* 0x000fe2000f8e00ff */
[----:B-1----:R-:W-:Y:S01]  /*3680*/  MOV R6, UR6 ;  /* 0x0000000600067c02 */ /* 0x002fe20008000f00 */
[----:B------:R-:W-:-:S02]  /*3690*/  IMAD.U32 R7, RZ, RZ, UR7 ;  /* 0x00000007ff077e24 */ /* 0x000fc4000f8e00ff */
[----:B---3--:R-:W-:Y:S02]  /*36a0*/  IMAD.U32 R10, RZ, RZ, UR8 ;  /* 0x00000008ff0a7e24 */ /* 0x008fe4000f8e00ff */
[----:B------:R-:W-:-:S07]  /*36b0*/  IMAD.U32 R11, RZ, RZ, UR9 ;  /* 0x00000009ff0b7e24 */ /* 0x000fce000f8e00ff */
[----:B------:R-:W-:-:S07]  /*36c0*/  LEPC R20, `(.L_x_68) ;  /* 0x000000001014794e */ /* 0x000fce0000000000 */
[----:B--2--5:R-:W-:Y:S05]  /*36d0*/  CALL.ABS.NOINC R2 ;  /* 0x0000000002007343 */ /* 0x024fea0003c00000 */
.L_x_68:
[----:B------:R-:W-:Y:S01]  /*36e0*/  PRMT R0, RZ, 0x7610, R0 ;  /* 0x00007610ff007816 */ /* 0x000fe20000000000 */
[----:B------:R-:W-:Y:S06]  /*36f0*/  BRA `(.L_x_42) ;  /* 0x0000000000487947 */ /* 0x000fec0003800000 */
.L_x_67:
[----:B------:R-:W2:Y:S01]  /*3700*/  LDG.E.U8 R2, desc[UR36][R2.64] ;  /* 0x0000002402027981 */ /* 0x000ea2000c1e1100 */
[----:B------:R-:W-:Y:S01]  /*3710*/  BSSY.RECONVERGENT B0, `(.L_x_69) ;  /* 0x0000007000007945 */ /* 0x000fe20003800200 */
[----:B------:R-:W-:Y:S01]  /*3720*/  IMAD.MOV.U32 R0, RZ, RZ, 0x400000 ;  /* 0x00400000ff007424 */ /* 0x000fe200078e00ff */
[----:B--2---:R-:W-:-:S13]  /*3730*/  ISETP.NE.AND P0, PT, R2, RZ, PT ;  /* 0x000000ff0200720c */ /* 0x004fda0003f05270 */
[----:B------:R-:W-:Y:S05]  /*3740*/  @!P0 BRA `(.L_x_70) ;  /* 0x00000000000c8947 */ /* 0x000fea0003800000 */
[----:B------:R-:W-:-:S13]  /*3750*/  ISETP.NE.AND P0, PT, R2, 0xff, PT ;  /* 0x000000ff0200780c */ /* 0x000fda0003f05270 */
[----:B------:R-:W-:Y:S02]  /*3760*/  @!P0 IMAD.MOV.U32 R0, RZ, RZ, 0x7f800001 ;  /* 0x7f800001ff008424 */ /* 0x000fe400078e00ff */
[----:B------:R-:W-:-:S07]  /*3770*/  @P0 IMAD.SHL.U32 R0, R2, 0x800000, RZ ;  /* 0x0080000002000824 */ /* 0x000fce00078e00ff */
.L_x_70:
[----:B------:R-:W-:Y:S05]  /*3780*/  BSYNC.RECONVERGENT B0 ;  /* 0x0000000000007941 */ /* 0x000fea0003800200 */
.L_x_69:
[----:B------:R-:W-:Y:S01]  /*3790*/  F2FP.BF16.F32.PACK_AB R0, RZ, R0 ;  /* 0x00000000ff00723e */ /* 0x000fe200000010ff */
[----:B------:R-:W-:Y:S06]  /*37a0*/  BRA `(.L_x_42) ;  /* 0x00000000001c7947 */ /* 0x000fec0003800000 */
.L_x_66:
[----:B------:R-:W2:Y:S02]  /*37b0*/  LDG.E.64 R2, desc[UR36][R2.64] ;  /* 0x0000002402027981 */ /* 0x000ea4000c1e1b00 */
[----:B--2---:R-:W0:Y:S02]  /*37c0*/  I2F.U64 R0, R2 ;  /* 0x0000000200007312 */ /* 0x004e240000301000 */
[----:B0-----:R-:W-:Y:S01]  /*37d0*/  F2FP.BF16.F32.PACK_AB R0, RZ, R0 ;  /* 0x00000000ff00723e */ /* 0x001fe200000010ff */
[----:B------:R-:W-:Y:S06]  /*37e0*/  BRA `(.L_x_42) ;  /* 0x00000000000c7947 */ /* 0x000fec0003800000 */
.L_x_65:
[----:B------:R-:W2:Y:S02]  /*37f0*/  LDG.E R2, desc[UR36][R2.64] ;  /* 0x0000002402027981 */ /* 0x000ea4000c1e1900 */
[----:B--2---:R-:W-:-:S04]  /*3800*/  I2FP.F32.U32 R0, R2 ;  /* 0x0000000200007245 */ /* 0x004fc80000201000 */
[----:B------:R-:W-:-:S07]  /*3810*/  F2FP.BF16.F32.PACK_AB R0, RZ, R0 ;  /* 0x00000000ff00723e */ /* 0x000fce00000010ff */
.L_x_42:
[----:B-----5:R-:W-:Y:S01]  /*3820*/  IMAD.U32 R19, R19, 0x10000, RZ ;  /* 0x0001000013137824 */ /* 0x020fe200078e00ff */
[----:B------:R-:W1:Y:S01]  /*3830*/  LDCU.64 UR6, c[0x0][0x5e8] ;  /* 0x0000bd00ff0677ac */ /* 0x000e620008000a00 */
[----:B------:R-:W-:Y:S02]  /*3840*/  IMAD.U32 R0, R0, 0x10000, RZ ;  /* 0x0001000000007824 */ /* 0x000fe400078e00ff */
[C---:B0-----:R-:W-:Y:S01]  /*3850*/  FMUL.FTZ R2, |R19|.reuse, -1.4426950216293334961 ;  /* 0xbfb8aa3b13027820 */ /* 0x041fe20000410200 */
[C---:B------:R-:W-:Y:S01]  /*3860*/  FSETP.GEU.FTZ.AND P0, PT, R19.reuse, RZ, PT ;  /* 0x000000ff1300720b */ /* 0x040fe20003f1e000 */
[----:B------:R-:W-:Y:S01]  /*3870*/  UPRMT UR4, UR43, 0x9910, URZ ;  /* 0x000099102b047896 */ /* 0x000fe200080000ff */
[----:B------:R-:W-:-:S03]  /*3880*/  FSET.BF.LT.FTZ.AND R19, R19, RZ, PT ;  /* 0x000000ff1313720a */ /* 0x000fc60003811000 */
[----:B------:R-:W0:Y:S01]  /*3890*/  MUFU.EX2 R2, R2 ;  /* 0x0000000200027308 */ /* 0x000e220000000800 */
[----:B------:R-:W-:Y:S01]  /*38a0*/  UISETP.GT.AND UP0, UPT, UR4, 0x9, UPT ;  /* 0x000000090400788c */ /* 0x000fe2000bf04270 */
[----:B0-----:R-:W-:-:S06]  /*38b0*/  FADD.FTZ R3, R2, 1 ;  /* 0x3f80000002037421 */ /* 0x001fcc0000010000 */
[----:B------:R-:W0:Y:S02]  /*38c0*/  MUFU.RCP R3, R3 ;  /* 0x0000000300037308 */ /* 0x000e240000001000 */
[----:B0-----:R-:W-:-:S04]  /*38d0*/  FMUL.FTZ R4, R2, R3 ;  /* 0x0000000302047220 */ /* 0x001fc80000410000 */
[----:B------:R-:W-:Y:S01]  /*38e0*/  @P0 FADD.FTZ R4, -R4, -RZ ;  /* 0x800000ff04040221 */ /* 0x000fe20000010100 */
[----:B-1----:R-:W-:-:S03]  /*38f0*/  IADD3 R2, P0, PT, R16, UR6, RZ ;  /* 0x0000000610027c10 */ /* 0x002fc6000ff1e0ff */
[----:B------:R-:W-:Y:S01]  /*3900*/  FADD.FTZ R19, R19, -R4 ;  /* 0x8000000413137221 */ /* 0x000fe20000010000 */
[----:B------:R-:W-:-:S03]  /*3910*/  IADD3.X R3, PT, PT, RZ, UR7, RZ, P0, !PT ;  /* 0x00000007ff037c10 */ /* 0x000fc600087fe4ff */
[----:B------:R-:W-:-:S04]  /*3920*/  FMUL.FTZ R0, R0, R19 ;  /* 0x0000001300007220 */ /* 0x000fc80000410000 */
[----:B------:R0:W1:Y:S01]  /*3930*/  F2F.BF16.F32 R5, R0 ;  /* 0x0000000000057304 */ /* 0x0000620000202000 */
        /* <DEDUP_REMOVED lines=9> */
[----:B01----:R-:W-:-:S04]  /*39d0*/  IMAD.U32 R0, R5, 0x10000, RZ ;  /* 0x0001000005007824 */ /* 0x003fc800078e00ff */
[----:B------:R-:W0:Y:S02]  /*39e0*/  F2I.FTZ.TRUNC.NTZ R5, R0 ;  /* 0x0000000000057305 */ /* 0x000e24000021f100 */
[----:B0-----:R0:W-:Y:S01]  /*39f0*/  STG.E.U8 desc[UR36][R2.64], R5 ;  /* 0x0000000502007986 */ /* 0x0011e2000c101124 */
[----:B------:R-:W-:Y:S05]  /*3a00*/  BRA `(.L_x_76) ;  /* 0x0000000c00807947 */ /* 0x000fea0003800000 */
.L_x_74:
[----:B-1----:R-:W-:-:S06]  /*3a10*/  IMAD.U32 R5, R5, 0x10000, RZ ;  /* 0x0001000005057824 */ /* 0x002fcc00078e00ff */
[----:B------:R-:W1:Y:S02]  /*3a20*/  F2I.S64.TRUNC R4, R5 ;  /* 0x0000000500047311 */ /* 0x000e64000020d900 */
[----:B-1----:R1:W-:Y:S01]  /*3a30*/  STG.E.U8 desc[UR36][R2.64], R4 ;  /* 0x0000000402007986 */ /* 0x0023e2000c101124 */
[----:B------:R-:W-:Y:S05]  /*3a40*/  BRA `(.L_x_76) ;  /* 0x0000000c00707947 */ /* 0x000fea0003800000 */
.L_x_73:
[----:B------:R-:W-:-:S09]  /*3a50*/  UISETP.NE.AND UP0, UPT, UR4, 0x2, UPT ;  /* 0x000000020400788c */ /* 0x000fd2000bf05270 */
[----:B------:R-:W-:Y:S05]  /*3a60*/  BRA.U !UP0, `(.L_x_77) ;  /* 0x0000000108307547 */ /* 0x000fea000b800000 */
[----:B------:R-:W-:-:S09]  /*3a70*/  UISETP.NE.AND UP0, UPT, UR4, 0x3, UPT ;  /* 0x000000030400788c */ /* 0x000fd2000bf05270 */
[----:B------:R-:W-:Y:S05]  /*3a80*/  BRA.U !UP0, `(.L_x_78) ;  /* 0x0000000108187547 */ /* 0x000fea000b800000 */
[----:B------:R-:W-:-:S09]  /*3a90*/  UISETP.NE.AND UP0, UPT, UR4, 0x4, UPT ;  /* 0x000000040400788c */ /* 0x000fd2000bf05270 */
[----:B------:R-:W-:Y:S05]  /*3aa0*/  BRA.U UP0, `(.L_x_75) ;  /* 0x0000000900b87547 */ /* 0x000fea000b800000 */
[----:B-1----:R-:W-:-:S06]  /*3ab0*/  IMAD.U32 R5, R5, 0x10000, RZ ;  /* 0x0001000005057824 */ /* 0x002fcc00078e00ff */
[----:B------:R-:W1:Y:S02]  /*3ac0*/  F2I.S64.TRUNC R4, R5 ;  /* 0x0000000500047311 */ /* 0x000e64000020d900 */
[----:B-1----:R4:W-:Y:S01]  /*3ad0*/  STG.E.64 desc[UR36][R2.64], R4 ;  /* 0x0000000402007986 */ /* 0x0029e2000c101b24 */
[----:B------:R-:W-:Y:S05]  /*3ae0*/  BRA `(.L_x_76) ;  /* 0x0000000c00487947 */ /* 0x000fea0003800000 */
.L_x_78:
[----:B-1----:R-:W-:-:S06]  /*3af0*/  IMAD.U32 R5, R5, 0x10000, RZ ;  /* 0x0001000005057824 */ /* 0x002fcc00078e00ff */
[----:B------:R-:W1:Y:S02]  /*3b00*/  F2I.FTZ.TRUNC.NTZ R5, R5 ;  /* 0x0000000500057305 */ /* 0x000e64000021f100 */
[----:B-1----:R3:W-:Y:S01]  /*3b10*/  STG.E desc[UR36][R2.64], R5 ;  /* 0x0000000502007986 */ /* 0x0027e2000c101924 */
[----:B------:R-:W-:Y:S05]  /*3b20*/  BRA `(.L_x_76) ;  /* 0x0000000c00387947 */ /* 0x000fea0003800000 */
.L_x_77:
[----:B-1----:R-:W-:-:S06]  /*3b30*/  IMAD.U32 R5, R5, 0x10000, RZ ;  /* 0x0001000005057824 */ /* 0x002fcc00078e00ff */
[----:B------:R-:W1:Y:S02]  /*3b40*/  F2I.FTZ.TRUNC.NTZ R5, R5 ;  /* 0x0000000500057305 */ /* 0x000e64000021f100 */
[----:B-1----:R2:W-:Y:S01]  /*3b50*/  STG.E.U16 desc[UR36][R2.64], R5 ;  /* 0x0000000502007986 */ /* 0x0025e2000c101524 */
[----:B------:R-:W-:Y:S05]  /*3b60*/  BRA `(.L_x_76) ;  /* 0x0000000c00287947 */ /* 0x000fea0003800000 */
.L_x_72:
[----:B------:R-:W-:-:S09]  /*3b70*/  UISETP.GT.AND UP0, UPT, UR4, 0x6, UPT ;  /* 0x000000060400788c */ /* 0x000fd2000bf04270 */
[----:B------:R-:W-:Y:S05]  /*3b80*/  BRA.U UP0, `(.L_x_79) ;  /* 0x00000001002c7547 */ /* 0x000fea000b800000 */
[----:B------:R-:W-:-:S09]  /*3b90*/  UISETP.NE.AND UP0, UPT, UR4, 0x5, UPT ;  /* 0x000000050400788c */ /* 0x000fd2000bf05270 */
[----:B------:R-:W-:Y:S05]  /*3ba0*/  BRA.U !UP0, `(.L_x_80) ;  /* 0x0000000108147547 */ /* 0x000fea000b800000 */
[----:B------:R-:W-:-:S09]  /*3bb0*/  UISETP.NE.AND UP0, UPT, UR4, 0x6, UPT ;  /* 0x000000060400788c */ /* 0x000fd2000bf05270 */
[----:B------:R-:W-:Y:S05]  /*3bc0*/  BRA.U UP0, `(.L_x_75) ;  /* 0x0000000900707547 */ /* 0x000fea000b800000 */
[----:B-1----:R-:W-:-:S05]  /*3bd0*/  SHF.L.U32 R5, R5, 0x10, RZ ;  /* 0x0000001005057819 */ /* 0x002fca00000006ff */
[----:B------:R1:W-:Y:S01]  /*3be0*/  STG.E desc[UR36][R2.64], R5 ;  /* 0x0000000502007986 */ /* 0x0003e2000c101924 */
[----:B------:R-:W-:Y:S05]  /*3bf0*/  BRA `(.L_x_76) ;  /* 0x0000000c00047947 */ /* 0x000fea0003800000 */
.L_x_80:
[----:B01----:R-:W-:-:S05]  /*3c00*/  IMAD.U32 R0, R5, 0x10000, RZ ;  /* 0x0001000005007824 */ /* 0x003fca00078e00ff */
[----:B------:R-:W-:-:S05]  /*3c10*/  F2FP.F16.F32.PACK_AB R0, RZ, R0 ;  /* 0x00000000ff00723e */ /* 0x000fca00000000ff */
[----:B------:R0:W-:Y:S01]  /*3c20*/  STG.E.U16 desc[UR36][R2.64], R0 ;  /* 0x0000000002007986 */ /* 0x0001e2000c101524 */
[----:B------:R-:W-:Y:S05]  /*3c30*/  BRA `(.L_x_76) ;  /* 0x0000000800f47947 */ /* 0x000fea0003800000 */
.L_x_79:
[----:B------:R-:W-:-:S09]  /*3c40*/  UISETP.NE.AND UP0, UPT, UR4, 0x7, UPT ;  /* 0x000000070400788c */ /* 0x000fd2000bf05270 */
[----:B------:R-:W-:Y:S05]  /*3c50*/  BRA.U !UP0, `(.L_x_81) ;  /* 0x0000000108347547 */ /* 0x000fea000b800000 */
[----:B------:R-:W-:-:S09]  /*3c60*/  UISETP.NE.AND UP0, UPT, UR4, 0x8, UPT ;  /* 0x000000080400788c */ /* 0x000fd2000bf05270 */
[----:B------:R-:W-:Y:S05]  /*3c70*/  BRA.U !UP0, `(.L_x_82) ;  /* 0x0000000108187547 */ /* 0x000fea000b800000 */
[----:B------:R-:W-:-:S09]  /*3c80*/  UISETP.NE.AND UP0, UPT, UR4, 0x9, UPT ;  /* 0x000000090400788c */ /* 0x000fd2000bf05270 */
[----:B------:R-:W-:Y:S05]  /*3c90*/  BRA.U UP0, `(.L_x_75) ;  /* 0x00000009003c7547 */ /* 0x000fea000b800000 */
[----:B-1----:R-:W-:Y:S02]  /*3ca0*/  IMAD.U32 R4, R5, 0x10000, RZ ;  /* 0x0001000005047824 */ /* 0x002fe400078e00ff */
[----:B------:R-:W-:-:S05]  /*3cb0*/  IMAD.MOV.U32 R5, RZ, RZ, RZ ;  /* 0x000000ffff057224 */ /* 0x000fca00078e00ff */
[----:B------:R1:W-:Y:S01]  /*3cc0*/  STG.E.64 desc[UR36][R2.64], R4 ;  /* 0x0000000402007986 */ /* 0x0003e2000c101b24 */
[----:B------:R-:W-:Y:S05]  /*3cd0*/  BRA `(.L_x_76) ;  /* 0x0000000800cc7947 */ /* 0x000fea0003800000 */
.L_x_82:
[----:B-1----:R-:W-:-:S05]  /*3ce0*/  IMAD.U32 R5, R5, 0x10000, RZ ;  /* 0x0001000005057824 */ /* 0x002fca00078e00ff */
[----:B------:R-:W-:-:S04]  /*3cf0*/  F2FP.F16.F32.PACK_AB R5, RZ, R5 ;  /* 0x00000005ff05723e */ /* 0x000fc800000000ff */
[----:B------:R-:W-:-:S05]  /*3d00*/  PRMT R5, R5, 0x5410, RZ ;  /* 0x0000541005057816 */ /* 0x000fca00000000ff */
[----:B------:R1:W-:Y:S01]  /*3d10*/  STG.E desc[UR36][R2.64], R5 ;  /* 0x0000000502007986 */ /* 0x0003e2000c101924 */
[----:B------:R-:W-:Y:S05]  /*3d20*/  BRA `(.L_x_76) ;  /* 0x0000000800b87947 */ /* 0x000fea0003800000 */
.L_x_81:
[----:B-1----:R-:W-:-:S04]  /*3d30*/  IMAD.U32 R4, R5, 0x10000, RZ ;  /* 0x0001000005047824 */ /* 0x002fc800078e00ff */
[----:B------:R-:W-:-:S06]  /*3d40*/  FMUL.FTZ R4, R4, 1 ;  /* 0x3f80000004047820 */ /* 0x000fcc0000410000 */
[----:B------:R-:W1:Y:S02]  /*3d50*/  F2F.F64.F32 R4, R4 ;  /* 0x0000000400047310 */ /* 0x000e640000201800 */
[----:B-1----:R1:W-:Y:S01]  /*3d60*/  STG.E.64 desc[UR36][R2.64], R4 ;  /* 0x0000000402007986 */ /* 0x0023e2000c101b24 */
[----:B------:R-:W-:Y:S05]  /*3d70*/  BRA `(.L_x_76) ;  /* 0x0000000800a47947 */ /* 0x000fea0003800000 */
.L_x_71:
        /* <DEDUP_REMOVED lines=8> */
[----:B-1----:R-:W-:-:S04]  /*3e00*/  SHF.L.U32 R5, R5, 0x10, RZ ;  /* 0x0000001005057819 */ /* 0x002fc800000006ff */
[----:B------:R-:W-:-:S04]  /*3e10*/  FSETP.NEU.FTZ.AND P0, PT, R5, RZ, PT ;  /* 0x000000ff0500720b */ /* 0x000fc80003f1d000 */
[----:B------:R-:W-:-:S05]  /*3e20*/  SEL R5, RZ, 0x1, !P0 ;  /* 0x00000001ff057807 */ /* 0x000fca0004000000 */
[----:B------:R1:W-:Y:S01]  /*3e30*/  STG.E.U8 desc[UR36][R2.64], R5 ;  /* 0x0000000502007986 */ /* 0x0003e2000c101124 */
[----:B------:R-:W-:Y:S05]  /*3e40*/  BRA `(.L_x_76) ;  /* 0x0000000800707947 */ /* 0x000fea0003800000 */
.L_x_85:
[----:B-1----:R-:W-:Y:S01]  /*3e50*/  IMAD.U32 R5, R5, 0x10000, RZ ;  /* 0x0001000005057824 */ /* 0x002fe200078e00ff */
[----:B------:R-:W-:-:S03]  /*3e60*/  CS2R R6, SRZ ;  /* 0x0000000000067805 */ /* 0x000fc6000001ff00 */
[----:B------:R-:W-:-:S06]  /*3e70*/  FMUL.FTZ R5, R5, 1 ;  /* 0x3f80000005057820 */ /* 0x000fcc0000410000 */
[----:B------:R-:W1:Y:S02]  /*3e80*/  F2F.F64.F32 R4, R5 ;  /* 0x0000000500047310 */ /* 0x000e640000201800 */
[----:B-1----:R1:W-:Y:S01]  /*3e90*/  STG.E.128 desc[UR36][R2.64], R4 ;  /* 0x0000000402007986 */ /* 0x0023e2000c101d24 */
[----:B------:R-:W-:Y:S05]  /*3ea0*/  BRA `(.L_x_76) ;  /* 0x0000000800587947 */ /* 0x000fea0003800000 */
.L_x_84:
[----:B------:R-:W-:-:S09]  /*3eb0*/  UISETP.NE.AND UP0, UPT, UR4, 0xf, UPT ;  /* 0x0000000f0400788c */ /* 0x000fd2000bf05270 */
[----:B------:R-:W-:Y:S05]  /*3ec0*/  BRA.U !UP0, `(.L_x_86) ;  /* 0x0000000108a07547 */ /* 0x000fea000b800000 */
[----:B------:R-:W-:-:S09]  /*3ed0*/  UISETP.NE.AND UP0, UPT, UR4, 0x17, UPT ;  /* 0x000000170400788c */ /* 0x000fd2000bf05270 */
[----:B------:R-:W-:Y:S05]  /*3ee0*/  BRA.U !UP0, `(.L_x_87) ;  /* 0x00000001084c7547 */ /* 0x000fea000b800000 */
[----:B------:R-:W-:-:S09]  /*3ef0*/  UISETP.NE.AND UP0, UPT, UR4, 0x18, UPT ;  /* 0x000000180400788c */ /* 0x000fd2000bf05270 */
[----:B------:R-:W-:Y:S05]  /*3f00*/  BRA.U UP0, `(.L_x_75) ;  /* 0x0000000500a07547 */ /* 0x000fea000b800000 */
[----:B-1----:R-:W-:Y:S01]  /*3f10*/  IMAD.U32 R7, R5, 0x10000, RZ ;  /* 0x0001000005077824 */ /* 0x002fe200078e00ff */
[----:B------:R-:W-:Y:S01]  /*3f20*/  BSSY.RECONVERGENT B0, `(.L_x_88) ;  /* 0x000000c000007945 */ /* 0x000fe20003800200 */
[----:B0-----:R-:W-:-:S03]  /*3f30*/  IMAD.MOV.U32 R0, RZ, RZ, 0x7f ;  /* 0x0000007fff007424 */ /* 0x001fc600078e00ff */
[----:B------:R-:W-:Y:S02]  /*3f40*/  LOP3.LUT R6, R7, 0x7fffffff, RZ, 0xc0, !PT ;  /* 0x7fffffff07067812 */ /* 0x000fe400078ec0ff */
[----:B------:R-:W-:Y:S02]  /*3f50*/  SHF.R.U32.HI R5, RZ, 0x18, R7 ;  /* 0x00000018ff057819 */ /* 0x000fe40000011607 */
[----:B------:R-:W-:-:S13]  /*3f60*/  ISETP.GT.U32.AND P0, PT, R6, 0x43efffff, PT ;  /* 0x43efffff0600780c */ /* 0x000fda0003f04070 */
[----:B------:R-:W-:Y:S05]  /*3f70*/  @P0 BRA `(.L_x_89) ;  /* 0x0000000000180947 */ /* 0x000fea0003800000 */
[----:B------:R-:W-:-:S13]  /*3f80*/  ISETP.GT.U32.AND P0, PT, R6, 0x3c7fffff, PT ;  /* 0x3c7fffff0600780c */ /* 0x000fda0003f04070 */
[----:B------:R-:W-:-:S04]  /*3f90*/  @P0 SHF.R.U32.HI R0, RZ, 0x14, R7 ;  /* 0x00000014ff000819 */ /* 0x000fc80000011607 */
[----:B------:R-:W-:Y:S01]  /*3fa0*/  @P0 LOP3.LUT R4, R0, 0x1, RZ, 0xc0, !PT ;  /* 0x0000000100040812 */ /* 0x000fe200078ec0ff */
[----:B------:R-:W-:-:S03]  /*3fb0*/  @!P0 FADD.FTZ R0, R6, 16384 ;  /* 0x4680000006008421 */ /* 0x000fc60000010000 */
[----:B------:R-:W-:-:S04]  /*3fc0*/  @P0 IADD3 R4, PT, PT, R7, 0x407ffff, R4 ;  /* 0x0407ffff07040810 */ /* 0x000fc80007ffe004 */
[----:B------:R-:W-:-:S07]  /*3fd0*/  @P0 SHF.R.U32.HI R0, RZ, 0x14, R4 ;  /* 0x00000014ff000819 */ /* 0x000fce0000011604 */
.L_x_89:
[----:B------:R-:W-:Y:S05]  /*3fe0*/  BSYNC.RECONVERGENT B0 ;  /* 0x0000000000007941 */ /* 0x000fea0003800200 */
.L_x_88:
[----:B------:R-:W-:-:S05]  /*3ff0*/  LOP3.LUT R5, R0, 0x80, R5, 0xf8, !PT ;  /* 0x0000008000057812 */ /* 0x000fca00078ef805 */
[----:B------:R0:W-:Y:S01]  /*4000*/  STG.E.U8 desc[UR36][R2.64], R5 ;  /* 0x0000000502007986 */ /* 0x0001e2000c101124 */
[----:B------:R-:W-:Y:S05]  /*4010*/  BRA `(.L_x_76) ;  /* 0x0000000400fc7947 */ /* 0x000fea0003800000 */
.L_x_87:
[----:B-1----:R-:W-:Y:S01]  /*4020*/  IMAD.U32 R7, R5, 0x10000, RZ ;  /* 0x0001000005077824 */ /* 0x002fe200078e00ff */
[----:B------:R-:W-:Y:S04]  /*4030*/  BSSY.RECONVERGENT B0, `(.L_x_90) ;  /* 0x000000e000007945 */ /* 0x000fe80003800200 */
[----:B------:R-:W-:Y:S02]  /*4040*/  LOP3.LUT R6, R7, 0x7fffffff, RZ, 0xc0, !PT ;  /* 0x7fffffff07067812 */ /* 0x000fe400078ec0ff */
[----:B------:R-:W-:Y:S02]  /*4050*/  SHF.R.U32.HI R5, RZ, 0x18, R7 ;  /* 0x00000018ff057819 */ /* 0x000fe40000011607 */
[----:B------:R-:W-:-:S13]  /*4060*/  ISETP.GE.U32.AND P1, PT, R6, 0x47800000, PT ;  /* 0x478000000600780c */ /* 0x000fda0003f26070 */
[----:B0-----:R-:W-:Y:S01]  /*4070*/  @P1 IMAD.MOV.U32 R0, RZ, RZ, 0x7f ;  /* 0x0000007fff001424 */ /* 0x001fe200078e00ff */
[----:B------:R-:W-:-:S04]  /*4080*/  @P1 ISETP.GT.U32.AND P0, PT, R6, 0x7f800000, PT ;  /* 0x7f8000000600180c */ /* 0x000fc80003f04070 */
[----:B------:R-:W-:Y:S01]  /*4090*/  @P1 SEL R0, R0, 0x7c, P0 ;  /* 0x0000007c00001807 */ /* 0x000fe20000000000 */
[----:B------:R-:W-:Y:S08]  /*40a0*/  @P1 BRA `(.L_x_91) ;  /* 0x0000000000181947 */ /* 0x000ff00003800000 */
[----:B------:R-:W-:-:S13]  /*40b0*/  ISETP.GT.U32.AND P0, PT, R6, 0x387fffff, PT ;  /* 0x387fffff0600780c */ /* 0x000fda0003f04070 */
[----:B------:R-:W-:-:S04]  /*40c0*/  @P0 SHF.R.U32.HI R0, RZ, 0x15, R7 ;  /* 0x00000015ff000819 */ /* 0x000fc80000011607 */
[----:B------:R-:W-:Y:S01]  /*40d0*/  @P0 LOP3.LUT R4, R0, 0x1, RZ, 0xc0, !PT ;  /* 0x0000000100040812 */ /* 0x000fe200078ec0ff */
[----:B------:R-:W-:-:S03]  /*40e0*/  @!P0 FADD.FTZ R0, R6, 128 ;  /* 0x4300000006008421 */ /* 0x000fc60000010000 */
[----:B------:R-:W-:-:S04]  /*40f0*/  @P0 IADD3 R4, PT, PT, R7, 0x80fffff, R4 ;  /* 0x080fffff07040810 */ /* 0x000fc80007ffe004 */
[----:B------:R-:W-:-:S07]  /*4100*/  @P0 SHF.R.U32.HI R0, RZ, 0x15, R4 ;  /* 0x00000015ff000819 */ /* 0x000fce0000011604 */
.L_x_91:
[----:B------:R-:W-:Y:S05]  /*4110*/  BSYNC.RECONVERGENT B0 ;  /* 0x0000000000007941 */ /* 0x000fea0003800200 */
.L_x_90:
[----:B------:R-:W-:-:S05]  /*4120*/  LOP3.LUT R5, R0, 0x80, R5, 0xf8, !PT ;  /* 0x0000008000057812 */ /* 0x000fca00078ef805 */
[----:B------:R0:W-:Y:S01]  /*4130*/  STG.E.U8 desc[UR36][R2.64], R5 ;  /* 0x0000000502007986 */ /* 0x0001e2000c101124 */
[----:B------:R-:W-:Y:S05]  /*4140*/  BRA `(.L_x_76) ;  /* 0x0000000400b07947 */ /* 0x000fea0003800000 */
.L_x_86:
[----:B-1----:R1:W-:Y:S01]  /*4150*/  STG.E.U16 desc[UR36][R2.64], R5 ;  /* 0x0000000502007986 */ /* 0x0023e2000c101524 */
[----:B------:R-:W-:Y:S05]  /*4160*/  BRA `(.L_x_76) ;  /* 0x0000000400a87947 */ /* 0x000fea0003800000 */
.L_x_83:
        /* <DEDUP_REMOVED lines=8> */
[----:B-1----:R-:W-:-:S06]  /*41f0*/  SHF.L.U32 R5, R5, 0x10, RZ ;  /* 0x0000001005057819 */ /* 0x002fcc00000006ff */
[----:B------:R-:W1:Y:S02]  /*4200*/  F2I.FTZ.U32.TRUNC.NTZ R5, R5 ;  /* 0x0000000500057305 */ /* 0x000e64000021f000 */
[----:B-1----:R1:W-:Y:S01]  /*4210*/  STG.E.U16 desc[UR36][R2.64], R5 ;  /* 0x0000000502007986 */ /* 0x0023e2000c101524 */
[----:B------:R-:W-:Y:S05]  /*4220*/  BRA `(.L_x_76) ;  /* 0x0000000400787947 */ /* 0x000fea0003800000 */
.L_x_94:
[----:B-1----:R-:W-:Y:S01]  /*4230*/  IMAD.U32 R5, R5, 0x10000, RZ ;  /* 0x0001000005057824 */ /* 0x002fe200078e00ff */
[----:B------:R-:W-:Y:S01]  /*4240*/  BSSY.RECONVERGENT B0, `(.L_x_95) ;  /* 0x0000014000007945 */ /* 0x000fe20003800200 */
[----:B0-----:R-:W-:-:S03]  /*4250*/  IMAD.MOV.U32 R0, RZ, RZ, 0x80 ;  /* 0x00000080ff007424 */ /* 0x001fc600078e00ff */
[----:B------:R-:W-:-:S04]  /*4260*/  LOP3.LUT R4, R5, 0x7fffffff, RZ, 0xc0, !PT ;  /* 0x7fffffff05047812 */ /* 0x000fc800078ec0ff */
[----:B------:R-:W-:-:S13]  /*4270*/  ISETP.GT.U32.AND P0, PT, R4, 0x437fffff, PT ;  /* 0x437fffff0400780c */ /* 0x000fda0003f04070 */
[----:B------:R-:W-:Y:S05]  /*4280*/  @P0 BRA `(.L_x_96) ;  /* 0x00000000003c0947 */ /* 0x000fea0003800000 */
[----:B------:R-:W-:-:S13]  /*4290*/  ISETP.GT.U32.AND P0, PT, R4, 0x3bffffff, PT ;  /* 0x3bffffff0400780c */ /* 0x000fda0003f04070 */
[----:B------:R-:W-:Y:S05]  /*42a0*/  @P0 BRA `(.L_x_97) ;  /* 0x0000000000140947 */ /* 0x000fea0003800000 */
[----:B------:R-:W-:-:S05]  /*42b0*/  FADD.FTZ R0, R4, 8192 ;  /* 0x4600000004007421 */ /* 0x000fca0000010000 */
[----:B------:R-:W-:Y:S02]  /*42c0*/  LOP3.LUT P0, R4, R0, 0xff, RZ, 0xc0, !PT ;  /* 0x000000ff00047812 */ /* 0x000fe4000780c0ff */
[----:B------:R-:W-:-:S11]  /*42d0*/  PRMT R0, RZ, 0x7610, R0 ;  /* 0x00007610ff007816 */ /* 0x000fd60000000000 */
[----:B------:R-:W-:Y:S05]  /*42e0*/  @!P0 BRA `(.L_x_96) ;  /* 0x0000000000248947 */ /* 0x000fea0003800000 */
[----:B------:R-:W-:Y:S05]  /*42f0*/  BRA `(.L_x_98) ;  /* 0x0000000000147947 */ /* 0x000fea0003800000 */
.L_x_97:
[----:B------:R-:W-:-:S04]  /*4300*/  SHF.R.U32.HI R0, RZ, 0x14, R5 ;  /* 0x00000014ff007819 */ /* 0x000fc80000011605 */
[----:B------:R-:W-:-:S04]  /*4310*/  LOP3.LUT R0, R0, 0x1, RZ, 0xc0, !PT ;  /* 0x0000000100007812 */ /* 0x000fc800078ec0ff */
[----:B------:R-:W-:-:S04]  /*4320*/  IADD3 R0, PT, PT, R5, 0x487ffff, R0 ;  /* 0x0487ffff05007810 */ /* 0x000fc80007ffe000 */
[----:B------:R-:W-:-:S04]  /*4330*/  SHF.R.U32.HI R0, RZ, 0x14, R0 ;  /* 0x00000014ff007819 */ /* 0x000fc80000011600 */
[----:B------:R-:W-:-:S07]  /*4340*/  LOP3.LUT R4, R0, 0xff, RZ, 0xc0, !PT ;  /* 0x000000ff00047812 */ /* 0x000fce00078ec0ff */
.L_x_98:
[----:B------:R-:W-:-:S04]  /*4350*/  SHF.R.U32.HI R5, RZ, 0x18, R5 ;  /* 0x00000018ff057819 */ /* 0x000fc80000011605 */
[----:B------:R-:W-:-:S04]  /*4360*/  LOP3.LUT R4, R4, 0x80, R5, 0xf8, !PT ;  /* 0x0000008004047812 */ /* 0x000fc800078ef805 */
[----:B------:R-:W-:-:S07]  /*4370*/  PRMT R0, R4, 0x7610, R0 ;  /* 0x0000761004007816 */ /* 0x000fce0000000000 */
.L_x_96:
[----:B------:R-:W-:Y:S05]  /*4380*/  BSYNC.RECONVERGENT B0 ;  /* 0x0000000000007941 */ /* 0x000fea0003800200 */
.L_x_95:
[----:B------:R0:W-:Y:S01]  /*4390*/  STG.E.U8 desc[UR36][R2.64], R0 ;  /* 0x0000000002007986 */ /* 0x0001e2000c101124 */
[----:B------:R-:W-:Y:S05]  /*43a0*/  BRA `(.L_x_76) ;  /* 0x0000000400187947 */ /* 0x000fea0003800000 */
.L_x_93:
        /* <DEDUP_REMOVED lines=13> */
.L_x_101:
[----:B------:R-:W-:-:S04]  /*4480*/  SHF.R.U32.HI R0, RZ, 0x15, R5 ;  /* 0x00000015ff007819 */ /* 0x000fc80000011605 */
[----:B------:R-:W-:-:S04]  /*4490*/  LOP3.LUT R0, R0, 0x1, RZ, 0xc0, !PT ;  /* 0x0000000100007812 */ /* 0x000fc800078ec0ff */
[----:B------:R-:W-:-:S04]  /*44a0*/  IADD3 R0, PT, PT, R5, 0x88fffff, R0 ;  /* 0x088fffff05007810 */ /* 0x000fc80007ffe000 */
[----:B------:R-:W-:-:S04]  /*44b0*/  SHF.R.U32.HI R0, RZ, 0x15, R0 ;  /* 0x00000015ff007819 */ /* 0x000fc80000011600 */
[----:B------:R-:W-:-:S07]  /*44c0*/  LOP3.LUT R4, R0, 0xff, RZ, 0xc0, !PT ;  /* 0x000000ff00047812 */ /* 0x000fce00078ec0ff */
.L_x_102:
[----:B------:R-:W-:-:S04]  /*44d0*/  SHF.R.U32.HI R5, RZ, 0x18, R5 ;  /* 0x00000018ff057819 */ /* 0x000fc80000011605 */
[----:B------:R-:W-:-:S04]  /*44e0*/  LOP3.LUT R4, R4, 0x80, R5, 0xf8, !PT ;  /* 0x0000008004047812 */ /* 0x000fc800078ef805 */
[----:B------:R-:W-:-:S07]  /*44f0*/  PRMT R0, R4, 0x7610, R0 ;  /* 0x0000761004007816 */ /* 0x000fce0000000000 */
.L_x_100:
[----:B------:R-:W-:Y:S05]  /*4500*/  BSYNC.RECONVERGENT B0 ;  /* 0x0000000000007941 */ /* 0x000fea0003800200 */
.L_x_99:
[----:B------:R0:W-:Y:S01]  /*4510*/  STG.E.U8 desc[UR36][R2.64], R0 ;  /* 0x0000000002007986 */ /* 0x0001e2000c101124 */
[----:B------:R-:W-:Y:S05]  /*4520*/  BRA `(.L_x_76) ;  /* 0x0000000000b87947 */ /* 0x000fea0003800000 */
.L_x_92:
[----:B------:R-:W-:-:S09]  /*4530*/  UISETP.NE.AND UP0, UPT, UR4, 0x1c, UPT ;  /* 0x0000001c0400788c */ /* 0x000fd2000bf05270 */
[----:B------:R-:W-:Y:S05]  /*4540*/  BRA.U !UP0, `(.L_x_103) ;  /* 0x0000000108a47547 */ /* 0x000fea000b800000 */
[----:B------:R-:W-:-:S09]  /*4550*/  UISETP.NE.AND UP0, UPT, UR4, 0x1d, UPT ;  /* 0x0000001d0400788c */ /* 0x000fd2000bf05270 */
[----:B------:R-:W-:Y:S05]  /*4560*/  BRA.U !UP0, `(.L_x_104) ;  /* 0x00000001088c7547 */ /* 0x000fea000b800000 */
[----:B------:R-:W-:-:S09]  /*4570*/  UISETP.NE.AND UP0, UPT, UR4, 0x2c, UPT ;  /* 0x0000002c0400788c */ /* 0x000fd2000bf05270 */
[----:B------:R-:W-:Y:S05]  /*4580*/  BRA.U !UP0, `(.L_x_105) ;  /* 0x0000000108447547 */ /* 0x000fea000b800000 */
.L_x_75:
[----:B0-----:R-:W-:Y:S01]  /*4590*/  MOV R0, 0x0 ;  /* 0x0000000000007802 */ /* 0x001fe20000000f00 */
[----:B------:R-:W0:Y:S01]  /*45a0*/  LDCU.64 UR6, c[0x4][0x128] ;  /* 0x01002500ff0677ac */ /* 0x000e220008000a00 */
[----:B------:R-:W-:Y:S02]  /*45b0*/  HFMA2 R12, -RZ, RZ, 0, 5.9604644775390625e-08 ;  /* 0x00000001ff0c7431 */ /* 0x000fe400000001ff */
[----:B------:R-:W-:Y:S01]  /*45c0*/  IMAD.MOV.U32 R8, RZ, RZ, 0x65 ;  /* 0x00000065ff087424 */ /* 0x000fe200078e00ff */
[----:B------:R2:W3:Y:S01]  /*45d0*/  LDC.64 R2, c[0x4][R0] ;  /* 0x0100000000027b82 */ /* 0x0004e20000000a00 */
[----:B------:R-:W4:Y:S01]  /*45e0*/  LDCU.64 UR8, c[0x4][0x130] ;  /* 0x01002600ff0877ac */ /* 0x000f220008000a00 */
[----:B------:R-:W-:Y:S01]  /*45f0*/  IMAD.MOV.U32 R13, RZ, RZ, RZ ;  /* 0x000000ffff0d7224 */ /* 0x000fe200078e00ff */
[----:B------:R-:W5:Y:S01]  /*4600*/  LDCU.64 UR4, c[0x4][0x40] ;  /* 0x01000800ff0477ac */ /* 0x000f620008000a00 */
[----:B0-----:R-:W-:Y:S01]  /*4610*/  IMAD.U32 R4, RZ, RZ, UR6 ;  /* 0x00000006ff047e24 */ /* 0x001fe2000f8e00ff */
[----:B-1----:R-:W-:Y:S01]  /*4620*/  MOV R5, UR7 ;  /* 0x0000000700057c02 */ /* 0x002fe20008000f00 */
[----:B----4-:R-:W-:-:S02]  /*4630*/  IMAD.U32 R6, RZ, RZ, UR8 ;  /* 0x00000008ff067e24 */ /* 0x010fc4000f8e00ff */
[----:B------:R-:W-:Y:S02]  /*4640*/  IMAD.U32 R7, RZ, RZ, UR9 ;  /* 0x00000009ff077e24 */ /* 0x000fe4000f8e00ff */
[----:B-----5:R-:W-:Y:S02]  /*4650*/  IMAD.U32 R10, RZ, RZ, UR4 ;  /* 0x00000004ff0a7e24 */ /* 0x020fe4000f8e00ff */
[----:B--2---:R-:W-:-:S07]  /*4660*/  IMAD.U32 R11, RZ, RZ, UR5 ;  /* 0x00000005ff0b7e24 */ /* 0x004fce000f8e00ff */
[----:B------:R-:W-:-:S07]  /*4670*/  LEPC R20, `(.L_x_106) ;  /* 0x000000001014794e */ /* 0x000fce0000000000 */
[----:B---3--:R-:W-:Y:S05]  /*4680*/  CALL.ABS.NOINC R2 ;  /* 0x0000000002007343 */ /* 0x008fea0003c00000 */
.L_x_106:
[----:B------:R-:W-:Y:S05]  /*4690*/  BRA `(.L_x_76) ;  /* 0x00000000005c7947 */ /* 0x000fea0003800000 */
.L_x_105:
[----:B-1----:R-:W-:-:S05]  /*46a0*/  IMAD.U32 R5, R5, 0x10000, RZ ;  /* 0x0001000005057824 */ /* 0x002fca00078e00ff */
[----:B------:R-:W-:-:S04]  /*46b0*/  SHF.R.U32.HI R6, RZ, 0x17, R5 ;  /* 0x00000017ff067819 */ /* 0x000fc80000011605 */
[----:B------:R-:W-:-:S04]  /*46c0*/  LOP3.LUT R4, R6, 0xff, RZ, 0xc0, !PT ;  /* 0x000000ff06047812 */ /* 0x000fc800078ec0ff */
[----:B------:R-:W-:-:S13]  /*46d0*/  ISETP.NE.AND P1, PT, R4, 0xff, PT ;  /* 0x000000ff0400780c */ /* 0x000fda0003f25270 */
[--C-:B0-----:R-:W-:Y:S02]  /*46e0*/  @P1 SHF.R.U32.HI R0, RZ, 0x16, R5.reuse ;  /* 0x00000016ff001819 */ /* 0x101fe40000011605 */
[----:B------:R-:W-:Y:S01]  /*46f0*/  @P1 LOP3.LUT P0, RZ, R4, 0x3fffff, R5, 0xf8, !PT ;  /* 0x003fffff04ff1812 */ /* 0x000fe2000780f805 */
[----:B------:R-:W-:Y:S01]  /*4700*/  IMAD.MOV.U32 R5, RZ, RZ, 0xff ;  /* 0x000000ffff057424 */ /* 0x000fe200078e00ff */
[----:B------:R-:W-:-:S04]  /*4710*/  @P1 LOP3.LUT R0, R0, 0x1, RZ, 0xc0, !PT ;  /* 0x0000000100001812 */ /* 0x000fc800078ec0ff */
[----:B------:R-:W-:Y:S01]  /*4720*/  @P1 ISETP.EQ.U32.AND P2, PT, R0, 0x1, P0 ;  /* 0x000000010000180c */ /* 0x000fe20000742070 */
[----:B------:R-:W-:Y:S01]  /*4730*/  @P1 VIADD R0, R6, 0x1 ;  /* 0x0000000106001836 */ /* 0x000fe20000000000 */
[----:B------:R-:W-:Y:S02]  /*4740*/  PLOP3.LUT P0, PT, PT, PT, PT, 0x80, 0x8 ;  /* 0x000000000008781c */ /* 0x000fe40003f0f070 */
[----:B------:R-:W-:-:S13]  /*4750*/  @P1 PLOP3.LUT P0, PT, P2, PT, PT, 0x80, 0x8 ;  /* 0x000000000008181c */ /* 0x000fda000170f070 */
[----:B------:R-:W-:-:S05]  /*4760*/  @!P0 IMAD.MOV R0, RZ, RZ, R6 ;  /* 0x000000ffff008224 */ /* 0x000fca00078e0206 */
[----:B------:R-:W-:-:S05]  /*4770*/  @P1 MOV R5, R0 ;  /* 0x0000000000051202 */ /* 0x000fca0000000f00 */
[----:B------:R0:W-:Y:S01]  /*4780*/  STG.E.U8 desc[UR36][R2.64], R5 ;  /* 0x0000000502007986 */ /* 0x0001e2000c101124 */
[----:B------:R-:W-:Y:S05]  /*4790*/  BRA `(.L_x_76) ;  /* 0x00000000001c7947 */ /* 0x000fea0003800000 */
.L_x_104:
[----:B-1----:R-:W-:-:S06]  /*47a0*/  IMAD.U32 R5, R5, 0x10000, RZ ;  /* 0x0001000005057824 */ /* 0x002fcc00078e00ff */
[----:B------:R-:W1:Y:S02]  /*47b0*/  F2I.U64.TRUNC R4, R5 ;  /* 0x0000000500047311 */ /* 0x000e64000020d800 */
[----:B-1----:R1:W-:Y:S01]  /*47c0*/  STG.E.64 desc[UR36][R2.64], R4 ;  /* 0x0000000402007986 */ /* 0x0023e2000c101b24 */
[----:B------:R-:W-:Y:S05]  /*47d0*/  BRA `(.L_x_76) ;  /* 0x00000000000c7947 */ /* 0x000fea0003800000 */
.L_x_103:
[----:B-1----:R-:W-:-:S06]  /*47e0*/  IMAD.U32 R5, R5, 0x10000, RZ ;  /* 0x0001000005057824 */ /* 0x002fcc00078e00ff */
[----:B------:R-:W1:Y:S02]  /*47f0*/  F2I.FTZ.U32.TRUNC.NTZ R5, R5 ;  /* 0x0000000500057305 */ /* 0x000e64000021f000 */
[----:B-1----:R1:W-:Y:S02]  /*4800*/  STG.E desc[UR36][R2.64], R5 ;  /* 0x0000000502007986 */ /* 0x0023e4000c101924 */
.L_x_76:
[----:B------:R-:W-:-:S07]  /*4810*/  VIADD R17, R17, 0x80 ;  /* 0x0000008011117836 */ /* 0x000fce0000000000 */
.L_x_1:
[----:B------:R-:W-:Y:S05]  /*4820*/  BSYNC.RECONVERGENT B6 ;  /* 0x0000000000067941 */ /* 0x000fea0003800200 */
.L_x_0:
[----:B------:R-:W5:Y:S01]  /*4830*/  LDCU UR4, c[0x0][0x380] ;  /* 0x00007000ff0477ac */ /* 0x000f620008000800 */
[----:B------:R-:W-:Y:S01]  /*4840*/  BSSY.RECONVERGENT B6, `(.L_x_107) ;  /* 0x0000473000067945 */ /* 0x000fe20003800200 */
[----:B-----5:R-:W-:-:S13]  /*4850*/  ISETP.GE.AND P0, PT, R17, UR4, PT ;  /* 0x0000000411007c0c */ /* 0x020fda000bf06270 */
[----:B------:R-:W-:Y:S05]  /*4860*/  @P0 BRA `(.L_x_108) ;  /* 0x0000004400c00947 */ /* 0x000fea0003800000 */
[----:B------:R-:W5:Y:S01]  /*4870*/  LDCU UR4, c[0x0][0x388] ;  /* 0x00007100ff0477ac */ /* 0x000f620008000800 */
[----:B------:R-:W-:Y:S02]  /*4880*/  HFMA2 R16, -RZ, RZ, 0, 0 ;  /* 0x00000000ff107431 */ /* 0x000fe400000001ff */
[----:B------:R-:W-:Y:S02]  /*4890*/  IMAD.MOV.U32 R18, RZ, RZ, RZ ;  /* 0x000000ffff127224 */ /* 0x000fe400078e00ff */
[----:B0-----:R-:W-:Y:S01]  /*48a0*/  IMAD.MOV.U32 R0, RZ, RZ, RZ ;  /* 0x000000ffff007224 */ /* 0x001fe200078e00ff */
[----:B-----5:R-:W-:-:S09]  /*48b0*/  UISETP.NE.AND UP0, UPT, UR4, URZ, UPT ;  /* 0x000000ff0400728c */ /* 0x020fd2000bf05270 */
[----:B------:R-:W-:Y:S05]  /*48c0*/  BRA.U !UP0, `(.L_x_109) ;  /* 0x0000001508707547 */ /* 0x000fea000b800000 */
[----:B------:R-:W1:Y:S01]  /*48d0*/  LDCU.64 UR4, c[0x0][0x390] ;  /* 0x00007200ff0477ac */ /* 0x000e620008000a00 */
[----:B------:R-:W-:Y:S01]  /*48e0*/  IMAD.MOV.U32 R16, RZ, RZ, RZ ;  /* 0x000000ffff107224 */ /* 0x000fe200078e00ff */
[----:B------:R-:W0:Y:S01]  /*48f0*/  LDCU UR6, c[0x0][0x38c] ;  /* 0x00007180ff0677ac */ /* 0x000e220008000800 */
[----:B------:R-:W5:Y:S01]  /*4900*/  LDCU.64 UR8, c[0x0][0x4b8] ;  /* 0x00009700ff0877ac */ /* 0x000f620008000a00 */
[----:B------:R-:W-:Y:S01]  /*4910*/  UISETP.NE.AND UP0, UPT, UR41, URZ, UPT ;  /* 0x000000ff2900728c */ /* 0x000fe2000bf05270 */
[----:B-1234-:R-:W-:Y:S01]  /*4920*/  IMAD.HI.U32 R2, R17, UR4, R16 ;  /* 0x0000000411027c27 */ /* 0x01efe2000f8e0010 */
[----:B------:R-:W1:Y:S04]  /*4930*/  LDCU UR4, c[0x0][0x4c0] ;  /* 0x00009800ff0477ac */ /* 0x000e680008000800 */
[----:B------:R-:W-:-:S05]  /*4940*/  SHF.R.U32.HI R3, RZ, UR5, R2 ;  /* 0x00000005ff037c19 */ /* 0x000fca0008011602 */
[----:B------:R-:W-:-:S04]  /*4950*/  IMAD.MOV R18, RZ, RZ, -R3 ;  /* 0x000000ffff127224 */ /* 0x000fc800078e0a03 */
[----:B0-----:R-:W-:-:S04]  /*4960*/  IMAD R18, R18, UR6, R17 ;  /* 0x0000000612127c24 */ /* 0x001fc8000f8e0211 */
[C---:B-----5:R-:W-:Y:S02]  /*4970*/  IMAD R16, R18.reuse, UR8, RZ ;  /* 0x0000000812107c24 */ /* 0x060fe4000f8e02ff */
[C---:B------:R-:W-:Y:S02]  /*4980*/  IMAD R0, R18.reuse, UR9, RZ ;  /* 0x0000000912007c24 */ /* 0x040fe4000f8e02ff */
[----:B-1----:R-:W-:Y:S01]  /*4990*/  IMAD R18, R18, UR4, RZ ;  /* 0x0000000412127c24 */ /* 0x002fe2000f8e02ff */
        /* <DEDUP_REMOVED lines=22> */
[----:B------:R-:W-:-:S04]  /*4b00*/  SHF.R.U32.HI R3, RZ, UR5, R2 ;  /* 0x00000005ff037c19 */ /* 0x000fc80008011602 */
[----:B------:R-:W-:-:S05]  /*4b10*/  IADD3 R4, PT, PT, -R3, RZ, RZ ;  /* 0x000000ff03047210 */ /* 0x000fca0007ffe1ff */
        /* <DEDUP_REMOVED lines=40> */
[----:B-1----:R-:W-:-:S04]  /*4da0*/  SHF.R.U32.HI R5, RZ, UR4, R4 ;  /* 0x00000004ff057c19 */ /* 0x002fc80008011604 */
[----:B------:R-:W-:-:S05]  /*4db0*/  IADD3 R2, PT, PT, -R5, RZ, RZ ;  /* 0x000000ff05027210 */ /* 0x000fca0007ffe1ff */
        /* <DEDUP_REMOVED lines=269> */
.L_x_109:
[----:B------:R-:W1:Y:S01]  /*5e90*/  LDCU.64 UR6, c[0x0][0x5f0] ;  /* 0x0000be00ff0677ac */ /* 0x000e620008000a00 */
[----:B------:R-:W-:-:S04]  /*5ea0*/  UPRMT UR4, UR39, 0x9910, URZ ;  /* 0x0000991027047896 */ /* 0x000fc800080000ff */
[----:B------:R-:W-:Y:S01]  /*5eb0*/  UISETP.GT.AND UP0, UPT, UR4, 0x9, UPT ;  /* 0x000000090400788c */ /* 0x000fe2000bf04270 */
[----:B-1234-:R-:W-:-:S05]  /*5ec0*/  IADD3 R2, P0, PT, R0, UR6, RZ ;  /* 0x0000000600027c10 */ /* 0x01efca000ff1e0ff */
        /* <DEDUP_REMOVED lines=15> */
.L_x_113:
[----:B------:R-:W2:Y:S02]  /*5fc0*/  LDG.E.U8 R2, desc[UR36][R2.64] ;  /* 0x0000002402027981 */ /* 0x000ea4000c1e1100 */
[----:B--2---:R-:W-:-:S04]  /*5fd0*/  I2FP.F32.U32 R0, R2 ;  /* 0x0000000200007245 */ /* 0x004fc80000201000 */
[----:B------:R-:W-:-:S04]  /*5fe0*/  F2FP.BF16.F32.PACK_AB R0, RZ, R0 ;  /* 0x00000000ff00723e */ /* 0x000fc800000010ff */
[----:B------:R-:W-:Y:S01]  /*5ff0*/  PRMT R19, R0, 0x7610, R19 ;  /* 0x0000761000137816 */ /* 0x000fe20000000013 */
[----:B------:R-:W-:Y:S06]  /*6000*/  BRA `(.L_x_115) ;  /* 0x0000000c00e07947 */ /* 0x000fec0003800000 */
.L_x_112:
        /* <DEDUP_REMOVED lines=11> */
.L_x_117:
[----:B------:R-:W2:Y:S02]  /*60c0*/  LDG.E R2, desc[UR36][R2.64] ;  /* 0x0000002402027981 */ /* 0x000ea4000c1e1900 */
[----:B--2---:R-:W-:-:S04]  /*60d0*/  I2FP.F32.S32 R0, R2 ;  /* 0x0000000200007245 */ /* 0x004fc80000201400 */
[----:B------:R-:W-:-:S04]  /*60e0*/  F2FP.BF16.F32.PACK_AB R0, RZ, R0 ;  /* 0x00000000ff00723e */ /* 0x000fc800000010ff */
[----:B------:R-:W-:Y:S01]  /*60f0*/  PRMT R19, R0, 0x7610, R19 ;  /* 0x0000761000137816 */ /* 0x000fe20000000013 */
[----:B------:R-:W-:Y:S06]  /*6100*/  BRA `(.L_x_115) ;  /* 0x0000000c00a07947 */ /* 0x000fec0003800000 */
.L_x_116:
[----:B------:R-:W2:Y:S02]  /*6110*/  LDG.E.U16 R2, desc[UR36][R2.64] ;  /* 0x0000002402027981 */ /* 0x000ea4000c1e1500 */
[----:B--2---:R-:W0:Y:S02]  /*6120*/  I2F.S16 R0, R2 ;  /* 0x0000000200007306 */ /* 0x004e240000101400 */
[----:B0-----:R-:W-:-:S04]  /*6130*/  F2FP.BF16.F32.PACK_AB R0, RZ, R0 ;  /* 0x00000000ff00723e */ /* 0x001fc800000010ff */
[----:B------:R-:W-:Y:S01]  /*6140*/  PRMT R19, R0, 0x7610, R19 ;  /* 0x0000761000137816 */ /* 0x000fe20000000013 */
[----:B------:R-:W-:Y:S06]  /*6150*/  BRA `(.L_x_115) ;  /* 0x0000000c008c7947 */ /* 0x000fec0003800000 */
.L_x_111:
        /* <DEDUP_REMOVED lines=9> */
.L_x_119:
[----:B------:R-:W2:Y:S02]  /*61f0*/  LDG.E.U16 R0, desc[UR36][R2.64] ;  /* 0x0000002402007981 */ /* 0x000ea4000c1e1500 */
[----:B--2---:R-:W-:-:S05]  /*6200*/  HADD2.F32 R0, -RZ, R0.H0_H0 ;  /* 0x20000000ff007230 */ /* 0x004fca0000004100 */
[----:B------:R-:W-:-:S04]  /*6210*/  F2FP.BF16.F32.PACK_AB R0, RZ, R0 ;  /* 0x00000000ff00723e */ /* 0x000fc800000010ff */
[----:B------:R-:W-:Y:S01]  /*6220*/  PRMT R19, R0, 0x7610, R19 ;  /* 0x0000761000137816 */ /* 0x000fe20000000013 */
[----:B------:R-:W-:Y:S06]  /*6230*/  BRA `(.L_x_115) ;  /* 0x0000000c00547947 */ /* 0x000fec0003800000 */
.L_x_118:
        /* <DEDUP_REMOVED lines=9> */
.L_x_121:
[----:B------:R-:W2:Y:S02]  /*62d0*/  LDG.E.U16 R2, desc[UR36][R2.64] ;  /* 0x0000002402027981 */ /* 0x000ea4000c1e1500 */
[----:B--2---:R-:W-:-:S05]  /*62e0*/  HADD2.F32 R0, -RZ, R2.H0_H0 ;  /* 0x20000002ff007230 */ /* 0x004fca0000004100 */
[----:B------:R-:W-:-:S04]  /*62f0*/  F2FP.BF16.F32.PACK_AB R0, RZ, R0 ;  /* 0x00000000ff00723e */ /* 0x000fc800000010ff */
[----:B------:R-:W-:Y:S01]  /*6300*/  PRMT R19, R0, 0x7610, R19 ;  /* 0x0000761000137816 */ /* 0x000fe20000000013 */
[----:B------:R-:W-:Y:S06]  /*6310*/  BRA `(.L_x_115) ;  /* 0x0000000c001c7947 */ /* 0x000fec0003800000 */
.L_x_120:
        /* <DEDUP_REMOVED lines=13> */
.L_x_110:
        /* <DEDUP_REMOVED lines=14> */
.L_x_124:
        /* <DEDUP_REMOVED lines=13> */
.L_x_123:
        /* <DEDUP_REMOVED lines=12> */
[----:B0-----:R-:W-:-:S04]  /*6660*/  IADD3 R5, PT, PT, -R5, RZ, RZ ;  /* 0x000000ff05057210 */ /* 0x001fc80007ffe1ff */
[----:B------:R-:W-:-:S05]  /*6670*/  VIADDMNMX.U32 R5, R5, R6, 0x4, !PT ;  /* 0x0000000405057446 */ /* 0x000fca0007800006 */
[----:B------:R-:W-:-:S04]  /*6680*/  VIADD R5, R5, 0xfffffffc ;  /* 0xfffffffc05057836 */ /* 0x000fc80000000000 */
[----:B------:R-:W-:Y:S01]  /*6690*/  IMAD.SHL.U32 R7, R5, 0x800000, RZ ;  /* 0x0080000005077824 */ /* 0x000fe200078e00ff */
[C---:B------:R-:W-:Y:S01]  /*66a0*/  SHF.L.U32 R6, R4.reuse, R5, RZ ;  /* 0x0000000504067219 */ /* 0x040fe200000006ff */
        /* <DEDUP_REMOVED lines=10> */
.L_x_126:
[----:B------:R-:W2:Y:S02]  /*6750*/  LDG.E.U8 R2, desc[UR36][R2.64] ;  /* 0x0000002402027981 */ /* 0x000ea4000c1e1100 */
[C---:B--2---:R-:W-:Y:S01]  /*6760*/  IMAD.SHL.U32 R0, R2.reuse, 0x2000000, RZ ;  /* 0x0200000002007824 */ /* 0x044fe200078e00ff */
[----:B------:R-:W-:-:S04]  /*6770*/  SHF.L.U32 R5, R2, 0x8, RZ ;  /* 0x0000000802057819 */ /* 0x000fc800000006ff */
[----:B------:R-:W-:-:S13]  /*6780*/  ISETP.GE.U32.AND P0, PT, R0, 0x8000000, PT ;  /* 0x080000000000780c */ /* 0x000fda0003f06070 */
[C---:B------:R-:W-:Y:S02]  /*6790*/  @!P0 LOP3.LUT R4, R5.reuse, 0x7f00, RZ, 0xc0, !PT ;  /* 0x00007f0005048812 */ /* 0x040fe400078ec0ff */
[----:B------:R-:W-:Y:S02]  /*67a0*/  @P0 LEA.HI R0, R0, 0x70000000, RZ, 0x1c ;  /* 0x7000000000000811 */ /* 0x000fe400078fe0ff */
[----:B------:R-:W-:Y:S02]  /*67b0*/  @!P0 LOP3.LUT R4, R4, 0x3f000000, RZ, 0xfc, !PT ;  /* 0x3f00000004048812 */ /* 0x000fe400078efcff */
[----:B------:R-:W-:Y:S01]  /*67c0*/  PRMT R5, R5, 0x9910, RZ ;  /* 0x0000991005057816 */ /* 0x000fe200000000ff */
[----:B------:R-:W-:Y:S02]  /*67d0*/  @P0 FMUL.FTZ R0, R0, 1.9259299443872358531e-34 ;  /* 0x0780000000000820 */ /* 0x000fe40000410000 */
[----:B------:R-:W-:-:S05]  /*67e0*/  @!P0 FADD.FTZ R0, R4, -0.5 ;  /* 0xbf00000004008421 */ /* 0x000fca0000010000 */
[----:B------:R-:W-:-:S04]  /*67f0*/  LOP3.LUT R0, R0, 0x80000000, R5, 0xf8, !PT ;  /* 0x8000000000007812 */ /* 0x000fc800078ef805 */
[----:B------:R-:W-:-:S04]  /*6800*/  F2FP.BF16.F32.PACK_AB R0, RZ, R0 ;  /* 0x00000000ff00723e */ /* 0x000fc800000010ff */
[----:B------:R-:W-:Y:S01]  /*6810*/  PRMT R19, R0, 0x7610, R19 ;  /* 0x0000761000137816 */ /* 0x000fe20000000013 */
[----:B------:R-:W-:Y:S06]  /*6820*/  BRA `(.L_x_115) ;  /* 0x0000000400d87947 */ /* 0x000fec0003800000 */
.L_x_125:
[----:B------:R0:W5:Y:S01]  /*6830*/  LDG.E.U16 R19, desc[UR36][R2.64] ;  /* 0x0000002402137981 */ /* 0x000162000c1e1500 */
[----:B------:R-:W-:Y:S05]  /*6840*/  BRA `(.L_x_115) ;  /* 0x0000000400d07947 */ /* 0x000fea0003800000 */
.L_x_122:
        /* <DEDUP_REMOVED lines=13> */
.L_x_129:
        /* <DEDUP_REMOVED lines=21> */
.L_x_133:
[----:B------:R-:W-:Y:S05]  /*6a70*/  BSYNC.RECONVERGENT B1 ;  /* 0x0000000000017941 */ /* 0x000fea0003800200 */
.L_x_132:
[----:B------:R-:W-:Y:S01]  /*6a80*/  IMAD.SHL.U32 R0, R0, 0x100000, RZ ;  /* 0x0010000000007824 */ /* 0x000fe200078e00ff */
[----:B------:R-:W-:-:S04]  /*6a90*/  LEA R2, R2, 0x3b800000, 0x17 ;  /* 0x3b80000002027811 */ /* 0x000fc800078eb8ff */
[----:B------:R-:W-:-:S07]  /*6aa0*/  LOP3.LUT R0, R2, R0, R7, 0xfe, !PT ;  /* 0x0000000002007212 */ /* 0x000fce00078efe07 */
.L_x_131:
[----:B------:R-:W-:Y:S05]  /*6ab0*/  BSYNC.RECONVERGENT B0 ;  /* 0x0000000000007941 */ /* 0x000fea0003800200 */
.L_x_130:
[----:B------:R-:W-:-:S04]  /*6ac0*/  F2FP.BF16.F32.PACK_AB R0, RZ, R0 ;  /* 0x00000000ff00723e */ /* 0x000fc800000010ff */
[----:B------:R-:W-:Y:S01]  /*6ad0*/  PRMT R19, R0, 0x7610, R19 ;  /* 0x0000761000137816 */ /* 0x000fe20000000013 */
[----:B------:R-:W-:Y:S06]  /*6ae0*/  BRA `(.L_x_115) ;  /* 0x0000000400287947 */ /* 0x000fec0003800000 */
.L_x_128:
        /* <DEDUP_REMOVED lines=21> */
.L_x_137:
[----:B------:R-:W-:Y:S05]  /*6c40*/  BSYNC.RECONVERGENT B1 ;  /* 0x0000000000017941 */ /* 0x000fea0003800200 */
.L_x_136:
[----:B------:R-:W-:Y:S01]  /*6c50*/  IMAD.SHL.U32 R0, R0, 0x200000, RZ ;  /* 0x0020000000007824 */ /* 0x000fe200078e00ff */
[----:B------:R-:W-:-:S04]  /*6c60*/  LEA R2, R2, 0x37800000, 0x17 ;  /* 0x3780000002027811 */ /* 0x000fc800078eb8ff */
[----:B------:R-:W-:-:S07]  /*6c70*/  LOP3.LUT R0, R2, R0, R7, 0xfe, !PT ;  /* 0x0000000002007212 */ /* 0x000fce00078efe07 */
.L_x_135:
[----:B------:R-:W-:Y:S05]  /*6c80*/  BSYNC.RECONVERGENT B0 ;  /* 0x0000000000007941 */ /* 0x000fea0003800200 */
.L_x_134:
[----:B------:R-:W-:-:S04]  /*6c90*/  F2FP.BF16.F32.PACK_AB R0, RZ, R0 ;  /* 0x00000000ff00723e */ /* 0x000fc800000010ff */
[----:B------:R-:W-:Y:S01]  /*6ca0*/  PRMT R19, R0, 0x7610, R19 ;  /* 0x0000761000137816 */ /* 0x000fe20000000013 */
[----:B------:R-:W-:Y:S06]  /*6cb0*/  BRA `(.L_x_115) ;  /* 0x0000000000b47947 */ /* 0x000fec0003800000 */
.L_x_127:
[----:B------:R-:W-:-:S09]  /*6cc0*/  UISETP.NE.AND UP0, UPT, UR4, 0x1c, UPT ;  /* 0x0000001c0400788c */ /* 0x000fd2000bf05270 */
[----:B------:R-:W-:Y:S05]  /*6cd0*/  BRA.U !UP0, `(.L_x_138) ;  /* 0x00000001089c7547 */ /* 0x000fea000b800000 */
[----:B------:R-:W-:-:S09]  /*6ce0*/  UISETP.NE.AND UP0, UPT, UR4, 0x1d, UPT ;  /* 0x0000001d0400788c */ /* 0x000fd2000bf05270 */
[----:B------:R-:W-:Y:S05]  /*6cf0*/  BRA.U !UP0, `(.L_x_139) ;  /* 0x0000000108807547 */ /* 0x000fea000b800000 */
[----:B------:R-:W-:-:S09]  /*6d00*/  UISETP.NE.AND UP0, UPT, UR4, 0x2c, UPT ;  /* 0x0000002c0400788c */ /* 0x000fd2000bf05270 */
[----:B------:R-:W-:Y:S05]  /*6d10*/  BRA.U UP0, `(.L_x_114) ;  /* 0x0000000100307547 */ /* 0x000fea000b800000 */
        /* <DEDUP_REMOVED lines=8> */
.L_x_141:
[----:B------:R-:W-:Y:S05]  /*6da0*/  BSYNC.RECONVERGENT B0 ;  /* 0x0000000000007941 */ /* 0x000fea0003800200 */
.L_x_140:
[----:B------:R-:W-:-:S04]  /*6db0*/  F2FP.BF16.F32.PACK_AB R0, RZ, R0 ;  /* 0x00000000ff00723e */ /* 0x000fc800000010ff */
[----:B------:R-:W-:Y:S01]  /*6dc0*/  PRMT R19, R0, 0x7610, R19 ;  /* 0x0000761000137816 */ /* 0x000fe20000000013 */
[----:B------:R-:W-:Y:S06]  /*6dd0*/  BRA `(.L_x_115) ;  /* 0x00000000006c7947 */ /* 0x000fec0003800000 */
.L_x_114:
        /* <DEDUP_REMOVED lines=16> */
.L_x_142:
[----:B------:R-:W-:Y:S01]  /*6ee0*/  PRMT R19, RZ, 0x7610, R19 ;  /* 0x00007610ff137816 */ /* 0x000fe20000000013 */
[----:B------:R-:W-:Y:S06]  /*6ef0*/  BRA `(.L_x_115) ;  /* 0x0000000000247947 */ /* 0x000fec0003800000 */
.L_x_139:
[----:B------:R-:W2:Y:S02]  /*6f00*/  LDG.E.64 R2, desc[UR36][R2.64] ;  /* 0x0000002402027981 */ /* 0x000ea4000c1e1b00 */
[----:B--2---:R-:W0:Y:S02]  /*6f10*/  I2F.U64 R0, R2 ;  /* 0x0000000200007312 */ /* 0x004e240000301000 */
[----:B0-----:R-:W-:-:S04]  /*6f20*/  F2FP.BF16.F32.PACK_AB R0, RZ, R0 ;  /* 0x00000000ff00723e */ /* 0x001fc800000010ff */
[----:B------:R-:W-:Y:S01]  /*6f30*/  PRMT R19, R0, 0x7610, R19 ;  /* 0x0000761000137816 */ /* 0x000fe20000000013 */
[----:B------:R-:W-:Y:S06]  /*6f40*/  BRA `(.L_x_115) ;  /* 0x0000000000107947 */ /* 0x000fec0003800000 */
.L_x_138:
[----:B------:R-:W2:Y:S02]  /*6f50*/  LDG.E R2, desc[UR36][R2.64] ;  /* 0x0000002402027981 */ /* 0x000ea4000c1e1900 */
[----:B--2---:R-:W-:-:S04]  /*6f60*/  I2FP.F32.U32 R0, R2 ;  /* 0x0000000200007245 */ /* 0x004fc80000201000 */
[----:B------:R-:W-:-:S04]  /*6f70*/  F2FP.BF16.F32.PACK_AB R0, RZ, R0 ;  /* 0x00000000ff00723e */ /* 0x000fc800000010ff */
[----:B------:R-:W-:-:S07]  /*6f80*/  PRMT R19, R0, 0x7610, R19 ;  /* 0x0000761000137816 */ /* 0x000fce0000000013 */
.L_x_115:
        /* <DEDUP_REMOVED lines=18> */
.L_x_146:
[----:B------:R-:W2:Y:S02]  /*70b0*/  LDG.E.U8 R2, desc[UR36][R2.64] ;  /* 0x0000002402027981 */ /* 0x000ea4000c1e1100 */
[----:B--2---:R-:W-:-:S04]  /*70c0*/  I2FP.F32.U32 R0, R2 ;  /* 0x0000000200007245 */ /* 0x004fc80000201000 */
[----:B------:R-:W-:Y:S01]  /*70d0*/  F2FP.BF16.F32.PACK_AB R0, RZ, R0 ;  /* 0x00000000ff00723e */ /* 0x000fe200000010ff */
[----:B------:R-:W-:Y:S06]  /*70e0*/  BRA `(.L_x_148) ;  /* 0x0000000c00a47947 */ /* 0x000fec0003800000 */
.L_x_145:
        /* <DEDUP_REMOVED lines=10> */
.L_x_150:
[----:B------:R-:W2:Y:S02]  /*7190*/  LDG.E R2, desc[UR36][R2.64] ;  /* 0x0000002402027981 */ /* 0x000ea4000c1e1900 */
[----:B--2---:R-:W-:-:S04]  /*71a0*/  I2FP.F32.S32 R0, R2 ;  /* 0x0000000200007245 */ /* 0x004fc80000201400 */
[----:B------:R-:W-:Y:S01]  /*71b0*/  F2FP.BF16.F32.PACK_AB R0, RZ, R0 ;  /* 0x00000000ff00723e */ /* 0x000fe200000010ff */
[----:B------:R-:W-:Y:S06]  /*71c0*/  BRA `(.L_x_148) ;  /* 0x0000000c006c7947 */ /* 0x000fec0003800000 */
.L_x_149:
[----:B------:R-:W2:Y:S02]  /*71d0*/  LDG.E.U16 R2, desc[UR36][R2.64] ;  /* 0x0000002402027981 */ /* 0x000ea4000c1e1500 */
[----:B--2---:R-:W0:Y:S02]  /*71e0*/  I2F.S16 R0, R2 ;  /* 0x0000000200007306 */ /* 0x004e240000101400 */
[----:B0-----:R-:W-:Y:S01]  /*71f0*/  F2FP.BF16.F32.PACK_AB R0, RZ, R0 ;  /* 0x00000000ff00723e */ /* 0x001fe200000010ff */
[----:B------:R-:W-:Y:S06]  /*7200*/  BRA `(.L_x_148) ;  /* 0x0000000c005c7947 */ /* 0x000fec0003800000 */
.L_x_144:
        /* <DEDUP_REMOVED lines=9> */
.L_x_152:
[----:B------:R-:W2:Y:S02]  /*72a0*/  LDG.E.U16 R0, desc[UR36][R2.64] ;  /* 0x0000002402007981 */ /* 0x000ea4000c1e1500 */
[----:B--2---:R-:W-:-:S05]  /*72b0*/  HADD2.F32 R0, -RZ, R0.H0_H0 ;  /* 0x20000000ff007230 */ /* 0x004fca0000004100 */
[----:B------:R-:W-:Y:S01]  /*72c0*/  F2FP.BF16.F32.PACK_AB R0, RZ, R0 ;  /* 0x00000000ff00723e */ /* 0x000fe200000010ff */
[----:B------:R-:W-:Y:S06]  /*72d0*/  BRA `(.L_x_148) ;  /* 0x0000000c00287947 */ /* 0x000fec0003800000 */
.L_x_151:
        /* <DEDUP_REMOVED lines=9> */
.L_x_154:
[----:B------:R-:W2:Y:S02]  /*7370*/  LDG.E.U16 R2, desc[UR36][R2.64] ;  /* 0x0000002402027981 */ /* 0x000ea4000c1e1500 */
[----:B--2---:R-:W-:-:S05]  /*7380*/  HADD2.F32 R0, -RZ, R2.H0_H0 ;  /* 0x20000002ff007230 */ /* 0x004fca0000004100 */
[----:B------:R-:W-:Y:S01]  /*7390*/  F2FP.BF16.F32.PACK_AB R0, RZ, R0 ;  /* 0x00000000ff00723e */ /* 0x000fe200000010ff */
[----:B------:R-:W-:Y:S06]  /*73a0*/  BRA `(.L_x_148) ;  /* 0x0000000800f47947 */ /* 0x000fec0003800000 */
.L_x_153:
        /* <DEDUP_REMOVED lines=12> */
.L_x_143:
        /* <DEDUP_REMOVED lines=13> */
.L_x_157:
        /* <DEDUP_REMOVED lines=12> */
.L_x_156:
[----:B------:R-:W-:-:S09]  /*7600*/  UISETP.NE.AND UP0, UPT, UR4, 0xf, UPT ;  /* 0x0000000f0400788c */ /* 0x000fd2000bf05270 */
[----:B------:R-:W-:Y:S05]  /*7610*/  BRA.U !UP0, `(.L_x_158) ;  /* 0x0000000108987547 */ /* 0x000fea000b800000 */
[----:B------:R-:W-:-:S09]  /*7620*/  UISETP.NE.AND UP0, UPT, UR4, 0x17, UPT ;  /* 0x000000170400788c */ /* 0x000fd2000bf05270 */
[----:B------:R-:W-:Y:S05]  /*7630*/  BRA.U !UP0, `(.L_x_159) ;  /* 0x00000001085c7547 */ /* 0x000fea000b800000 */
[----:B------:R-:W-:-:S09]  /*7640*/  UISETP.NE.AND UP0, UPT, UR4, 0x18, UPT ;  /* 0x000000180400788c */ /* 0x000fd2000bf05270 */
[----:B------:R-:W-:Y:S05]  /*7650*/  BRA.U UP0, `(.L_x_147) ;  /* 0x0000000500e47547 */ /* 0x000fea000b800000 */
[----:B------:R-:W2:Y:S01]  /*7660*/  LDG.E.U8 R0, desc[UR36][R2.64] ;  /* 0x0000002402007981 */ /* 0x000ea2000c1e1100 */
[----:B------:R-:W-:Y:S01]  /*7670*/  IMAD.MOV.U32 R6, RZ, RZ, 0x1f ;  /* 0x0000001fff067424 */ /* 0x000fe200078e00ff */
[----:B--2---:R-:W-:-:S04]  /*7680*/  SHF.L.U32 R0, R0, 0x18, RZ ;  /* 0x0000001800007819 */ /* 0x004fc800000006ff */
[C---:B------:R-:W-:Y:S02]  /*7690*/  LOP3.LUT R4, R0.reuse, 0x7f000000, RZ, 0xc0, !PT ;  /* 0x7f00000000047812 */ /* 0x040fe400078ec0ff */
[----:B------:R-:W-:Y:S02]  /*76a0*/  LOP3.LUT P0, RZ, R0, 0x7f000000, RZ, 0xc0, !PT ;  /* 0x7f00000000ff7812 */ /* 0x000fe4000780c0ff */
[----:B------:R-:W0:Y:S02]  /*76b0*/  FLO.U32 R5, R4 ;  /* 0x0000000400057300 */ /* 0x000e2400000e0000 */
[----:B0-----:R-:W-:-:S05]  /*76c0*/  IMAD.MOV R5, RZ, RZ, -R5 ;  /* 0x000000ffff057224 */ /* 0x001fca00078e0a05 */
[----:B------:R-:W-:-:S05]  /*76d0*/  VIADDMNMX.U32 R5, R5, R6, 0x4, !PT ;  /* 0x0000000405057446 */ /* 0x000fca0007800006 */
[----:B------:R-:W-:-:S04]  /*76e0*/  VIADD R5, R5, 0xfffffffc ;  /* 0xfffffffc05057836 */ /* 0x000fc80000000000 */
[----:B------:R-:W-:Y:S01]  /*76f0*/  IMAD.SHL.U32 R7, R5, 0x800000, RZ ;  /* 0x0080000005077824 */ /* 0x000fe200078e00ff */
[C---:B------:R-:W-:Y:S01]  /*7700*/  SHF.L.U32 R6, R4.reuse, R5, RZ ;  /* 0x0000000504067219 */ /* 0x040fe200000006ff */
[----:B------:R-:W-:-:S03]  /*7710*/  VIADD R5, R4, 0x1000000 ;  /* 0x0100000004057836 */ /* 0x000fc60000000000 */
[----:B------:R-:W-:Y:S02]  /*7720*/  LEA.HI R6, R6, -R7, RZ, 0x1c ;  /* 0x8000000706067211 */ /* 0x000fe400078fe0ff */
[----:B------:R-:W-:Y:S02]  /*7730*/  SHF.R.S32.HI R5, RZ, 0x8, R5 ;  /* 0x00000008ff057819 */ /* 0x000fe40000011405 */
[----:B------:R-:W-:-:S04]  /*7740*/  IADD3 R6, PT, PT, R6, 0x3c000000, RZ ;  /* 0x3c00000006067810 */ /* 0x000fc80007ffe0ff */
[----:B------:R-:W-:-:S04]  /*7750*/  LOP3.LUT R5, R6, 0x7f800000, R5, 0xf8, !PT ;  /* 0x7f80000006057812 */ /* 0x000fc800078ef805 */
[----:B------:R-:W-:-:S04]  /*7760*/  SEL R5, R5, RZ, P0 ;  /* 0x000000ff05057207 */ /* 0x000fc80000000000 */
[----:B------:R-:W-:-:S04]  /*7770*/  LOP3.LUT R5, R5, 0x80000000, R0, 0xf8, !PT ;  /* 0x8000000005057812 */ /* 0x000fc800078ef800 */
[----:B------:R-:W-:-:S04]  /*7780*/  F2FP.BF16.F32.PACK_AB R5, RZ, R5 ;  /* 0x00000005ff05723e */ /* 0x000fc800000010ff */
[----:B------:R-:W-:Y:S01]  /*7790*/  PRMT R0, R5, 0x7610, R0 ;  /* 0x0000761005007816 */ /* 0x000fe20000000000 */
[----:B------:R-:W-:Y:S06]  /*77a0*/  BRA `(.L_x_148) ;  /* 0x0000000400f47947 */ /* 0x000fec0003800000 */
.L_x_159:
[----:B------:R-:W2:Y:S02]  /*77b0*/  LDG.E.U8 R2, desc[UR36][R2.64] ;  /* 0x0000002402027981 */ /* 0x000ea4000c1e1100 */
[C---:B--2---:R-:W-:Y:S02]  /*77c0*/  IMAD.SHL.U32 R0, R2.reuse, 0x2000000, RZ ;  /* 0x0200000002007824 */ /* 0x044fe400078e00ff */
[----:B------:R-:W-:-:S03]  /*77d0*/  IMAD.SHL.U32 R5, R2, 0x100, RZ ;  /* 0x0000010002057824 */ /* 0x000fc600078e00ff */
        /* <DEDUP_REMOVED lines=8> */
[----:B------:R-:W-:Y:S01]  /*7860*/  F2FP.BF16.F32.PACK_AB R0, RZ, R0 ;  /* 0x00000000ff00723e */ /* 0x000fe200000010ff */
[----:B------:R-:W-:Y:S06]  /*7870*/  BRA `(.L_x_148) ;  /* 0x0000000400c07947 */ /* 0x000fec0003800000 */
.L_x_158:
[----:B------:R0:W5:Y:S01]  /*7880*/  LDG.E.U16 R0, desc[UR36][R2.64] ;  /* 0x0000002402007981 */ /* 0x000162000c1e1500 */
[----:B------:R-:W-:Y:S05]  /*7890*/  BRA `(.L_x_148) ;  /* 0x0000000400b87947 */ /* 0x000fea0003800000 */
.L_x_155:
        /* <DEDUP_REMOVED lines=12> */
.L_x_162:
        /* <DEDUP_REMOVED lines=21> */
.L_x_166:
[----:B------:R-:W-:Y:S05]  /*7ab0*/  BSYNC.RECONVERGENT B1 ;  /* 0x0000000000017941 */ /* 0x000fea0003800200 */
.L_x_165:
[----:B------:R-:W-:Y:S01]  /*7ac0*/  IMAD.SHL.U32 R0, R0, 0x100000, RZ ;  /* 0x0010000000007824 */ /* 0x000fe200078e00ff */
[----:B------:R-:W-:-:S04]  /*7ad0*/  LEA R2, R2, 0x3b800000, 0x17 ;  /* 0x3b80000002027811 */ /* 0x000fc800078eb8ff */
[----:B------:R-:W-:-:S07]  /*7ae0*/  LOP3.LUT R0, R2, R0, R7, 0xfe, !PT ;  /* 0x0000000002007212 */ /* 0x000fce00078efe07 */
.L_x_164:
[----:B------:R-:W-:Y:S05]  /*7af0*/  BSYNC.RECONVERGENT B0 ;  /* 0x0000000000007941 */ /* 0x000fea0003800200 */
.L_x_163:
[----:B------:R-:W-:Y:S01]  /*7b00*/  F2FP.BF16.F32.PACK_AB R0, RZ, R0 ;  /* 0x00000000ff00723e */ /* 0x000fe200000010ff */
[----:B------:R-:W-:Y:S06]  /*7b10*/  BRA `(.L_x_148) ;  /* 0x0000000400187947 */ /* 0x000fec0003800000 */
.L_x_161:
        /* <DEDUP_REMOVED lines=21> */
.L_x_170:
[----:B------:R-:W-:Y:S05]  /*7c70*/  BSYNC.RECONVERGENT B1 ;  /* 0x0000000000017941 */ /* 0x000fea0003800200 */
.L_x_169:
[----:B------:R-:W-:Y:S02]  /*7c80*/  SHF.L.U32 R0, R0, 0x15, RZ ;  /* 0x0000001500007819 */ /* 0x000fe400000006ff */
[----:B------:R-:W-:-:S04]  /*7c90*/  LEA R2, R2, 0x37800000, 0x17 ;  /* 0x3780000002027811 */ /* 0x000fc800078eb8ff */
[----:B------:R-:W-:-:S07]  /*7ca0*/  LOP3.LUT R0, R2, R0, R7, 0xfe, !PT ;  /* 0x0000000002007212 */ /* 0x000fce00078efe07 */
.L_x_168:
[----:B------:R-:W-:Y:S05]  /*7cb0*/  BSYNC.RECONVERGENT B0 ;  /* 0x0000000000007941 */ /* 0x000fea0003800200 */
.L_x_167:
[----:B------:R-:W-:Y:S01]  /*7cc0*/  F2FP.BF16.F32.PACK_AB R0, RZ, R0 ;  /* 0x00000000ff00723e */ /* 0x000fe200000010ff */
[----:B------:R-:W-:Y:S06]  /*7cd0*/  BRA `(.L_x_148) ;  /* 0x0000000000a87947 */ /* 0x000fec0003800000 */
.L_x_160:
        /* <DEDUP_REMOVED lines=14> */
.L_x_174:
[----:B------:R-:W-:Y:S05]  /*7dc0*/  BSYNC.RECONVERGENT B0 ;  /* 0x0000000000007941 */ /* 0x000fea0003800200 */
.L_x_173:
[----:B------:R-:W-:Y:S01]  /*7dd0*/  F2FP.BF16.F32.PACK_AB R0, RZ, R0 ;  /* 0x00000000ff00723e */ /* 0x000fe200000010ff */
[----:B------:R-:W-:Y:S06]  /*7de0*/  BRA `(.L_x_148) ;  /* 0x0000000000647947 */ /* 0x000fec0003800000 */
.L_x_147:
        /* <DEDUP_REMOVED lines=16> */
.L_x_175:
[----:B------:R-:W-:Y:S01]  /*7ef0*/  PRMT R0, RZ, 0x7610, R0 ;  /* 0x00007610ff007816 */ /* 0x000fe20000000000 */
[----:B------:R-:W-:Y:S06]  /*7f00*/  BRA `(.L_x_148) ;  /* 0x00000000001c7947 */ /* 0x000fec0003800000 */
.L_x_172:
[----:B------:R-:W2:Y:S02]  /*7f10*/  LDG.E.64 R2, desc[UR36][R2.64] ;  /* 0x0000002402027981 */ /* 0x000ea4000c1e1b00 */
[----:B--2---:R-:W0:Y:S02]  /*7f20*/  I2F.U64 R0, R2 ;  /* 0x0000000200007312 */ /* 0x004e240000301000 */
[----:B0-----:R-:W-:Y:S01]  /*7f30*/  F2FP.BF16.F32.PACK_AB R0, RZ, R0 ;  /* 0x00000000ff00723e */ /* 0x001fe200000010ff */
[----:B------:R-:W-:Y:S06]  /*7f40*/  BRA `(.L_x_148) ;  /* 0x00000000000c7947 */ /* 0x000fec0003800000 */
.L_x_171:
[----:B------:R-:W2:Y:S02]  /*7f50*/  LDG.E R2, desc[UR36][R2.64] ;  /* 0x0000002402027981 */ /* 0x000ea4000c1e1900 */
[----:B--2---:R-:W-:-:S04]  /*7f60*/  I2FP.F32.U32 R0, R2 ;  /* 0x0000000200007245 */ /* 0x004fc80000201000 */
[----:B------:R-:W-:-:S07]  /*7f70*/  F2FP.BF16.F32.PACK_AB R0, RZ, R0 ;  /* 0x00000000ff00723e */ /* 0x000fce00000010ff */
.L_x_148:
        /* <DEDUP_REMOVED lines=14> */
[----:B------:R-:W-:Y:S02]  /*8060*/  FADD.FTZ R19, R19, -R4 ;  /* 0x8000000413137221 */ /* 0x000fe40000010000 */
[----:B------:R-:W-:Y:S02]  /*8070*/  IMAD.X R3, RZ, RZ, UR7, P0 ;  /* 0x00000007ff037e24 */ /* 0x000fe400080e06ff */
        /* <DEDUP_REMOVED lines=15> */
.L_x_179:
[----:B-1----:R-:W-:-:S06]  /*8170*/  IMAD.U32 R5, R5, 0x10000, RZ ;  /* 0x0001000005057824 */ /* 0x002fcc00078e00ff */
[----:B------:R-:W1:Y:S02]  /*8180*/  F2I.S64.TRUNC R4, R5 ;  /* 0x0000000500047311 */ /* 0x000e64000020d900 */
[----:B-1----:R1:W-:Y:S01]  /*8190*/  STG.E.U8 desc[UR36][R2.64], R4 ;  /* 0x0000000402007986 */ /* 0x0023e2000c101124 */
[----:B------:R-:W-:Y:S05]  /*81a0*/  BRA `(.L_x_181) ;  /* 0x0000000c006c7947 */ /* 0x000fea0003800000 */
.L_x_178:
[----:B------:R-:W-:-:S09]  /*81b0*/  UISETP.NE.AND UP0, UPT, UR4, 0x2, UPT ;  /* 0x000000020400788c */ /* 0x000fd2000bf05270 */
[----:B------:R-:W-:Y:S05]  /*81c0*/  BRA.U !UP0, `(.L_x_182) ;  /* 0x0000000108307547 */ /* 0x000fea000b800000 */
[----:B------:R-:W-:-:S09]  /*81d0*/  UISETP.NE.AND UP0, UPT, UR4, 0x3, UPT ;  /* 0x000000030400788c */ /* 0x000fd2000bf05270 */
[----:B------:R-:W-:Y:S05]  /*81e0*/  BRA.U !UP0, `(.L_x_183) ;  /* 0x0000000108187547 */ /* 0x000fea000b800000 */
[----:B------:R-:W-:-:S09]  /*81f0*/  UISETP.NE.AND UP0, UPT, UR4, 0x4, UPT ;  /* 0x000000040400788c */ /* 0x000fd2000bf05270 */
[----:B------:R-:W-:Y:S05]  /*8200*/  BRA.U UP0, `(.L_x_180) ;  /* 0x0000000900787547 */ /* 0x000fea000b800000 */
[----:B-1----:R-:W-:-:S06]  /*8210*/  SHF.L.U32 R5, R5, 0x10, RZ ;  /* 0x0000001005057819 */ /* 0x002fcc00000006ff */
[----:B------:R-:W1:Y:S02]  /*8220*/  F2I.S64.TRUNC R4, R5 ;  /* 0x0000000500047311 */ /* 0x000e64000020d900 */
[----:B-1----:R1:W-:Y:S01]  /*8230*/  STG.E.64 desc[UR36][R2.64], R4 ;  /* 0x0000000402007986 */ /* 0x0023e2000c101b24 */
[----:B------:R-:W-:Y:S05]  /*8240*/  BRA `(.L_x_181) ;  /* 0x0000000c00447947 */ /* 0x000fea0003800000 */
.L_x_183:
[----:B-1----:R-:W-:-:S06]  /*8250*/  IMAD.U32 R5, R5, 0x10000, RZ ;  /* 0x0001000005057824 */ /* 0x002fcc00078e00ff */
[----:B------:R-:W1:Y:S02]  /*8260*/  F2I.FTZ.TRUNC.NTZ R5, R5 ;  /* 0x0000000500057305 */ /* 0x000e64000021f100 */
[----:B-1----:R1:W-:Y:S01]  /*8270*/  STG.E desc[UR36][R2.64], R5 ;  /* 0x0000000502007986 */ /* 0x0023e2000c101924 */
[----:B------:R-:W-:Y:S05]  /*8280*/  BRA `(.L_x_181) ;  /* 0x0000000c00347947 */ /* 0x000fea0003800000 */
.L_x_182:
[----:B-1----:R-:W-:-:S06]  /*8290*/  IMAD.U32 R5, R5, 0x10000, RZ ;  /* 0x0001000005057824 */ /* 0x002fcc00078e00ff */
[----:B------:R-:W1:Y:S02]  /*82a0*/  F2I.FTZ.TRUNC.NTZ R5, R5 ;  /* 0x0000000500057305 */ /* 0x000e64000021f100 */
[----:B-1----:R1:W-:Y:S01]  /*82b0*/  STG.E.U16 desc[UR36][R2.64], R5 ;  /* 0x0000000502007986 */ /* 0x0023e2000c101524 */
[----:B------:R-:W-:Y:S05]  /*82c0*/  BRA `(.L_x_181) ;  /* 0x0000000c00247947 */ /* 0x000fea0003800000 */
.L_x_177:
[----:B------:R-:W-:-:S09]  /*82d0*/  UISETP.GT.AND UP0, UPT, UR4, 0x6, UPT ;  /* 0x000000060400788c */ /* 0x000fd2000bf04270 */
[----:B------:R-:W-:Y:S05]  /*82e0*/  BRA.U UP0, `(.L_x_184) ;  /* 0x00000001002c7547 */ /* 0x000fea000b800000 */
[----:B------:R-:W-:-:S09]  /*82f0*/  UISETP.NE.AND UP0, UPT, UR4, 0x5, UPT ;  /* 0x000000050400788c */ /* 0x000fd2000bf05270 */
[----:B------:R-:W-:Y:S05]  /*8300*/  BRA.U !UP0, `(.L_x_185) ;  /* 0x0000000108147547 */ /* 0x000fea000b800000 */
[----:B------:R-:W-:-:S09]  /*8310*/  UISETP.NE.AND UP0, UPT, UR4, 0x6, UPT ;  /* 0x000000060400788c */ /* 0x000fd2000bf05270 */
[----:B------:R-:W-:Y:S05]  /*8320*/  BRA.U UP0, `(.L_x_180) ;  /* 0x0000000900307547 */ /* 0x000fea000b800000 */
[----:B-1----:R-:W-:-:S05]  /*8330*/  IMAD.U32 R5, R5, 0x10000, RZ ;  /* 0x0001000005057824 */ /* 0x002fca00078e00ff */
[----:B------:R1:W-:Y:S01]  /*8340*/  STG.E desc[UR36][R2.64], R5 ;  /* 0x0000000502007986 */ /* 0x0003e2000c101924 */
[----:B------:R-:W-:Y:S05]  /*8350*/  BRA `(.L_x_181) ;  /* 0x0000000c00007947 */ /* 0x000fea0003800000 */
.L_x_185:
[----:B01----:R-:W-:-:S05]  /*8360*/  IMAD.U32 R0, R5, 0x10000, RZ ;  /* 0x0001000005007824 */ /* 0x003fca00078e00ff */
[----:B------:R-:W-:-:S05]  /*8370*/  F2FP.F16.F32.PACK_AB R0, RZ, R0 ;  /* 0x00000000ff00723e */ /* 0x000fca00000000ff */
[----:B------:R0:W-:Y:S01]  /*8380*/  STG.E.U16 desc[UR36][R2.64], R0 ;  /* 0x0000000002007986 */ /* 0x0001e2000c101524 */
[----:B------:R-:W-:Y:S05]  /*8390*/  BRA `(.L_x_181) ;  /* 0x0000000800f07947 */ /* 0x000fea0003800000 */
.L_x_184:
[----:B------:R-:W-:-:S09]  /*83a0*/  UISETP.NE.AND UP0, UPT, UR4, 0x7, UPT ;  /* 0x000000070400788c */ /* 0x000fd2000bf05270 */
[----:B------:R-:W-:Y:S05]  /*83b0*/  BRA.U !UP0, `(.L_x_186) ;  /* 0x0000000108347547 */ /* 0x000fea000b800000 */
[----:B------:R-:W-:-:S09]  /*83c0*/  UISETP.NE.AND UP0, UPT, UR4, 0x8, UPT ;  /* 0x000000080400788c */ /* 0x000fd2000bf05270 */
[----:B------:R-:W-:Y:S05]  /*83d0*/  BRA.U !UP0, `(.L_x_187) ;  /* 0x0000000108187547 */ /* 0x000fea000b800000 */
[----:B------:R-:W-:-:S09]  /*83e0*/  UISETP.NE.AND UP0, UPT, UR4, 0x9, UPT ;  /* 0x000000090400788c */ /* 0x000fd2000bf05270 */
[----:B------:R-:W-:Y:S05]  /*83f0*/  BRA.U UP0, `(.L_x_180) ;  /* 0x0000000500fc7547 */ /* 0x000fea000b800000 */
[----:B-1----:R-:W-:Y:S01]  /*8400*/  IMAD.U32 R4, R5, 0x10000, RZ ;  /* 0x0001000005047824 */ /* 0x002fe200078e00ff */
[----:B------:R-:W-:-:S05]  /*8410*/  MOV R5, RZ ;  /* 0x000000ff00057202 */ /* 0x000fca0000000f00 */
[----:B------:R1:W-:Y:S01]  /*8420*/  STG.E.64 desc[UR36][R2.64], R4 ;  /* 0x0000000402007986 */ /* 0x0003e2000c101b24 */
[----:B------:R-:W-:Y:S05]  /*8430*/  BRA `(.L_x_181) ;  /* 0x0000000800c87947 */ /* 0x000fea0003800000 */
.L_x_187:
[----:B-1----:R-:W-:-:S05]  /*8440*/  IMAD.U32 R5, R5, 0x10000, RZ ;  /* 0x0001000005057824 */ /* 0x002fca00078e00ff */
[----:B------:R-:W-:-:S04]  /*8450*/  F2FP.F16.F32.PACK_AB R5, RZ, R5 ;  /* 0x00000005ff05723e */ /* 0x000fc800000000ff */
[----:B------:R-:W-:-:S05]  /*8460*/  PRMT R5, R5, 0x5410, RZ ;  /* 0x0000541005057816 */ /* 0x000fca00000000ff */
[----:B------:R1:W-:Y:S01]  /*8470*/  STG.E desc[UR36][R2.64], R5 ;  /* 0x0000000502007986 */ /* 0x0003e2000c101924 */
[----:B------:R-:W-:Y:S05]  /*8480*/  BRA `(.L_x_181) ;  /* 0x0000000800b47947 */ /* 0x000fea0003800000 */
.L_x_186:
[----:B-1----:R-:W-:-:S04]  /*8490*/  IMAD.U32 R4, R5, 0x10000, RZ ;  /* 0x0001000005047824 */ /* 0x002fc800078e00ff */
[----:B------:R-:W-:-:S06]  /*84a0*/  FMUL.FTZ R4, R4, 1 ;  /* 0x3f80000004047820 */ /* 0x000fcc0000410000 */
[----:B------:R-:W1:Y:S02]  /*84b0*/  F2F.F64.F32 R4, R4 ;  /* 0x0000000400047310 */ /* 0x000e640000201800 */
[----:B-1----:R1:W-:Y:S01]  /*84c0*/  STG.E.64 desc[UR36][R2.64], R4 ;  /* 0x0000000402007986 */ /* 0x0023e2000c101b24 */
[----:B------:R-:W-:Y:S05]  /*84d0*/  BRA `(.L_x_181) ;  /* 0x0000000800a07947 */ /* 0x000fea0003800000 */
.L_x_176:
[----:B------:R-:W-:-:S09]  /*84e0*/  UISETP.GT.AND UP0, UPT, UR4, 0x18, UPT ;  /* 0x000000180400788c */ /* 0x000fd2000bf04270 */
[----:B------:R-:W-:Y:S05]  /*84f0*/  BRA.U !UP0, `(.L_x_188) ;  /* 0x0000000508607547 */ /* 0x000fea000b800000 */
        /* <DEDUP_REMOVED lines=8> */
[----:B-1----:R-:W-:-:S06]  /*8580*/  IMAD.U32 R5, R5, 0x10000, RZ ;  /* 0x0001000005057824 */ /* 0x002fcc00078e00ff */
[----:B------:R-:W1:Y:S02]  /*8590*/  F2I.FTZ.U32.TRUNC.NTZ R5, R5 ;  /* 0x0000000500057305 */ /* 0x000e64000021f000 */
[----:B-1----:R1:W-:Y:S01]  /*85a0*/  STG.E.U16 desc[UR36][R2.64], R5 ;  /* 0x0000000502007986 */ /* 0x0023e2000c101524 */
[----:B------:R-:W-:Y:S05]  /*85b0*/  BRA `(.L_x_181) ;  /* 0x0000000800687947 */ /* 0x000fea0003800000 */
.L_x_191:
[----:B-1----:R-:W-:Y:S01]  /*85c0*/  IMAD.U32 R5, R5, 0x10000, RZ ;  /* 0x0001000005057824 */ /* 0x002fe200078e00ff */
[----:B------:R-:W-:Y:S01]  /*85d0*/  BSSY.RECONVERGENT B0, `(.L_x_192) ;  /* 0x0000013000007945 */ /* 0x000fe20003800200 */
[----:B0-----:R-:W-:-:S03]  /*85e0*/  IMAD.MOV.U32 R0, RZ, RZ, 0x80 ;  /* 0x00000080ff007424 */ /* 0x001fc600078e00ff */
[----:B------:R-:W-:-:S04]  /*85f0*/  LOP3.LUT R4, R5, 0x7fffffff, RZ, 0xc0, !PT ;  /* 0x7fffffff05047812 */ /* 0x000fc800078ec0ff */
[----:B------:R-:W-:-:S13]  /*8600*/  ISETP.GT.U32.AND P0, PT, R4, 0x437fffff, PT ;  /* 0x437fffff0400780c */ /* 0x000fda0003f04070 */
[----:B------:R-:W-:Y:S05]  /*8610*/  @P0 BRA `(.L_x_193) ;  /* 0x0000000000380947 */ /* 0x000fea0003800000 */
[----:B------:R-:W-:-:S13]  /*8620*/  ISETP.GE.U32.AND P0, PT, R4, 0x3c000000, PT ;  /* 0x3c0000000400780c */ /* 0x000fda0003f06070 */
[----:B------:R-:W-:-:S04]  /*8630*/  @P0 SHF.R.U32.HI R0, RZ, 0x14, R5 ;  /* 0x00000014ff000819 */ /* 0x000fc80000011605 */
[----:B------:R-:W-:-:S04]  /*8640*/  @P0 LOP3.LUT R0, R0, 0x1, RZ, 0xc0, !PT ;  /* 0x0000000100000812 */ /* 0x000fc800078ec0ff */
[----:B------:R-:W-:-:S04]  /*8650*/  @P0 IADD3 R0, PT, PT, R5, 0x487ffff, R0 ;  /* 0x0487ffff05000810 */ /* 0x000fc80007ffe000 */
[----:B------:R-:W-:-:S04]  /*8660*/  @P0 SHF.R.U32.HI R0, RZ, 0x14, R0 ;  /* 0x00000014ff000819 */ /* 0x000fc80000011600 */
[----:B------:R-:W-:Y:S01]  /*8670*/  @P0 LOP3.LUT R0, R0, 0xff, RZ, 0xc0, !PT ;  /* 0x000000ff00000812 */ /* 0x000fe200078ec0ff */
[----:B------:R-:W-:Y:S06]  /*8680*/  @P0 BRA `(.L_x_194) ;  /* 0x0000000000140947 */ /* 0x000fec0003800000 */
[----:B------:R-:W-:-:S05]  /*8690*/  FADD.FTZ R0, R4, 8192 ;  /* 0x4600000004007421 */ /* 0x000fca0000010000 */
[----:B------:R-:W-:Y:S02]  /*86a0*/  LOP3.LUT P0, R4, R0, 0xff, RZ, 0xc0, !PT ;  /* 0x000000ff00047812 */ /* 0x000fe4000780c0ff */
[----:B------:R-:W-:-:S11]  /*86b0*/  PRMT R0, RZ, 0x7610, R0 ;  /* 0x00007610ff007816 */ /* 0x000fd60000000000 */
[----:B------:R-:W-:Y:S05]  /*86c0*/  @!P0 BRA `(.L_x_193) ;  /* 0x00000000000c8947 */ /* 0x000fea0003800000 */
[----:B------:R-:W-:-:S07]  /*86d0*/  MOV R0, R4 ;  /* 0x0000000400007202 */ /* 0x000fce0000000f00 */
.L_x_194:
[----:B------:R-:W-:-:S04]  /*86e0*/  SHF.R.U32.HI R5, RZ, 0x18, R5 ;  /* 0x00000018ff057819 */ /* 0x000fc80000011605 */
[----:B------:R-:W-:-:S07]  /*86f0*/  LOP3.LUT R0, R0, 0x80, R5, 0xf8, !PT ;  /* 0x0000008000007812 */ /* 0x000fce00078ef805 */
.L_x_193:
[----:B------:R-:W-:Y:S05]  /*8700*/  BSYNC.RECONVERGENT B0 ;  /* 0x0000000000007941 */ /* 0x000fea0003800200 */
.L_x_192:
[----:B------:R4:W-:Y:S01]  /*8710*/  STG.E.U8 desc[UR36][R2.64], R0 ;  /* 0x0000000002007986 */ /* 0x0009e2000c101124 */
[----:B------:R-:W-:Y:S05]  /*8720*/  BRA `(.L_x_181) ;  /* 0x00000008000c7947 */ /* 0x000fea0003800000 */
.L_x_190:
        /* <DEDUP_REMOVED lines=17> */
[----:B------:R-:W-:-:S07]  /*8840*/  IMAD.MOV.U32 R0, RZ, RZ, R4 ;  /* 0x000000ffff007224 */ /* 0x000fce00078e0004 */
.L_x_197:
[----:B------:R-:W-:-:S04]  /*8850*/  SHF.R.U32.HI R5, RZ, 0x18, R5 ;  /* 0x00000018ff057819 */ /* 0x000fc80000011605 */
[----:B------:R-:W-:-:S07]  /*8860*/  LOP3.LUT R0, R0, 0x80, R5, 0xf8, !PT ;  /* 0x0000008000007812 */ /* 0x000fce00078ef805 */
.L_x_196:
[----:B------:R-:W-:Y:S05]  /*8870*/  BSYNC.RECONVERGENT B0 ;  /* 0x0000000000007941 */ /* 0x000fea0003800200 */
.L_x_195:
[----:B------:R0:W-:Y:S01]  /*8880*/  STG.E.U8 desc[UR36][R2.64], R0 ;  /* 0x0000000002007986 */ /* 0x0001e2000c101124 */
[----:B------:R-:W-:Y:S05]  /*8890*/  BRA `(.L_x_181) ;  /* 0x0000000400b07947 */ /* 0x000fea0003800000 */
.L_x_189:
[----:B------:R-:W-:-:S09]  /*88a0*/  UISETP.NE.AND UP0, UPT, UR4, 0x1c, UPT ;  /* 0x0000001c0400788c */ /* 0x000fd2000bf05270 */
[----:B------:R-:W-:Y:S05]  /*88b0*/  BRA.U !UP0, `(.L_x_198) ;  /* 0x0000000108607547 */ /* 0x000fea000b800000 */
[----:B------:R-:W-:-:S09]  /*88c0*/  UISETP.NE.AND UP0, UPT, UR4, 0x1d, UPT ;  /* 0x0000001d0400788c */ /* 0x000fd2000bf05270 */
[----:B------:R-:W-:Y:S05]  /*88d0*/  BRA.U !UP0, `(.L_x_199) ;  /* 0x0000000108487547 */ /* 0x000fea000b800000 */
[----:B------:R-:W-:-:S09]  /*88e0*/  UISETP.NE.AND UP0, UPT, UR4, 0x2c, UPT ;  /* 0x0000002c0400788c */ /* 0x000fd2000bf05270 */
[----:B------:R-:W-:Y:S05]  /*88f0*/  BRA.U UP0, `(.L_x_180) ;  /* 0x0000000100bc7547 */ /* 0x000fea000b800000 */
        /* <DEDUP_REMOVED lines=8> */
[----:B------:R-:W-:Y:S02]  /*8980*/  @P1 ISETP.EQ.U32.AND P2, PT, R0, 0x1, P0 ;  /* 0x000000010000180c */ /* 0x000fe40000742070 */
[----:B------:R-:W-:Y:S02]  /*8990*/  PLOP3.LUT P0, PT, PT, PT, PT, 0x80, 0x8 ;  /* 0x000000000008781c */ /* 0x000fe40003f0f070 */
[----:B------:R-:W-:Y:S02]  /*89a0*/  @P1 PLOP3.LUT P0, PT, P2, PT, PT, 0x80, 0x8 ;  /* 0x000000000008181c */ /* 0x000fe4000170f070 */
[----:B------:R-:W-:-:S11]  /*89b0*/  @P1 IADD3 R0, PT, PT, R6, 0x1, RZ ;  /* 0x0000000106001810 */ /* 0x000fd60007ffe0ff */
[----:B------:R-:W-:-:S04]  /*89c0*/  @!P0 IMAD.MOV R0, RZ, RZ, R6 ;  /* 0x000000ffff008224 */ /* 0x000fc800078e0206 */
[----:B------:R-:W-:-:S05]  /*89d0*/  @P1 IMAD.MOV.U32 R5, RZ, RZ, R0 ;  /* 0x000000ffff051224 */ /* 0x000fca00078e0000 */
[----:B------:R3:W-:Y:S01]  /*89e0*/  STG.E.U8 desc[UR36][R2.64], R5 ;  /* 0x0000000502007986 */ /* 0x0007e2000c101124 */
[----:B------:R-:W-:Y:S05]  /*89f0*/  BRA `(.L_x_181) ;  /* 0x0000000400587947 */ /* 0x000fea0003800000 */
.L_x_199:
[----:B-1----:R-:W-:-:S06]  /*8a00*/  IMAD.U32 R5, R5, 0x10000, RZ ;  /* 0x0001000005057824 */ /* 0x002fcc00078e00ff */
[----:B------:R-:W1:Y:S02]  /*8a10*/  F2I.U64.TRUNC R4, R5 ;  /* 0x0000000500047311 */ /* 0x000e64000020d800 */
[----:B-1----:R2:W-:Y:S01]  /*8a20*/  STG.E.64 desc[UR36][R2.64], R4 ;  /* 0x0000000402007986 */ /* 0x0025e2000c101b24 */
[----:B------:R-:W-:Y:S05]  /*8a30*/  BRA `(.L_x_181) ;  /* 0x0000000400487947 */ /* 0x000fea0003800000 */
.L_x_198:
[----:B-1----:R-:W-:-:S06]  /*8a40*/  IMAD.U32 R5, R5, 0x10000, RZ ;  /* 0x0001000005057824 */ /* 0x002fcc00078e00ff */
[----:B------:R-:W1:Y:S02]  /*8a50*/  F2I.FTZ.U32.TRUNC.NTZ R5, R5 ;  /* 0x0000000500057305 */ /* 0x000e64000021f000 */
[----:B-1----:R1:W-:Y:S01]  /*8a60*/  STG.E desc[UR36][R2.64], R5 ;  /* 0x0000000502007986 */ /* 0x0023e2000c101924 */
[----:B------:R-:W-:Y:S05]  /*8a70*/  BRA `(.L_x_181) ;  /* 0x0000000400387947 */ /* 0x000fea0003800000 */
.L_x_188:
[----:B------:R-:W-:-:S09]  /*8a80*/  UISETP.GT.AND UP0, UPT, UR4, 0xe, UPT ;  /* 0x0000000e0400788c */ /* 0x000fd2000bf04270 */
[----:B------:R-:W-:Y:S05]  /*8a90*/  BRA.U UP0, `(.L_x_200) ;  /* 0x00000001003c7547 */ /* 0x000fea000b800000 */
[----:B------:R-:W-:-:S09]  /*8aa0*/  UISETP.NE.AND UP0, UPT, UR4, 0xa, UPT ;  /* 0x0000000a0400788c */ /* 0x000fd2000bf05270 */
[----:B------:R-:W-:Y:S05]  /*8ab0*/  BRA.U !UP0, `(.L_x_201) ;  /* 0x00000001081c7547 */ /* 0x000fea000b800000 */
[----:B------:R-:W-:-:S09]  /*8ac0*/  UISETP.NE.AND UP0, UPT, UR4, 0xb, UPT ;  /* 0x0000000b0400788c */ /* 0x000fd2000bf05270 */
[----:B------:R-:W-:Y:S05]  /*8ad0*/  BRA.U UP0, `(.L_x_180) ;  /* 0x0000000100447547 */ /* 0x000fea000b800000 */
[----:B-1----:R-:W-:-:S05]  /*8ae0*/  IMAD.U32 R5, R5, 0x10000, RZ ;  /* 0x0001000005057824 */ /* 0x002fca00078e00ff */
[----:B------:R-:W-:-:S04]  /*8af0*/  FSETP.NEU.FTZ.AND P0, PT, R5, RZ, PT ;  /* 0x000000ff0500720b */ /* 0x000fc80003f1d000 */
[----:B------:R-:W-:-:S05]  /*8b00*/  SEL R5, RZ, 0x1, !P0 ;  /* 0x00000001ff057807 */ /* 0x000fca0004000000 */
[----:B------:R1:W-:Y:S01]  /*8b10*/  STG.E.U8 desc[UR36][R2.64], R5 ;  /* 0x0000000502007986 */ /* 0x0003e2000c101124 */
[----:B------:R-:W-:Y:S05]  /*8b20*/  BRA `(.L_x_181) ;  /* 0x00000004000c7947 */ /* 0x000fea0003800000 */
.L_x_201:
[----:B-1----:R-:W-:Y:S02]  /*8b30*/  SHF.L.U32 R5, R5, 0x10, RZ ;  /* 0x0000001005057819 */ /* 0x002fe400000006ff */
[----:B------:R-:W-:-:S03]  /*8b40*/  CS2R R6, SRZ ;  /* 0x0000000000067805 */ /* 0x000fc6000001ff00 */
[----:B------:R-:W-:-:S06]  /*8b50*/  FMUL.FTZ R5, R5, 1 ;  /* 0x3f80000005057820 */ /* 0x000fcc0000410000 */
[----:B------:R-:W1:Y:S02]  /*8b60*/  F2F.F64.F32 R4, R5 ;  /* 0x0000000500047310 */ /* 0x000e640000201800 */
[----:B-1----:R1:W-:Y:S01]  /*8b70*/  STG.E.128 desc[UR36][R2.64], R4 ;  /* 0x0000000402007986 */ /* 0x0023e2000c101d24 */
[----:B------:R-:W-:Y:S05]  /*8b80*/  BRA `(.L_x_181) ;  /* 0x0000000000f47947 */ /* 0x000fea0003800000 */
.L_x_200:
[----:B------:R-:W-:-:S09]  /*8b90*/  UISETP.NE.AND UP0, UPT, UR4, 0xf, UPT ;  /* 0x0000000f0400788c */ /* 0x000fd2000bf05270 */
[----:B------:R-:W-:Y:S05]  /*8ba0*/  BRA.U !UP0, `(.L_x_202) ;  /* 0x0000000108e87547 */ /* 0x000fea000b800000 */
[----:B------:R-:W-:-:S09]  /*8bb0*/  UISETP.NE.AND UP0, UPT, UR4, 0x17, UPT ;  /* 0x000000170400788c */ /* 0x000fd2000bf05270 */
[----:B------:R-:W-:Y:S05]  /*8bc0*/  BRA.U !UP0, `(.L_x_203) ;  /* 0x0000000108907547 */ /* 0x000fea000b800000 */
[----:B------:R-:W-:-:S09]  /*8bd0*/  UISETP.NE.AND UP0, UPT, UR4, 0x18, UPT ;  /* 0x000000180400788c */ /* 0x000fd2000bf05270 */
[----:B------:R-:W-:Y:S05]  /*8be0*/  BRA.U !UP0, `(.L_x_204) ;  /* 0x0000000108447547 */ /* 0x000fea000b800000 */
.L_x_180:
[----:B0-----:R-:W-:Y:S01]  /*8bf0*/  MOV R0, 0x0 ;  /* 0x0000000000007802 */ /* 0x001fe20000000f00 */
[----:B------:R-:W0:Y:S01]  /*8c00*/  LDCU.64 UR4, c[0x4][0x128] ;  /* 0x01002500ff0477ac */ /* 0x000e220008000a00 */
[----:B------:R-:W-:Y:S02]  /*8c10*/  IMAD.MOV.U32 R8, RZ, RZ, 0x65 ;  /* 0x00000065ff087424 */ /* 0x000fe400078e00ff */
[----:B------:R2:W3:Y:S01]  /*8c20*/  LDC.64 R2, c[0x4][R0] ;  /* 0x0100000000027b82 */ /* 0x0004e20000000a00 */
[----:B------:R-:W4:Y:S01]  /*8c30*/  LDCU.64 UR6, c[0x4][0x130] ;  /* 0x01002600ff0677ac */ /* 0x000f220008000a00 */
[----:B------:R-:W-:Y:S02]  /*8c40*/  IMAD.MOV.U32 R12, RZ, RZ, 0x1 ;  /* 0x00000001ff0c7424 */ /* 0x000fe400078e00ff */
[----:B------:R-:W-:Y:S01]  /*8c50*/  IMAD.MOV.U32 R13, RZ, RZ, RZ ;  /* 0x000000ffff0d7224 */ /* 0x000fe200078e00ff */
[----:B------:R-:W5:Y:S01]  /*8c60*/  LDCU.64 UR8, c[0x4][0x40] ;  /* 0x01000800ff0877ac */ /* 0x000f620008000a00 */
[----:B0-----:R-:W-:-:S02]  /*8c70*/  IMAD.U32 R4, RZ, RZ, UR4 ;  /* 0x00000004ff047e24 */ /* 0x001fc4000f8e00ff */
[----:B-1----:R-:W-:Y:S02]  /*8c80*/  IMAD.U32 R5, RZ, RZ, UR5 ;  /* 0x00000005ff057e24 */ /* 0x002fe4000f8e00ff */
[----:B----4-:R-:W-:Y:S02]  /*8c90*/  IMAD.U32 R6, RZ, RZ, UR6 ;  /* 0x00000006ff067e24 */ /* 0x010fe4000f8e00ff */
[----:B------:R-:W-:Y:S02]  /*8ca0*/  IMAD.U32 R7, RZ, RZ, UR7 ;  /* 0x00000007ff077e24 */ /* 0x000fe4000f8e00ff */
[----:B-----5:R-:W-:Y:S01]  /*8cb0*/  IMAD.U32 R10, RZ, RZ, UR8 ;  /* 0x00000008ff0a7e24 */ /* 0x020fe2000f8e00ff */
[----:B--2---:R-:W-:-:S07]  /*8cc0*/  MOV R11, UR9 ;  /* 0x00000009000b7c02 */ /* 0x004fce0008000f00 */
[----:B------:R-:W-:-:S07]  /*8cd0*/  LEPC R20, `(.L_x_205) ;  /* 0x000000001014794e */ /* 0x000fce0000000000 */
[----:B---3--:R-:W-:Y:S05]  /*8ce0*/  CALL.ABS.NOINC R2 ;  /* 0x0000000002007343 */ /* 0x008fea0003c00000 */
.L_x_205:
[----:B------:R-:W-:Y:S05]  /*8cf0*/  BRA `(.L_x_181) ;  /* 0x0000000000987947 */ /* 0x000fea0003800000 */
.L_x_204:
[----:B-1----:R-:W-:Y:S01]  /*8d00*/  IMAD.U32 R7, R5, 0x10000, RZ ;  /* 0x0001000005077824 */ /* 0x002fe200078e00ff */
[----:B------:R-:W-:Y:S01]  /*8d10*/  BSSY.RECONVERGENT B0, `(.L_x_206) ;  /* 0x000000c000007945 */ /* 0x000fe20003800200 */
[----:B0-----:R-:W-:-:S03]  /*8d20*/  IMAD.MOV.U32 R0, RZ, RZ, 0x7f ;  /* 0x0000007fff007424 */ /* 0x001fc600078e00ff */
[----:B------:R-:W-:Y:S02]  /*8d30*/  LOP3.LUT R4, R7, 0x7fffffff, RZ, 0xc0, !PT ;  /* 0x7fffffff07047812 */ /* 0x000fe400078ec0ff */
[----:B------:R-:W-:Y:S02]  /*8d40*/  SHF.R.U32.HI R5, RZ, 0x18, R7 ;  /* 0x00000018ff057819 */ /* 0x000fe40000011607 */
[----:B------:R-:W-:-:S13]  /*8d50*/  ISETP.GT.U32.AND P0, PT, R4, 0x43efffff, PT ;  /* 0x43efffff0400780c */ /* 0x000fda0003f04070 */
[----:B------:R-:W-:Y:S05]  /*8d60*/  @P0 BRA `(.L_x_207) ;  /* 0x0000000000180947 */ /* 0x000fea0003800000 */
[----:B------:R-:W-:-:S13]  /*8d70*/  ISETP.GE.U32.AND P0, PT, R4, 0x3c800000, PT ;  /* 0x3c8000000400780c */ /* 0x000fda0003f06070 */
[----:B------:R-:W-:-:S04]  /*8d80*/  @P0 SHF.R.U32.HI R0, RZ, 0x14, R7 ;  /* 0x00000014ff000819 */ /* 0x000fc80000011607 */
[----:B------:R-:W-:-:S04]  /*8d90*/  @P0 LOP3.LUT R0, R0, 0x1, RZ, 0xc0, !PT ;  /* 0x0000000100000812 */ /* 0x000fc800078ec0ff */
[----:B------:R-:W-:-:S04]  /*8da0*/  @P0 IADD3 R0, PT, PT, R7, 0x407ffff, R0 ;  /* 0x0407ffff07000810 */ /* 0x000fc80007ffe000 */
[----:B------:R-:W-:Y:S01]  /*8db0*/  @P0 SHF.R.U32.HI R0, RZ, 0x14, R0 ;  /* 0x00000014ff000819 */ /* 0x000fe20000011600 */
[----:B------:R-:W-:-:S07]  /*8dc0*/  @!P0 FADD.FTZ R0, R4, 16384 ;  /* 0x4680000004008421 */ /* 0x000fce0000010000 */
.L_x_207:
[----:B------:R-:W-:Y:S05]  /*8dd0*/  BSYNC.RECONVERGENT B0 ;  /* 0x0000000000007941 */ /* 0x000fea0003800200 */
.L_x_206:
[----:B------:R-:W-:-:S05]  /*8de0*/  LOP3.LUT R5, R0, 0x80, R5, 0xf8, !PT ;  /* 0x0000008000057812 */ /* 0x000fca00078ef805 */
[----:B------:R0:W-:Y:S01]  /*8df0*/  STG.E.U8 desc[UR36][R2.64], R5 ;  /* 0x0000000502007986 */ /* 0x0001e2000c101124 */
[----:B------:R-:W-:Y:S05]  /*8e00*/  BRA `(.L_x_181) ;  /* 0x0000000000547947 */ /* 0x000fea0003800000 */
.L_x_203:
[----:B-1----:R-:W-:Y:S01]  /*8e10*/  SHF.L.U32 R5, R5, 0x10, RZ ;  /* 0x0000001005057819 */ /* 0x002fe200000006ff */
[----:B------:R-:W-:Y:S03]  /*8e20*/  BSSY.RECONVERGENT B0, `(.L_x_208) ;  /* 0x000000e000007945 */ /* 0x000fe60003800200 */
[----:B------:R-:W-:-:S04]  /*8e30*/  LOP3.LUT R4, R5, 0x7fffffff, RZ, 0xc0, !PT ;  /* 0x7fffffff05047812 */ /* 0x000fc800078ec0ff */
[----:B------:R-:W-:-:S13]  /*8e40*/  ISETP.GT.U32.AND P0, PT, R4, 0x477fffff, PT ;  /* 0x477fffff0400780c */ /* 0x000fda0003f04070 */
[----:B------:R-:W-:Y:S05]  /*8e50*/  @P0 BRA `(.L_x_209) ;  /* 0x00000000001c0947 */ /* 0x000fea0003800000 */
[----:B------:R-:W-:-:S13]  /*8e60*/  ISETP.GE.U32.AND P0, PT, R4, 0x38800000, PT ;  /* 0x388000000400780c */ /* 0x000fda0003f06070 */
[----:B0-----:R-:W-:-:S04]  /*8e70*/  @P0 SHF.R.U32.HI R0, RZ, 0x15, R5 ;  /* 0x00000015ff000819 */ /* 0x001fc80000011605 */
[----:B------:R-:W-:-:S04]  /*8e80*/  @P0 LOP3.LUT R0, R0, 0x1, RZ, 0xc0, !PT ;  /* 0x0000000100000812 */ /* 0x000fc800078ec0ff */
[----:B------:R-:W-:-:S04]  /*8e90*/  @P0 IADD3 R0, PT, PT, R5, 0x80fffff, R0 ;  /* 0x080fffff05000810 */ /* 0x000fc80007ffe000 */
[----:B------:R-:W-:Y:S01]  /*8ea0*/  @P0 SHF.R.U32.HI R0, RZ, 0x15, R0 ;  /* 0x00000015ff000819 */ /* 0x000fe20000011600 */
[----:B------:R-:W-:Y:S01]  /*8eb0*/  @!P0 FADD.FTZ R0, R4, 128 ;  /* 0x4300000004008421 */ /* 0x000fe20000010000 */
[----:B------:R-:W-:Y:S06]  /*8ec0*/  BRA `(.L_x_210) ;  /* 0x00000000000c7947 */ /* 0x000fec0003800000 */
.L_x_209:
[----:B0-----:R-:W-:Y:S01]  /*8ed0*/  IMAD.MOV.U32 R0, RZ, RZ, 0x7f ;  /* 0x0000007fff007424 */ /* 0x001fe200078e00ff */
[----:B------:R-:W-:-:S04]  /*8ee0*/  ISETP.GT.U32.AND P0, PT, R4, 0x7f800000, PT ;  /* 0x7f8000000400780c */ /* 0x000fc80003f04070 */
[----:B------:R-:W-:-:S09]  /*8ef0*/  SEL R0, R0, 0x7c, P0 ;  /* 0x0000007c00007807 */ /* 0x000fd20000000000 */
.L_x_210:
[----:B------:R-:W-:Y:S05]  /*8f00*/  BSYNC.RECONVERGENT B0 ;  /* 0x0000000000007941 */ /* 0x000fea0003800200 */
.L_x_208:
[----:B------:R-:W-:-:S04]  /*8f10*/  SHF.R.U32.HI R5, RZ, 0x18, R5 ;  /* 0x00000018ff057819 */ /* 0x000fc80000011605 */
[----:B------:R-:W-:-:S05]  /*8f20*/  LOP3.LUT R5, R0, 0x80, R5, 0xf8, !PT ;  /* 0x0000008000057812 */ /* 0x000fca00078ef805 */
[----:B------:R0:W-:Y:S01]  /*8f30*/  STG.E.U8 desc[UR36][R2.64], R5 ;  /* 0x0000000502007986 */ /* 0x0001e2000c101124 */
[----:B------:R-:W-:Y:S05]  /*8f40*/  BRA `(.L_x_181) ;  /* 0x0000000000047947 */ /* 0x000fea0003800000 */
.L_x_202:
[----:B-1----:R1:W-:Y:S02]  /*8f50*/  STG.E.U16 desc[UR36][R2.64], R5 ;  /* 0x0000000502007986 */ /* 0x0023e4000c101524 */
.L_x_181:
[----:B------:R-:W-:-:S07]  /*8f60*/  VIADD R17, R17, 0x80 ;  /* 0x0000008011117836 */ /* 0x000fce0000000000 */
.L_x_108:
[----:B------:R-:W-:Y:S05]  /*8f70*/  BSYNC.RECONVERGENT B6 ;  /* 0x0000000000067941 */ /* 0x000fea0003800200 */
.L_x_107:
[----:B------:R-:W5:Y:S01]  /*8f80*/  LDCU UR4, c[0x0][0x380] ;  /* 0x00007000ff0477ac */ /* 0x000f620008000800 */
[----:B------:R-:W-:Y:S01]  /*8f90*/  BSSY.RECONVERGENT B6, `(.L_x_211) ;  /* 0x0000473000067945 */ /* 0x000fe20003800200 */
[----:B-----5:R-:W-:-:S13]  /*8fa0*/  ISETP.GE.AND P0, PT, R17, UR4, PT ;  /* 0x0000000411007c0c */ /* 0x020fda000bf06270 */
[----:B------:R-:W-:Y:S05]  /*8fb0*/  @P0 BRA `(.L_x_212) ;  /* 0x0000004400c00947 */ /* 0x000fea0003800000 */
[----:B------:R-:W5:Y:S01]  /*8fc0*/  LDCU UR4, c[0x0][0x388] ;  /* 0x00007100ff0477ac */ /* 0x000f620008000800 */
[----:B------:R-:W-:Y:S02]  /*8fd0*/  IMAD.MOV.U32 R18, RZ, RZ, RZ ;  /* 0x000000ffff127224 */ /* 0x000fe400078e00ff */
[----:B0---4-:R-:W-:Y:S02]  /*8fe0*/  IMAD.MOV.U32 R0, RZ, RZ, RZ ;  /* 0x000000ffff007224 */ /* 0x011fe400078e00ff */
[----:B------:R-:W-:Y:S01]  /*8ff0*/  IMAD.MOV.U32 R16, RZ, RZ, RZ ;  /* 0x000000ffff107224 */ /* 0x000fe200078e00ff */
[----:B-----5:R-:W-:-:S09]  /*9000*/  UISETP.NE.AND UP0, UPT, UR4, URZ, UPT ;  /* 0x000000ff0400728c */ /* 0x020fd2000bf05270 */
[----:B------:R-:W-:Y:S05]  /*9010*/  BRA.U !UP0, `(.L_x_213) ;  /* 0x0000001508707547 */ /* 0x000fea000b800000 */
[----:B------:R-:W1:Y:S01]  /*9020*/  LDCU.64 UR4, c[0x0][0x390] ;  /* 0x00007200ff0477ac */ /* 0x000e620008000a00 */
[----:B------:R-:W-:Y:S01]  /*9030*/  HFMA2 R16, -RZ, RZ, 0, 0 ;  /* 0x00000000ff107431 */ /* 0x000fe200000001ff */
[----:B------:R-:W0:Y:S01]  /*9040*/  LDCU UR6, c[0x0][0x38c] ;  /* 0x00007180ff0677ac */ /* 0x000e220008000800 */
[----:B------:R-:W4:Y:S01]  /*9050*/  LDCU.64 UR8, c[0x0][0x4b8] ;  /* 0x00009700ff0877ac */ /* 0x000f220008000a00 */
[----:B------:R-:W-:Y:S02]  /*9060*/  UISETP.NE.AND UP0, UPT, UR41, URZ, UPT ;  /* 0x000000ff2900728c */ /* 0x000fe4000bf05270 */
[----:B-123--:R-:W-:Y:S01]  /*9070*/  IMAD.HI.U32 R2, R17, UR4, R16 ;  /* 0x0000000411027c27 */ /* 0x00efe2000f8e0010 */
[----:B------:R-:W1:Y:S04]  /*9080*/  LDCU UR4, c[0x0][0x4c0] ;  /* 0x00009800ff0477ac */ /* 0x000e680008000800 */
[----:B------:R-:W-:-:S05]  /*9090*/  SHF.R.U32.HI R3, RZ, UR5, R2 ;  /* 0x00000005ff037c19 */ /* 0x000fca0008011602 */
[----:B------:R-:W-:-:S04]  /*90a0*/  IMAD.MOV R18, RZ, RZ, -R3 ;  /* 0x000000ffff127224 */ /* 0x000fc800078e0a03 */
[----:B0-----:R-:W-:-:S04]  /*90b0*/  IMAD R18, R18, UR6, R17 ;  /* 0x0000000612127c24 */ /* 0x001fc8000f8e0211 */
[C---:B----4-:R-:W-:Y:S02]  /*90c0*/  IMAD R16, R18.reuse, UR8, RZ ;  /* 0x0000000812107c24 */ /* 0x050fe4000f8e02ff */
        /* <DEDUP_REMOVED lines=32> */
[----:B------:R-:W-:Y:S01]  /*92d0*/  MOV R2, RZ ;  /* 0x000000ff00027202 */ /* 0x000fe20000000f00 */
        /* <DEDUP_REMOVED lines=41> */
[----:B------:R-:W-:Y:S01]  /*9570*/  HFMA2 R4, -RZ, RZ, 0, 0 ;  /* 0x00000000ff047431 */ /* 0x000fe200000001ff */
        /* <DEDUP_REMOVED lines=253> */
[----:B------:R-:W2:Y:S03]  /*a550*/  LDCU.64 UR8, c[0x0][0x5d8] ;  /* 0x0000bb00ff0877ac */ /* 0x000ea60008000a00 */
        /* <DEDUP_REMOVED lines=8> */
.L_x_213:
[----:B------:R-:W1:Y:S01]  /*a5e0*/  LDCU.64 UR6, c[0x0][0x5f0] ;  /* 0x0000be00ff0677ac */ /* 0x000e620008000a00 */
[----:B------:R-:W-:-:S04]  /*a5f0*/  UPRMT UR4, UR39, 0x9910, URZ ;  /* 0x0000991027047896 */ /* 0x000fc800080000ff */
[----:B------:R-:W-:Y:S01]  /*a600*/  UISETP.GT.AND UP0, UPT, UR4, 0x9, UPT ;  /* 0x000000090400788c */ /* 0x000fe2000bf04270 */
[----:B-123--:R-:W-:-:S05]  /*a610*/  IADD3 R2, P0, PT, R0, UR6, RZ ;  /* 0x0000000600027c10 */ /* 0x00efca000ff1e0ff */
        /* <DEDUP_REMOVED lines=15> */
.L_x_217:
[----:B------:R-:W2:Y:S02]  /*a710*/  LDG.E.U8 R2, desc[UR36][R2.64] ;  /* 0x0000002402027981 */ /* 0x000ea4000c1e1100 */
[----:B--2---:R-:W-:-:S04]  /*a720*/  I2FP.F32.U32 R0, R2 ;  /* 0x0000000200007245 */ /* 0x004fc80000201000 */
[----:B------:R-:W-:-:S04]  /*a730*/  F2FP.BF16.F32.PACK_AB R0, RZ, R0 ;  /* 0x00000000ff00723e */ /* 0x000fc800000010ff */
[----:B------:R-:W-:Y:S01]  /*a740*/  PRMT R19, R0, 0x7610, R19 ;  /* 0x0000761000137816 */ /* 0x000fe20000000013 */
[----:B------:R-:W-:Y:S06]  /*a750*/  BRA `(.L_x_219) ;  /* 0x0000000c00e07947 */ /* 0x000fec0003800000 */
.L_x_216:
        /* <DEDUP_REMOVED lines=11> */
.L_x_221:
[----:B------:R-:W2:Y:S02]  /*a810*/  LDG.E R2, desc[UR36][R2.64] ;  /* 0x0000002402027981 */ /* 0x000ea4000c1e1900 */
[----:B--2---:R-:W-:-:S04]  /*a820*/  I2FP.F32.S32 R0, R2 ;  /* 0x0000000200007245 */ /* 0x004fc80000201400 */
[----:B------:R-:W-:-:S04]  /*a830*/  F2FP.BF16.F32.PACK_AB R0, RZ, R0 ;  /* 0x00000000ff00723e */ /* 0x000fc800000010ff */
[----:B------:R-:W-:Y:S01]  /*a840*/  PRMT R19, R0, 0x7610, R19 ;  /* 0x0000761000137816 */ /* 0x000fe20000000013 */
[----:B------:R-:W-:Y:S06]  /*a850*/  BRA `(.L_x_219) ;  /* 0x0000000c00a07947 */ /* 0x000fec0003800000 */
.L_x_220:
[----:B------:R-:W2:Y:S02]  /*a860*/  LDG.E.U16 R2, desc[UR36][R2.64] ;  /* 0x0000002402027981 */ /* 0x000ea4000c1e1500 */
[----:B--2---:R-:W0:Y:S02]  /*a870*/  I2F.S16 R0, R2 ;  /* 0x0000000200007306 */ /* 0x004e240000101400 */
[----:B0-----:R-:W-:-:S04]  /*a880*/  F2FP.BF16.F32.PACK_AB R0, RZ, R0 ;  /* 0x00000000ff00723e */ /* 0x001fc800000010ff */
[----:B------:R-:W-:Y:S01]  /*a890*/  PRMT R19, R0, 0x7610, R19 ;  /* 0x0000761000137816 */ /* 0x000fe20000000013 */
[----:B------:R-:W-:Y:S06]  /*a8a0*/  BRA `(.L_x_219) ;  /* 0x0000000c008c7947 */ /* 0x000fec0003800000 */
.L_x_215:
        /* <DEDUP_REMOVED lines=9> */
.L_x_223:
[----:B------:R-:W2:Y:S02]  /*a940*/  LDG.E.U16 R0, desc[UR36][R2.64] ;  /* 0x0000002402007981 */ /* 0x000ea4000c1e1500 */
[----:B--2---:R-:W-:-:S05]  /*a950*/  HADD2.F32 R0, -RZ, R0.H0_H0 ;  /* 0x20000000ff007230 */ /* 0x004fca0000004100 */
[----:B------:R-:W-:-:S04]  /*a960*/  F2FP.BF16.F32.PACK_AB R0, RZ, R0 ;  /* 0x00000000ff00723e */ /* 0x000fc800000010ff */
[----:B------:R-:W-:Y:S01]  /*a970*/  PRMT R19, R0, 0x7610, R19 ;  /* 0x0000761000137816 */ /* 0x000fe20000000013 */
[----:B------:R-:W-:Y:S06]  /*a980*/  BRA `(.L_x_219) ;  /* 0x0000000c00547947 */ /* 0x000fec0003800000 */
.L_x_222:
        /* <DEDUP_REMOVED lines=9> */
.L_x_225:
[----:B------:R-:W2:Y:S02]  /*aa20*/  LDG.E.U16 R2, desc[UR36][R2.64] ;  /* 0x0000002402027981 */ /* 0x000ea4000c1e1500 */
[----:B--2---:R-:W-:-:S05]  /*aa30*/  HADD2.F32 R0, -RZ, R2.H0_H0 ;  /* 0x20000002ff007230 */ /* 0x004fca0000004100 */
[----:B------:R-:W-:-:S04]  /*aa40*/  F2FP.BF16.F32.PACK_AB R0, RZ, R0 ;  /* 0x00000000ff00723e */ /* 0x000fc800000010ff */
[----:B------:R-:W-:Y:S01]  /*aa50*/  PRMT R19, R0, 0x7610, R19 ;  /* 0x0000761000137816 */ /* 0x000fe20000000013 */
[----:B------:R-:W-:Y:S06]  /*aa60*/  BRA `(.L_x_219) ;  /* 0x0000000c001c7947 */ /* 0x000fec0003800000 */
.L_x_224:
        /* <DEDUP_REMOVED lines=13> */
.L_x_214:
        /* <DEDUP_REMOVED lines=14> */
.L_x_228:
        /* <DEDUP_REMOVED lines=13> */
.L_x_227:
        /* <DEDUP_REMOVED lines=27> */
.L_x_230:
        /* <DEDUP_REMOVED lines=14> */
.L_x_229:
[----:B------:R0:W5:Y:S01]  /*af80*/  LDG.E.U16 R19, desc[UR36][R2.64] ;  /* 0x0000002402137981 */ /* 0x000162000c1e1500 */
[----:B------:R-:W-:Y:S05]  /*af90*/  BRA `(.L_x_219) ;  /* 0x0000000400d07947 */ /* 0x000fea0003800000 */
.L_x_226:
        /* <DEDUP_REMOVED lines=13> */
.L_x_233:
        /* <DEDUP_REMOVED lines=21> */
.L_x_237:
[----:B------:R-:W-:Y:S05]  /*b1c0*/  BSYNC.RECONVERGENT B1 ;  /* 0x0000000000017941 */ /* 0x000fea0003800200 */
.L_x_236:
[----:B------:R-:W-:Y:S01]  /*b1d0*/  IMAD.SHL.U32 R0, R0, 0x100000, RZ ;  /* 0x0010000000007824 */ /* 0x000fe200078e00ff */
[----:B------:R-:W-:-:S04]  /*b1e0*/  LEA R2, R2, 0x3b800000, 0x17 ;  /* 0x3b80000002027811 */ /* 0x000fc800078eb8ff */
[----:B------:R-:W-:-:S07]  /*b1f0*/  LOP3.LUT R0, R2, R0, R7, 0xfe, !PT ;  /* 0x0000000002007212 */ /* 0x000fce00078efe07 */
.L_x_235:
[----:B------:R-:W-:Y:S05]  /*b200*/  BSYNC.RECONVERGENT B0 ;  /* 0x0000000000007941 */ /* 0x000fea0003800200 */
.L_x_234:
[----:B------:R-:W-:-:S04]  /*b210*/  F2FP.BF16.F32.PACK_AB R0, RZ, R0 ;  /* 0x00000000ff00723e */ /* 0x000fc800000010ff */
[----:B------:R-:W-:Y:S01]  /*b220*/  PRMT R19, R0, 0x7610, R19 ;  /* 0x0000761000137816 */ /* 0x000fe20000000013 */
[----:B------:R-:W-:Y:S06]  /*b230*/  BRA `(.L_x_219) ;  /* 0x0000000400287947 */ /* 0x000fec0003800000 */
.L_x_232:
        /* <DEDUP_REMOVED lines=21> */
.L_x_241:
[----:B------:R-:W-:Y:S05]  /*b390*/  BSYNC.RECONVERGENT B1 ;  /* 0x0000000000017941 */ /* 0x000fea0003800200 */
.L_x_240:
[----:B------:R-:W-:Y:S01]  /*b3a0*/  IMAD.SHL.U32 R0, R0, 0x200000, RZ ;  /* 0x0020000000007824 */ /* 0x000fe200078e00ff */
[----:B------:R-:W-:-:S04]  /*b3b0*/  LEA R2, R2, 0x37800000, 0x17 ;  /* 0x3780000002027811 */ /* 0x000fc800078eb8ff */
[----:B------:R-:W-:-:S07]  /*b3c0*/  LOP3.LUT R0, R2, R0, R7, 0xfe, !PT ;  /* 0x0000000002007212 */ /* 0x000fce00078efe07 */
.L_x_239:
[----:B------:R-:W-:Y:S05]  /*b3d0*/  BSYNC.RECONVERGENT B0 ;  /* 0x0000000000007941 */ /* 0x000fea0003800200 */
.L_x_238:
[----:B------:R-:W-:-:S04]  /*b3e0*/  F2FP.BF16.F32.PACK_AB R0, RZ, R0 ;  /* 0x00000000ff00723e */ /* 0x000fc800000010ff */
[----:B------:R-:W-:Y:S01]  /*b3f0*/  PRMT R19, R0, 0x7610, R19 ;  /* 0x0000761000137816 */ /* 0x000fe20000000013 */
[----:B------:R-:W-:Y:S06]  /*b400*/  BRA `(.L_x_219) ;  /* 0x0000000000b47947 */ /* 0x000fec0003800000 */
.L_x_231:
        /* <DEDUP_REMOVED lines=12> */
[----:B------:R-:W-:Y:S01]  /*b4d0*/  @!P0 IMAD.MOV.U32 R0, RZ, RZ, 0x7f800001 ;  /* 0x7f800001ff008424 */ /* 0x000fe200078e00ff */
[----:B------:R-:W-:-:S07]  /*b4e0*/  @P0 SHF.L.U32 R0, R2, 0x17, RZ ;  /* 0x0000001702000819 */ /* 0x000fce00000006ff */
.L_x_245:
[----:B------:R-:W-:Y:S05]  /*b4f0*/  BSYNC.RECONVERGENT B0 ;  /* 0x0000000000007941 */ /* 0x000fea0003800200 */
.L_x_244:
[----:B------:R-:W-:-:S04]  /*b500*/  F2FP.BF16.F32.PACK_AB R0, RZ, R0 ;  /* 0x00000000ff00723e */ /* 0x000fc800000010ff */
[----:B------:R-:W-:Y:S01]  /*b510*/  PRMT R19, R0, 0x7610, R19 ;  /* 0x0000761000137816 */ /* 0x000fe20000000013 */
[----:B------:R-:W-:Y:S06]  /*b520*/  BRA `(.L_x_219) ;  /* 0x00000000006c7947 */ /* 0x000fec0003800000 */
.L_x_218:
        /* <DEDUP_REMOVED lines=16> */
.L_x_246:
[----:B------:R-:W-:Y:S01]  /*b630*/  PRMT R19, RZ, 0x7610, R19 ;  /* 0x00007610ff137816 */ /* 0x000fe20000000013 */
[----:B------:R-:W-:Y:S06]  /*b640*/  BRA `(.L_x_219) ;  /* 0x0000000000247947 */ /* 0x000fec0003800000 */
.L_x_243:
[----:B------:R-:W2:Y:S02]  /*b650*/  LDG.E.64 R2, desc[UR36][R2.64] ;  /* 0x0000002402027981 */ /* 0x000ea4000c1e1b00 */
[----:B--2---:R-:W0:Y:S02]  /*b660*/  I2F.U64 R0, R2 ;  /* 0x0000000200007312 */ /* 0x004e240000301000 */
[----:B0-----:R-:W-:-:S04]  /*b670*/  F2FP.BF16.F32.PACK_AB R0, RZ, R0 ;  /* 0x00000000ff00723e */ /* 0x001fc800000010ff */
[----:B------:R-:W-:Y:S01]  /*b680*/  PRMT R19, R0, 0x7610, R19 ;  /* 0x0000761000137816 */ /* 0x000fe20000000013 */
[----:B------:R-:W-:Y:S06]  /*b690*/  BRA `(.L_x_219) ;  /* 0x0000000000107947 */ /* 0x000fec0003800000 */
.L_x_242:
[----:B------:R-:W2:Y:S02]  /*b6a0*/  LDG.E R2, desc[UR36][R2.64] ;  /* 0x0000002402027981 */ /* 0x000ea4000c1e1900 */
[----:B--2---:R-:W-:-:S04]  /*b6b0*/  I2FP.F32.U32 R0, R2 ;  /* 0x0000000200007245 */ /* 0x004fc80000201000 */
[----:B------:R-:W-:-:S04]  /*b6c0*/  F2FP.BF16.F32.PACK_AB R0, RZ, R0 ;  /* 0x00000000ff00723e */ /* 0x000fc800000010ff */
[----:B------:R-:W-:-:S07]  /*b6d0*/  PRMT R19, R0, 0x7610, R19 ;  /* 0x0000761000137816 */ /* 0x000fce0000000013 */
.L_x_219:
        /* <DEDUP_REMOVED lines=18> */
.L_x_250:
[----:B------:R-:W2:Y:S02]  /*b800*/  LDG.E.U8 R2, desc[UR36][R2.64] ;  /* 0x0000002402027981 */ /* 0x000ea4000c1e1100 */
[----:B--2---:R-:W-:-:S04]  /*b810*/  I2FP.F32.U32 R0, R2 ;  /* 0x0000000200007245 */ /* 0x004fc80000201000 */
[----:B------:R-:W-:Y:S01]  /*b820*/  F2FP.BF16.F32.PACK_AB R0, RZ, R0 ;  /* 0x00000000ff00723e */ /* 0x000fe200000010ff */
[----:B------:R-:W-:Y:S06]  /*b830*/  BRA `(.L_x_252) ;  /* 0x0000000c00a47947 */ /* 0x000fec0003800000 */
.L_x_249:
        /* <DEDUP_REMOVED lines=10> */
.L_x_254:
[----:B------:R-:W2:Y:S02]  /*b8e0*/  LDG.E R2, desc[UR36][R2.64] ;  /* 0x0000002402027981 */ /* 0x000ea4000c1e1900 */
[----:B--2---:R-:W-:-:S04]  /*b8f0*/  I2FP.F32.S32 R0, R2 ;  /* 0x0000000200007245 */ /* 0x004fc80000201400 */
[----:B------:R-:W-:Y:S01]  /*b900*/  F2FP.BF16.F32.PACK_AB R0, RZ, R0 ;  /* 0x00000000ff00723e */ /* 0x000fe200000010ff */
[----:B------:R-:W-:Y:S06]  /*b910*/  BRA `(.L_x_252) ;  /* 0x0000000c006c7947 */ /* 0x000fec0003800000 */
.L_x_253:
[----:B------:R-:W2:Y:S02]  /*b920*/  LDG.E.U16 R2, desc[UR36][R2.64] ;  /* 0x0000002402027981 */ /* 0x000ea4000c1e1500 */
[----:B--2---:R-:W0:Y:S02]  /*b930*/  I2F.S16 R0, R2 ;  /* 0x0000000200007306 */ /* 0x004e240000101400 */
[----:B0-----:R-:W-:Y:S01]  /*b940*/  F2FP.BF16.F32.PACK_AB R0, RZ, R0 ;  /* 0x00000000ff00723e */ /* 0x001fe200000010ff */
[----:B------:R-:W-:Y:S06]  /*b950*/  BRA `(.L_x_252) ;  /* 0x0000000c005c7947 */ /* 0x000fec0003800000 */
.L_x_248:
        /* <DEDUP_REMOVED lines=9> */
.L_x_256:
[----:B------:R-:W2:Y:S02]  /*b9f0*/  LDG.E.U16 R0, desc[UR36][R2.64] ;  /* 0x0000002402007981 */ /* 0x000ea4000c1e1500 */
[----:B--2---:R-:W-:-:S05]  /*ba00*/  HADD2.F32 R0, -RZ, R0.H0_H0 ;  /* 0x20000000ff007230 */ /* 0x004fca0000004100 */
[----:B------:R-:W-:Y:S01]  /*ba10*/  F2FP.BF16.F32.PACK_AB R0, RZ, R0 ;  /* 0x00000000ff00723e */ /* 0x000fe200000010ff */
[----:B------:R-:W-:Y:S06]  /*ba20*/  BRA `(.L_x_252) ;  /* 0x0000000c00287947 */ /* 0x000fec0003800000 */
.L_x_255:
        /* <DEDUP_REMOVED lines=9> */
.L_x_258:
[----:B------:R-:W2:Y:S02]  /*bac0*/  LDG.E.U16 R2, desc[UR36][R2.64] ;  /* 0x0000002402027981 */ /* 0x000ea4000c1e1500 */
[----:B--2---:R-:W-:-:S05]  /*bad0*/  HADD2.F32 R0, -RZ, R2.H0_H0 ;  /* 0x20000002ff007230 */ /* 0x004fca0000004100 */
[----:B------:R-:W-:Y:S01]  /*bae0*/  F2FP.BF16.F32.PACK_AB R0, RZ, R0 ;  /* 0x00000000ff00723e */ /* 0x000fe200000010ff */
[----:B------:R-:W-:Y:S06]  /*baf0*/  BRA `(.L_x_252) ;  /* 0x0000000800f47947 */ /* 0x000fec0003800000 */
.L_x_257:
        /* <DEDUP_REMOVED lines=12> */
.L_x_247:
        /* <DEDUP_REMOVED lines=13> */
.L_x_261:
        /* <DEDUP_REMOVED lines=12> */
.L_x_260:
        /* <DEDUP_REMOVED lines=14> */
[----:B------:R-:W-:-:S05]  /*be30*/  VIADD R5, R5, 0xfffffffc ;  /* 0xfffffffc05057836 */ /* 0x000fca0000000000 */
[C---:B------:R-:W-:Y:S02]  /*be40*/  SHF.L.U32 R6, R4.reuse, R5, RZ ;  /* 0x0000000504067219 */ /* 0x040fe400000006ff */
[----:B------:R-:W-:Y:S01]  /*be50*/  SHF.L.U32 R7, R5, 0x17, RZ ;  /* 0x0000001705077819 */ /* 0x000fe200000006ff */
        /* <DEDUP_REMOVED lines=10> */
.L_x_263:
        /* <DEDUP_REMOVED lines=13> */
.L_x_262:
[----:B------:R0:W5:Y:S01]  /*bfd0*/  LDG.E.U16 R0, desc[UR36][R2.64] ;  /* 0x0000002402007981 */ /* 0x000162000c1e1500 */
[----:B------:R-:W-:Y:S05]  /*bfe0*/  BRA `(.L_x_252) ;  /* 0x0000000400b87947 */ /* 0x000fea0003800000 */
.L_x_259:
        /* <DEDUP_REMOVED lines=12> */
.L_x_266:
        /* <DEDUP_REMOVED lines=21> */
.L_x_270:
[----:B------:R-:W-:Y:S05]  /*c200*/  BSYNC.RECONVERGENT B1 ;  /* 0x0000000000017941 */ /* 0x000fea0003800200 */
.L_x_269:
[----:B------:R-:W-:Y:S01]  /*c210*/  IMAD.SHL.U32 R0, R0, 0x100000, RZ ;  /* 0x0010000000007824 */ /* 0x000fe200078e00ff */
[----:B------:R-:W-:-:S04]  /*c220*/  LEA R2, R2, 0x3b800000, 0x17 ;  /* 0x3b80000002027811 */ /* 0x000fc800078eb8ff */
[----:B------:R-:W-:-:S07]  /*c230*/  LOP3.LUT R0, R2, R0, R7, 0xfe, !PT ;  /* 0x0000000002007212 */ /* 0x000fce00078efe07 */
.L_x_268:
[----:B------:R-:W-:Y:S05]  /*c240*/  BSYNC.RECONVERGENT B0 ;  /* 0x0000000000007941 */ /* 0x000fea0003800200 */
.L_x_267:
[----:B------:R-:W-:Y:S01]  /*c250*/  F2FP.BF16.F32.PACK_AB R0, RZ, R0 ;  /* 0x00000000ff00723e */ /* 0x000fe200000010ff */
[----:B------:R-:W-:Y:S06]  /*c260*/  BRA `(.L_x_252) ;  /* 0x0000000400187947 */ /* 0x000fec0003800000 */
.L_x_265:
[----:B------:R-:W2:Y:S01]  /*c270*/  LDG.E.U8 R3, desc[UR36][R2.64] ;  /* 0x0000002402037981 */ /* 0x000ea2000c1e1100 */
[----:B------:R-:W-:Y:S01]  /*c280*/  BSSY.RECONVERGENT B0, `(.L_x_271) ;  /* 0x0000018000007945 */ /* 0x000fe20003800200 */
[----:B------:R-:W-:Y:S01]  /*c290*/  HFMA2 R0, -RZ, RZ, 0, 0 ;  /* 0x00000000ff007431 */ /* 0x000fe200000001ff */
        /* <DEDUP_REMOVED lines=18> */
.L_x_274:
[----:B------:R-:W-:Y:S05]  /*c3c0*/  BSYNC.RECONVERGENT B1 ;  /* 0x0000000000017941 */ /* 0x000fea0003800200 */
.L_x_273:
[----:B------:R-:W-:Y:S01]  /*c3d0*/  IMAD.SHL.U32 R0, R0, 0x200000, RZ ;  /* 0x0020000000007824 */ /* 0x000fe200078e00ff */
[----:B------:R-:W-:-:S04]  /*c3e0*/  LEA R2, R2, 0x37800000, 0x17 ;  /* 0x3780000002027811 */ /* 0x000fc800078eb8ff */
[----:B------:R-:W-:-:S07]  /*c3f0*/  LOP3.LUT R0, R2, R0, R7, 0xfe, !PT ;  /* 0x0000000002007212 */ /* 0x000fce00078efe07 */
.L_x_272:
[----:B------:R-:W-:Y:S05]  /*c400*/  BSYNC.RECONVERGENT B0 ;  /* 0x0000000000007941 */ /* 0x000fea0003800200 */
.L_x_271:
[----:B------:R-:W-:Y:S01]  /*c410*/  F2FP.BF16.F32.PACK_AB R0, RZ, R0 ;  /* 0x00000000ff00723e */ /* 0x000fe200000010ff */
[----:B------:R-:W-:Y:S06]  /*c420*/  BRA `(.L_x_252) ;  /* 0x0000000000a87947 */ /* 0x000fec0003800000 */
.L_x_264:
        /* <DEDUP_REMOVED lines=8> */
[----:B------:R-:W-:Y:S02]  /*c4b0*/  MOV R0, 0x400000 ;  /* 0x0040000000007802 */ /* 0x000fe40000000f00 */
[----:B--2---:R-:W-:-:S13]  /*c4c0*/  ISETP.NE.AND P0, PT, R2, RZ, PT ;  /* 0x000000ff0200720c */ /* 0x004fda0003f05270 */
[----:B------:R-:W-:Y:S05]  /*c4d0*/  @!P0 BRA `(.L_x_278) ;  /* 0x00000000000c8947 */ /* 0x000fea0003800000 */
[----:B------:R-:W-:-:S13]  /*c4e0*/  ISETP.NE.AND P0, PT, R2, 0xff, PT ;  /* 0x000000ff0200780c */ /* 0x000fda0003f05270 */
[----:B------:R-:W-:Y:S02]  /*c4f0*/  @!P0 IMAD.MOV.U32 R0, RZ, RZ, 0x7f800001 ;  /* 0x7f800001ff008424 */ /* 0x000fe400078e00ff */
[----:B------:R-:W-:-:S07]  /*c500*/  @P0 IMAD.SHL.U32 R0, R2, 0x800000, RZ ;  /* 0x0080000002000824 */ /* 0x000fce00078e00ff */
.L_x_278:
[----:B------:R-:W-:Y:S05]  /*c510*/  BSYNC.RECONVERGENT B0 ;  /* 0x0000000000007941 */ /* 0x000fea0003800200 */
.L_x_277:
[----:B------:R-:W-:Y:S01]  /*c520*/  F2FP.BF16.F32.PACK_AB R0, RZ, R0 ;  /* 0x00000000ff00723e */ /* 0x000fe200000010ff */
[----:B------:R-:W-:Y:S06]  /*c530*/  BRA `(.L_x_252) ;  /* 0x0000000000647947 */ /* 0x000fec0003800000 */
.L_x_251:
[----:B------:R-:W-:Y:S01]  /*c540*/  MOV R2, 0x0 ;  /* 0x0000000000027802 */ /* 0x000fe20000000f00 */
[----:B------:R-:W0:Y:S01]  /*c550*/  LDCU.64 UR4, c[0x4][0x128] ;  /* 0x01002500ff0477ac */ /* 0x000e220008000a00 */
[----:B------:R-:W-:Y:S02]  /*c560*/  HFMA2 R12, -RZ, RZ, 0, 5.9604644775390625e-08 ;  /* 0x00000001ff0c7431 */ /* 0x000fe400000001ff */
[----:B------:R-:W-:Y:S01]  /*c570*/  IMAD.MOV.U32 R8, RZ, RZ, 0x4e ;  /* 0x0000004eff087424 */ /* 0x000fe200078e00ff */
[----:B------:R-:W1:Y:S01]  /*c580*/  LDCU.64 UR6, c[0x4][0x130] ;  /* 0x01002600ff0677ac */ /* 0x000e620008000a00 */
[----:B------:R-:W2:Y:S01]  /*c590*/  LDC.64 R2, c[0x4][R2] ;  /* 0x0100000002027b82 */ /* 0x000ea20000000a00 */
[----:B------:R-:W-:Y:S01]  /*c5a0*/  IMAD.MOV.U32 R13, RZ, RZ, RZ ;  /* 0x000000ffff0d7224 */ /* 0x000fe200078e00ff */
        /* <DEDUP_REMOVED lines=9> */
.L_x_279:
[----:B------:R-:W-:Y:S01]  /*c640*/  PRMT R0, RZ, 0x7610, R0 ;  /* 0x00007610ff007816 */ /* 0x000fe20000000000 */
[----:B------:R-:W-:Y:S06]  /*c650*/  BRA `(.L_x_252) ;  /* 0x00000000001c7947 */ /* 0x000fec0003800000 */
.L_x_276:
[----:B------:R-:W2:Y:S02]  /*c660*/  LDG.E.64 R2, desc[UR36][R2.64] ;  /* 0x0000002402027981 */ /* 0x000ea4000c1e1b00 */
[----:B--2---:R-:W0:Y:S02]  /*c670*/  I2F.U64 R0, R2 ;  /* 0x0000000200007312 */ /* 0x004e240000301000 */
[----:B0-----:R-:W-:Y:S01]  /*c680*/  F2FP.BF16.F32.PACK_AB R0, RZ, R0 ;  /* 0x00000000ff00723e */ /* 0x001fe200000010ff */
[----:B------:R-:W-:Y:S06]  /*c690*/  BRA `(.L_x_252) ;  /* 0x00000000000c7947 */ /* 0x000fec0003800000 */
.L_x_275:
[----:B------:R-:W2:Y:S02]  /*c6a0*/  LDG.E R2, desc[UR36][R2.64] ;  /* 0x0000002402027981 */ /* 0x000ea4000c1e1900 */
[----:B--2---:R-:W-:-:S04]  /*c6b0*/  I2FP.F32.U32 R0, R2 ;  /* 0x0000000200007245 */ /* 0x004fc80000201000 */
[----:B------:R-:W-:-:S07]  /*c6c0*/  F2FP.BF16.F32.PACK_AB R0, RZ, R0 ;  /* 0x00000000ff00723e */ /* 0x000fce00000010ff */
.L_x_252:
        /* <DEDUP_REMOVED lines=27> */
[----:B01----:R-:W-:-:S04]  /*c880*/  SHF.L.U32 R0, R5, 0x10, RZ ;  /* 0x0000001005007819 */ /* 0x003fc800000006ff */
[----:B------:R-:W0:Y:S02]  /*c890*/  F2I.FTZ.TRUNC.NTZ R5, R0 ;  /* 0x0000000000057305 */ /* 0x000e24000021f100 */
[----:B0-----:R0:W-:Y:S01]  /*c8a0*/  STG.E.U8 desc[UR36][R2.64], R5 ;  /* 0x0000000502007986 */ /* 0x0011e2000c101124 */
[----:B------:R-:W-:Y:S05]  /*c8b0*/  BRA `(.L_x_285) ;  /* 0x0000000c007c7947 */ /* 0x000fea0003800000 */
.L_x_283:
[----:B-1----:R-:W-:-:S06]  /*c8c0*/  IMAD.U32 R5, R5, 0x10000, RZ ;  /* 0x0001000005057824 */ /* 0x002fcc00078e00ff */
[----:B------:R-:W1:Y:S02]  /*c8d0*/  F2I.S64.TRUNC R4, R5 ;  /* 0x0000000500047311 */ /* 0x000e64000020d900 */
[----:B-1----:R1:W-:Y:S01]  /*c8e0*/  STG.E.U8 desc[UR36][R2.64], R4 ;  /* 0x0000000402007986 */ /* 0x0023e2000c101124 */
[----:B------:R-:W-:Y:S05]  /*c8f0*/  BRA `(.L_x_285) ;  /* 0x0000000c006c7947 */ /* 0x000fea0003800000 */
.L_x_282:
        /* <DEDUP_REMOVED lines=10> */
.L_x_287:
[----:B-1----:R-:W-:-:S06]  /*c9a0*/  IMAD.U32 R5, R5, 0x10000, RZ ;  /* 0x0001000005057824 */ /* 0x002fcc00078e00ff */
[----:B------:R-:W1:Y:S02]  /*c9b0*/  F2I.FTZ.TRUNC.NTZ R5, R5 ;  /* 0x0000000500057305 */ /* 0x000e64000021f100 */
[----:B-1----:R1:W-:Y:S01]  /*c9c0*/  STG.E desc[UR36][R2.64], R5 ;  /* 0x0000000502007986 */ /* 0x0023e2000c101924 */
[----:B------:R-:W-:Y:S05]  /*c9d0*/  BRA `(.L_x_285) ;  /* 0x0000000c00347947 */ /* 0x000fea0003800000 */
.L_x_286:
[----:B-1----:R-:W-:-:S06]  /*c9e0*/  IMAD.U32 R5, R5, 0x10000, RZ ;  /* 0x0001000005057824 */ /* 0x002fcc00078e00ff */
[----:B------:R-:W1:Y:S02]  /*c9f0*/  F2I.FTZ.TRUNC.NTZ R5, R5 ;  /* 0x0000000500057305 */ /* 0x000e64000021f100 */
[----:B-1----:R1:W-:Y:S01]  /*ca00*/  STG.E.U16 desc[UR36][R2.64], R5 ;  /* 0x0000000502007986 */ /* 0x0023e2000c101524 */
[----:B------:R-:W-:Y:S05]  /*ca10*/  BRA `(.L_x_285) ;  /* 0x0000000c00247947 */ /* 0x000fea0003800000 */
.L_x_281:
        /* <DEDUP_REMOVED lines=9> */
.L_x_289:
[----:B01----:R-:W-:-:S05]  /*cab0*/  IMAD.U32 R0, R5, 0x10000, RZ ;  /* 0x0001000005007824 */ /* 0x003fca00078e00ff */
[----:B------:R-:W-:-:S05]  /*cac0*/  F2FP.F16.F32.PACK_AB R0, RZ, R0 ;  /* 0x00000000ff00723e */ /* 0x000fca00000000ff */
[----:B------:R0:W-:Y:S01]  /*cad0*/  STG.E.U16 desc[UR36][R2.64], R0 ;  /* 0x0000000002007986 */ /* 0x0001e2000c101524 */
[----:B------:R-:W-:Y:S05]  /*cae0*/  BRA `(.L_x_285) ;  /* 0x0000000800f07947 */ /* 0x000fea0003800000 */
.L_x_288:
        /* <DEDUP_REMOVED lines=10> */
.L_x_291:
[----:B-1----:R-:W-:-:S05]  /*cb90*/  IMAD.U32 R5, R5, 0x10000, RZ ;  /* 0x0001000005057824 */ /* 0x002fca00078e00ff */
[----:B------:R-:W-:-:S04]  /*cba0*/  F2FP.F16.F32.PACK_AB R5, RZ, R5 ;  /* 0x00000005ff05723e */ /* 0x000fc800000000ff */
[----:B------:R-:W-:-:S05]  /*cbb0*/  PRMT R5, R5, 0x5410, RZ ;  /* 0x0000541005057816 */ /* 0x000fca00000000ff */
[----:B------:R1:W-:Y:S01]  /*cbc0*/  STG.E desc[UR36][R2.64], R5 ;  /* 0x0000000502007986 */ /* 0x0003e2000c101924 */
[----:B------:R-:W-:Y:S05]  /*cbd0*/  BRA `(.L_x_285) ;  /* 0x0000000800b47947 */ /* 0x000fea0003800000 */
.L_x_290:
[----:B-1----:R-:W-:-:S05]  /*cbe0*/  SHF.L.U32 R4, R5, 0x10, RZ ;  /* 0x0000001005047819 */ /* 0x002fca00000006ff */
[----:B------:R-:W-:-:S06]  /*cbf0*/  FMUL.FTZ R4, R4, 1 ;  /* 0x3f80000004047820 */ /* 0x000fcc0000410000 */
[----:B------:R-:W1:Y:S02]  /*cc00*/  F2F.F64.F32 R4, R4 ;  /* 0x0000000400047310 */ /* 0x000e640000201800 */
[----:B-1----:R1:W-:Y:S01]  /*cc10*/  STG.E.64 desc[UR36][R2.64], R4 ;  /* 0x0000000402007986 */ /* 0x0023e2000c101b24 */
[----:B------:R-:W-:Y:S05]  /*cc20*/  BRA `(.L_x_285) ;  /* 0x0000000800a07947 */ /* 0x000fea0003800000 */
.L_x_280:
        /* <DEDUP_REMOVED lines=14> */
.L_x_295:
        /* <DEDUP_REMOVED lines=18> */
.L_x_298:
[----:B------:R-:W-:-:S04]  /*ce30*/  SHF.R.U32.HI R5, RZ, 0x18, R5 ;  /* 0x00000018ff057819 */ /* 0x000fc80000011605 */
[----:B------:R-:W-:-:S07]  /*ce40*/  LOP3.LUT R0, R0, 0x80, R5, 0xf8, !PT ;  /* 0x0000008000007812 */ /* 0x000fce00078ef805 */
.L_x_297:
[----:B------:R-:W-:Y:S05]  /*ce50*/  BSYNC.RECONVERGENT B0 ;  /* 0x0000000000007941 */ /* 0x000fea0003800200 */
.L_x_296:
[----:B------:R0:W-:Y:S01]  /*ce60*/  STG.E.U8 desc[UR36][R2.64], R0 ;  /* 0x0000000002007986 */ /* 0x0001e2000c101124 */
[----:B------:R-:W-:Y:S05]  /*ce70*/  BRA `(.L_x_285) ;  /* 0x00000008000c7947 */ /* 0x000fea0003800000 */
.L_x_294:
[----:B-1----:R-:W-:Y:S01]  /*ce80*/  SHF.L.U32 R5, R5, 0x10, RZ ;  /* 0x0000001005057819 */ /* 0x002fe200000006ff */
[----:B------:R-:W-:Y:S01]  /*ce90*/  BSSY.RECONVERGENT B0, `(.L_x_299) ;  /* 0x0000013000007945 */ /* 0x000fe20003800200 */
[----:B0-----:R-:W-:Y:S02]  /*cea0*/  IMAD.MOV.U32 R0, RZ, RZ, 0x80 ;  /* 0x00000080ff007424 */ /* 0x001fe400078e00ff */
        /* <DEDUP_REMOVED lines=15> */
.L_x_301:
[----:B------:R-:W-:-:S04]  /*cfa0*/  SHF.R.U32.HI R5, RZ, 0x18, R5 ;  /* 0x00000018ff057819 */ /* 0x000fc80000011605 */
[----:B------:R-:W-:-:S07]  /*cfb0*/  LOP3.LUT R0, R0, 0x80, R5, 0xf8, !PT ;  /* 0x0000008000007812 */ /* 0x000fce00078ef805 */
.L_x_300:
[----:B------:R-:W-:Y:S05]  /*cfc0*/  BSYNC.RECONVERGENT B0 ;  /* 0x0000000000007941 */ /* 0x000fea0003800200 */
.L_x_299:
[----:B------:R0:W-:Y:S01]  /*cfd0*/  STG.E.U8 desc[UR36][R2.64], R0 ;  /* 0x0000000002007986 */ /* 0x0001e2000c101124 */
[----:B------:R-:W-:Y:S05]  /*cfe0*/  BRA `(.L_x_285) ;  /* 0x0000000400b07947 */ /* 0x000fea0003800000 */
.L_x_293:
        /* <DEDUP_REMOVED lines=22> */
.L_x_303:
[----:B-1----:R-:W-:-:S06]  /*d150*/  IMAD.U32 R5, R5, 0x10000, RZ ;  /* 0x0001000005057824 */ /* 0x002fcc00078e00ff */
[----:B------:R-:W1:Y:S02]  /*d160*/  F2I.U64.TRUNC R4, R5 ;  /* 0x0000000500047311 */ /* 0x000e64000020d800 */
[----:B-1----:R1:W-:Y:S01]  /*d170*/  STG.E.64 desc[UR36][R2.64], R4 ;  /* 0x0000000402007986 */ /* 0x0023e2000c101b24 */
[----:B------:R-:W-:Y:S05]  /*d180*/  BRA `(.L_x_285) ;  /* 0x0000000400487947 */ /* 0x000fea0003800000 */
.L_x_302:
[----:B-1----:R-:W-:-:S06]  /*d190*/  IMAD.U32 R5, R5, 0x10000, RZ ;  /* 0x0001000005057824 */ /* 0x002fcc00078e00ff */
[----:B------:R-:W1:Y:S02]  /*d1a0*/  F2I.FTZ.U32.TRUNC.NTZ R5, R5 ;  /* 0x0000000500057305 */ /* 0x000e64000021f000 */
[----:B-1----:R1:W-:Y:S01]  /*d1b0*/  STG.E desc[UR36][R2.64], R5 ;  /* 0x0000000502007986 */ /* 0x0023e2000c101924 */
[----:B------:R-:W-:Y:S05]  /*d1c0*/  BRA `(.L_x_285) ;  /* 0x0000000400387947 */ /* 0x000fea0003800000 */
.L_x_292:
        /* <DEDUP_REMOVED lines=11> */
.L_x_305:
[----:B-1----:R-:W-:Y:S01]  /*d280*/  IMAD.U32 R5, R5, 0x10000, RZ ;  /* 0x0001000005057824 */ /* 0x002fe200078e00ff */
[----:B------:R-:W-:-:S03]  /*d290*/  CS2R R6, SRZ ;  /* 0x0000000000067805 */ /* 0x000fc6000001ff00 */
[----:B------:R-:W-:-:S06]  /*d2a0*/  FMUL.FTZ R5, R5, 1 ;  /* 0x3f80000005057820 */ /* 0x000fcc0000410000 */
[----:B------:R-:W1:Y:S02]  /*d2b0*/  F2F.F64.F32 R4, R5 ;  /* 0x0000000500047310 */ /* 0x000e640000201800 */
[----:B-1----:R1:W-:Y:S01]  /*d2c0*/  STG.E.128 desc[UR36][R2.64], R4 ;  /* 0x0000000402007986 */ /* 0x0023e2000c101d24 */
[----:B------:R-:W-:Y:S05]  /*d2d0*/  BRA `(.L_x_285) ;  /* 0x0000000000f47947 */ /* 0x000fea0003800000 */
.L_x_304:
[----:B------:R-:W-:-:S09]  /*d2e0*/  UISETP.NE.AND UP0, UPT, UR4, 0xf, UPT ;  /* 0x0000000f0400788c */ /* 0x000fd2000bf05270 */
[----:B------:R-:W-:Y:S05]  /*d2f0*/  BRA.U !UP0, `(.L_x_306) ;  /* 0x0000000108e87547 */ /* 0x000fea000b800000 */
[----:B------:R-:W-:-:S09]  /*d300*/  UISETP.NE.AND UP0, UPT, UR4, 0x17, UPT ;  /* 0x000000170400788c */ /* 0x000fd2000bf05270 */
[----:B------:R-:W-:Y:S05]  /*d310*/  BRA.U !UP0, `(.L_x_307) ;  /* 0x0000000108907547 */ /* 0x000fea000b800000 */
[----:B------:R-:W-:-:S09]  /*d320*/  UISETP.NE.AND UP0, UPT, UR4, 0x18, UPT ;  /* 0x000000180400788c */ /* 0x000fd2000bf05270 */
[----:B------:R-:W-:Y:S05]  /*d330*/  BRA.U !UP0, `(.L_x_308) ;  /* 0x0000000108447547 */ /* 0x000fea000b800000 */
.L_x_284:
[----:B0-----:R-:W-:Y:S01]  /*d340*/  MOV R0, 0x0 ;  /* 0x0000000000007802 */ /* 0x001fe20000000f00 */
[----:B------:R-:W0:Y:S01]  /*d350*/  LDCU.64 UR4, c[0x4][0x128] ;  /* 0x01002500ff0477ac */ /* 0x000e220008000a00 */
[----:B------:R-:W-:Y:S02]  /*d360*/  HFMA2 R13, -RZ, RZ, 0, 0 ;  /* 0x00000000ff0d7431 */ /* 0x000fe400000001ff */
[----:B------:R-:W-:Y:S01]  /*d370*/  IMAD.MOV.U32 R8, RZ, RZ, 0x65 ;  /* 0x00000065ff087424 */ /* 0x000fe200078e00ff */
[----:B------:R2:W3:Y:S01]  /*d380*/  LDC.64 R2, c[0x4][R0] ;  /* 0x0100000000027b82 */ /* 0x0004e20000000a00 */
[----:B------:R-:W4:Y:S01]  /*d390*/  LDCU.64 UR6, c[0x4][0x130] ;  /* 0x01002600ff0677ac */ /* 0x000f220008000a00 */
[----:B------:R-:W-:Y:S01]  /*d3a0*/  IMAD.MOV.U32 R12, RZ, RZ, 0x1 ;  /* 0x00000001ff0c7424 */ /* 0x000fe200078e00ff */
[----:B------:R-:W5:Y:S01]  /*d3b0*/  LDCU.64 UR8, c[0x4][0x40] ;  /* 0x01000800ff0877ac */ /* 0x000f620008000a00 */
[----:B0-----:R-:W-:Y:S02]  /*d3c0*/  IMAD.U32 R4, RZ, RZ, UR4 ;  /* 0x00000004ff047e24 */ /* 0x001fe4000f8e00ff */
[----:B-1----:R-:W-:-:S02]  /*d3d0*/  IMAD.U32 R5, RZ, RZ, UR5 ;  /* 0x00000005ff057e24 */ /* 0x002fc4000f8e00ff */
[----:B----4-:R-:W-:Y:S01]  /*d3e0*/  IMAD.U32 R6, RZ, RZ, UR6 ;  /* 0x00000006ff067e24 */ /* 0x010fe2000f8e00ff */
[----:B------:R-:W-:Y:S01]  /*d3f0*/  MOV R7, UR7 ;  /* 0x0000000700077c02 */ /* 0x000fe20008000f00 */
[----:B-----5:R-:W-:Y:S02]  /*d400*/  IMAD.U32 R10, RZ, RZ, UR8 ;  /* 0x00000008ff0a7e24 */ /* 0x020fe4000f8e00ff */
[----:B--2---:R-:W-:-:S07]  /*d410*/  IMAD.U32 R11, RZ, RZ, UR9 ;  /* 0x00000009ff0b7e24 */ /* 0x004fce000f8e00ff */
[----:B------:R-:W-:-:S07]  /*d420*/  LEPC R20, `(.L_x_309) ;  /* 0x000000001014794e */ /* 0x000fce0000000000 */
[----:B---3--:R-:W-:Y:S05]  /*d430*/  CALL.ABS.NOINC R2 ;  /* 0x0000000002007343 */ /* 0x008fea0003c00000 */
.L_x_309:
[----:B------:R-:W-:Y:S05]  /*d440*/  BRA `(.L_x_285) ;  /* 0x0000000000987947 */ /* 0x000fea0003800000 */
.L_x_308:
        /* <DEDUP_REMOVED lines=13> */
.L_x_311:
[----:B------:R-:W-:Y:S05]  /*d520*/  BSYNC.RECONVERGENT B0 ;  /* 0x0000000000007941 */ /* 0x000fea0003800200 */
.L_x_310:
[----:B------:R-:W-:-:S05]  /*d530*/  LOP3.LUT R5, R0, 0x80, R5, 0xf8, !PT ;  /* 0x0000008000057812 */ /* 0x000fca00078ef805 */
[----:B------:R4:W-:Y:S01]  /*d540*/  STG.E.U8 desc[UR36][R2.64], R5 ;  /* 0x0000000502007986 */ /* 0x0009e2000c101124 */
[----:B------:R-:W-:Y:S05]  /*d550*/  BRA `(.L_x_285) ;  /* 0x0000000000547947 */ /* 0x000fea0003800000 */
.L_x_307:
[----:B-1----:R-:W-:Y:S01]  /*d560*/  IMAD.U32 R5, R5, 0x10000, RZ ;  /* 0x0001000005057824 */ /* 0x002fe200078e00ff */
[----:B------:R-:W-:Y:S04]  /*d570*/  BSSY.RECONVERGENT B0, `(.L_x_312) ;  /* 0x000000e000007945 */ /* 0x000fe80003800200 */
        /* <DEDUP_REMOVED lines=10> */
.L_x_313:
[----:B0-----:R-:W-:Y:S01]  /*d620*/  IMAD.MOV.U32 R0, RZ, RZ, 0x7f ;  /* 0x0000007fff007424 */ /* 0x001fe200078e00ff */
[----:B------:R-:W-:-:S04]  /*d630*/  ISETP.GT.U32.AND P0, PT, R4, 0x7f800000, PT ;  /* 0x7f8000000400780c */ /* 0x000fc80003f04070 */
[----:B------:R-:W-:-:S09]  /*d640*/  SEL R0, R0, 0x7c, P0 ;  /* 0x0000007c00007807 */ /* 0x000fd20000000000 */
.L_x_314:
[----:B------:R-:W-:Y:S05]  /*d650*/  BSYNC.RECONVERGENT B0 ;  /* 0x0000000000007941 */ /* 0x000fea0003800200 */
.L_x_312:
[----:B------:R-:W-:-:S04]  /*d660*/  SHF.R.U32.HI R5, RZ, 0x18, R5 ;  /* 0x00000018ff057819 */ /* 0x000fc80000011605 */
[----:B------:R-:W-:-:S05]  /*d670*/  LOP3.LUT R5, R0, 0x80, R5, 0xf8, !PT ;  /* 0x0000008000057812 */ /* 0x000fca00078ef805 */
[----:B------:R3:W-:Y:S01]  /*d680*/  STG.E.U8 desc[UR36][R2.64], R5 ;  /* 0x0000000502007986 */ /* 0x0007e2000c101124 */
[----:B------:R-:W-:Y:S05]  /*d690*/  BRA `(.L_x_285) ;  /* 0x0000000000047947 */ /* 0x000fea0003800000 */
.L_x_306:
[----:B-1----:R1:W-:Y:S02]  /*d6a0*/  STG.E.U16 desc[UR36][R2.64], R5 ;  /* 0x0000000502007986 */ /* 0x0023e4000c101524 */
.L_x_285:
[----:B------:R-:W-:-:S07]  /*d6b0*/  IADD3 R17, PT, PT, R17, 0x80, RZ ;  /* 0x0000008011117810 */ /* 0x000fce0007ffe0ff */
.L_x_212:
[----:B------:R-:W-:Y:S05]  /*d6c0*/  BSYNC.RECONVERGENT B6 ;  /* 0x0000000000067941 */ /* 0x000fea0003800200 */
.L_x_211:
[----:B------:R-:W5:Y:S02]  /*d6d0*/  LDCU UR4, c[0x0][0x380] ;  /* 0x00007000ff0477ac */ /* 0x000f640008000800 */
[----:B-----5:R-:W-:-:S13]  /*d6e0*/  ISETP.GE.AND P0, PT, R17, UR4, PT ;  /* 0x0000000411007c0c */ /* 0x020fda000bf06270 */
[----:B------:R-:W-:Y:S05]  /*d6f0*/  @P0 EXIT ;  /* 0x000000000000094d */ /* 0x000fea0003800000 */
[----:B------:R-:W5:Y:S01]  /*d700*/  LDCU UR4, c[0x0][0x388] ;  /* 0x00007100ff0477ac */ /* 0x000f620008000800 */
[----:B------:R-:W-:Y:S02]  /*d710*/  IMAD.MOV.U32 R18, RZ, RZ, RZ ;  /* 0x000000ffff127224 */ /* 0x000fe400078e00ff */
[----:B0---4-:R-:W-:Y:S02]  /*d720*/  IMAD.MOV.U32 R0, RZ, RZ, RZ ;  /* 0x000000ffff007224 */ /* 0x011fe400078e00ff */
[----:B------:R-:W-:Y:S01]  /*d730*/  IMAD.MOV.U32 R16, RZ, RZ, RZ ;  /* 0x000000ffff107224 */ /* 0x000fe200078e00ff */
[----:B-----5:R-:W-:-:S09]  /*d740*/  UISETP.NE.AND UP0, UPT, UR4, URZ, UPT ;  /* 0x000000ff0400728c */ /* 0x020fd2000bf05270 */
[----:B------:R-:W-:Y:S05]  /*d750*/  BRA.U !UP0, `(.L_x_315) ;  /* 0x0000001508707547 */ /* 0x000fea000b800000 */
[----:B------:R-:W1:Y:S01]  /*d760*/  LDCU.64 UR4, c[0x0][0x390] ;  /* 0x00007200ff0477ac */ /* 0x000e620008000a00 */
[----:B------:R-:W-:Y:S01]  /*d770*/  IMAD.MOV.U32 R16, RZ, RZ, RZ ;  /* 0x000000ffff107224 */ /* 0x000fe200078e00ff */
[----:B------:R-:W0:Y:S01]  /*d780*/  LDCU UR6, c[0x0][0x38c] ;  /* 0x00007180ff0677ac */ /* 0x000e220008000800 */
[----:B------:R-:W4:Y:S01]  /*d790*/  LDCU.64 UR8, c[0x0][0x4b8] ;  /* 0x00009700ff0877ac */ /* 0x000f220008000a00 */
[----:B------:R-:W-:Y:S01]  /*d7a0*/  UISETP.NE.AND UP0, UPT, UR41, URZ, UPT ;  /* 0x000000ff2900728c */ /* 0x000fe2000bf05270 */
[----:B-123--:R-:W-:Y:S01]  /*d7b0*/  IMAD.HI.U32 R2, R17, UR4, R16 ;  /* 0x0000000411027c27 */ /* 0x00efe2000f8e0010 */
[----:B------:R-:W1:Y:S04]  /*d7c0*/  LDCU UR4, c[0x0][0x4c0] ;  /* 0x00009800ff0477ac */ /* 0x000e680008000800 */
[----:B------:R-:W-:-:S04]  /*d7d0*/  SHF.R.U32.HI R3, RZ, UR5, R2 ;  /* 0x00000005ff037c19 */ /* 0x000fc80008011602 */
[----:B------:R-:W-:-:S05]  /*d7e0*/  IADD3 R0, PT, PT, -R3, RZ, RZ ;  /* 0x000000ff03007210 */ /* 0x000fca0007ffe1ff */
        /* <DEDUP_REMOVED lines=339> */
.L_x_315:
[----:B------:R-:W0:Y:S01]  /*ed20*/  LDCU.64 UR6, c[0x0][0x5e8] ;  /* 0x0000bd00ff0677ac */ /* 0x000e220008000a00 */
[----:B------:R-:W1:Y:S01]  /*ed30*/  LDCU.64 UR8, c[0x0][0x5f0] ;  /* 0x0000be00ff0877ac */ /* 0x000e620008000a00 */
[----:B------:R-:W-:-:S04]  /*ed40*/  UPRMT UR4, UR39, 0x9910, URZ ;  /* 0x0000991027047896 */ /* 0x000fc800080000ff */
[----:B------:R-:W-:Y:S01]  /*ed50*/  UISETP.GT.AND UP0, UPT, UR4, 0x9, UPT ;  /* 0x000000090400788c */ /* 0x000fe2000bf04270 */
[----:B0-----:R-:W-:Y:S02]  /*ed60*/  IADD3 R16, P0, PT, R16, UR6, RZ ;  /* 0x0000000610107c10 */ /* 0x001fe4000ff1e0ff */
[----:B-123--:R-:W-:-:S03]  /*ed70*/  IADD3 R2, P1, PT, R0, UR8, RZ ;  /* 0x0000000800027c10 */ /* 0x00efc6000ff3e0ff */
[----:B------:R-:W-:Y:S01]  /*ed80*/  IMAD.X R17, RZ, RZ, UR7, P0 ;  /* 0x00000007ff117e24 */ /* 0x000fe200080e06ff */
[----:B------:R-:W-:Y:S02]  /*ed90*/  IADD3.X R3, PT, PT, RZ, UR9, RZ, P1, !PT ;  /* 0x00000009ff037c10 */ /* 0x000fe40008ffe4ff */
[----:B------:R-:W-:Y:S07]  /*eda0*/  BRA.U UP0, `(.L_x_316) ;  /* 0x0000000500407547 */ /* 0x000fee000b800000 */
        /* <DEDUP_REMOVED lines=13> */
.L_x_319:
[----:B------:R-:W2:Y:S02]  /*ee80*/  LDG.E.U8 R2, desc[UR36][R2.64] ;  /* 0x0000002402027981 */ /* 0x000ea4000c1e1100 */
[----:B--2---:R-:W-:-:S04]  /*ee90*/  I2FP.F32.U32 R0, R2 ;  /* 0x0000000200007245 */ /* 0x004fc80000201000 */
[----:B------:R-:W-:-:S04]  /*eea0*/  F2FP.BF16.F32.PACK_AB R0, RZ, R0 ;  /* 0x00000000ff00723e */ /* 0x000fc800000010ff */
[----:B------:R-:W-:Y:S01]  /*eeb0*/  PRMT R19, R0, 0x7610, R19 ;  /* 0x0000761000137816 */ /* 0x000fe20000000013 */
[----:B------:R-:W-:Y:S06]  /*eec0*/  BRA `(.L_x_321) ;  /* 0x0000000c00e07947 */ /* 0x000fec0003800000 */
.L_x_318:
        /* <DEDUP_REMOVED lines=11> */
.L_x_323:
[----:B------:R-:W2:Y:S02]  /*ef80*/  LDG.E R2, desc[UR36][R2.64] ;  /* 0x0000002402027981 */ /* 0x000ea4000c1e1900 */
[----:B--2---:R-:W-:-:S04]  /*ef90*/  I2FP.F32.S32 R0, R2 ;  /* 0x0000000200007245 */ /* 0x004fc80000201400 */
[----:B------:R-:W-:-:S04]  /*efa0*/  F2FP.BF16.F32.PACK_AB R0, RZ, R0 ;  /* 0x00000000ff00723e */ /* 0x000fc800000010ff */
[----:B------:R-:W-:Y:S01]  /*efb0*/  PRMT R19, R0, 0x7610, R19 ;  /* 0x0000761000137816 */ /* 0x000fe20000000013 */
[----:B------:R-:W-:Y:S06]  /*efc0*/  BRA `(.L_x_321) ;  /* 0x0000000c00a07947 */ /* 0x000fec0003800000 */
.L_x_322:
[----:B------:R-:W2:Y:S02]  /*efd0*/  LDG.E.U16 R2, desc[UR36][R2.64] ;  /* 0x0000002402027981 */ /* 0x000ea4000c1e1500 */
[----:B--2---:R-:W0:Y:S02]  /*efe0*/  I2F.S16 R0, R2 ;  /* 0x0000000200007306 */ /* 0x004e240000101400 */
[----:B0-----:R-:W-:-:S04]  /*eff0*/  F2FP.BF16.F32.PACK_AB R0, RZ, R0 ;  /* 0x00000000ff00723e */ /* 0x001fc800000010ff */
[----:B------:R-:W-:Y:S01]  /*f000*/  PRMT R19, R0, 0x7610, R19 ;  /* 0x0000761000137816 */ /* 0x000fe20000000013 */
[----:B------:R-:W-:Y:S06]  /*f010*/  BRA `(.L_x_321) ;  /* 0x0000000c008c7947 */ /* 0x000fec0003800000 */
.L_x_317:
        /* <DEDUP_REMOVED lines=9> */
.L_x_325:
[----:B------:R-:W2:Y:S02]  /*f0b0*/  LDG.E.U16 R0, desc[UR36][R2.64] ;  /* 0x0000002402007981 */ /* 0x000ea4000c1e1500 */
[----:B--2---:R-:W-:-:S05]  /*f0c0*/  HADD2.F32 R0, -RZ, R0.H0_H0 ;  /* 0x20000000ff007230 */ /* 0x004fca0000004100 */
[----:B------:R-:W-:-:S04]  /*f0d0*/  F2FP.BF16.F32.PACK_AB R0, RZ, R0 ;  /* 0x00000000ff00723e */ /* 0x000fc800000010ff */
[----:B------:R-:W-:Y:S01]  /*f0e0*/  PRMT R19, R0, 0x7610, R19 ;  /* 0x0000761000137816 */ /* 0x000fe20000000013 */
[----:B------:R-:W-:Y:S06]  /*f0f0*/  BRA `(.L_x_321) ;  /* 0x0000000c00547947 */ /* 0x000fec0003800000 */
.L_x_324:
        /* <DEDUP_REMOVED lines=9> */
.L_x_327:
[----:B------:R-:W2:Y:S02]  /*f190*/  LDG.E.U16 R2, desc[UR36][R2.64] ;  /* 0x0000002402027981 */ /* 0x000ea4000c1e1500 */
[----:B--2---:R-:W-:-:S05]  /*f1a0*/  HADD2.F32 R0, -RZ, R2.H0_H0 ;  /* 0x20000002ff007230 */ /* 0x004fca0000004100 */
[----:B------:R-:W-:-:S04]  /*f1b0*/  F2FP.BF16.F32.PACK_AB R0, RZ, R0 ;  /* 0x00000000ff00723e */ /* 0x000fc800000010ff */
[----:B------:R-:W-:Y:S01]  /*f1c0*/  PRMT R19, R0, 0x7610, R19 ;  /* 0x0000761000137816 */ /* 0x000fe20000000013 */
[----:B------:R-:W-:Y:S06]  /*f1d0*/  BRA `(.L_x_321) ;  /* 0x0000000c001c7947 */ /* 0x000fec0003800000 */
.L_x_326:
        /* <DEDUP_REMOVED lines=13> */
.L_x_316:
        /* <DEDUP_REMOVED lines=14> */
.L_x_330:
        /* <DEDUP_REMOVED lines=13> */
.L_x_329:
        /* <DEDUP_REMOVED lines=27> */
.L_x_332:
        /* <DEDUP_REMOVED lines=14> */
.L_x_331:
[----:B------:R0:W5:Y:S01]  /*f6f0*/  LDG.E.U16 R19, desc[UR36][R2.64] ;  /* 0x0000002402137981 */ /* 0x000162000c1e1500 */
[----:B------:R-:W-:Y:S05]  /*f700*/  BRA `(.L_x_321) ;  /* 0x0000000400d07947 */ /* 0x000fea0003800000 */
.L_x_328:
        /* <DEDUP_REMOVED lines=13> */
.L_x_335:
        /* <DEDUP_REMOVED lines=21> */
.L_x_339:
[----:B------:R-:W-:Y:S05]  /*f930*/  BSYNC.RECONVERGENT B1 ;  /* 0x0000000000017941 */ /* 0x000fea0003800200 */
.L_x_338:
[----:B------:R-:W-:Y:S01]  /*f940*/  IMAD.SHL.U32 R0, R0, 0x100000, RZ ;  /* 0x0010000000007824 */ /* 0x000fe200078e00ff */
[----:B------:R-:W-:-:S04]  /*f950*/  LEA R2, R2, 0x3b800000, 0x17 ;  /* 0x3b80000002027811 */ /* 0x000fc800078eb8ff */
[----:B------:R-:W-:-:S07]  /*f960*/  LOP3.LUT R0, R2, R0, R7, 0xfe, !PT ;  /* 0x0000000002007212 */ /* 0x000fce00078efe07 */
.L_x_337:
[----:B------:R-:W-:Y:S05]  /*f970*/  BSYNC.RECONVERGENT B0 ;  /* 0x0000000000007941 */ /* 0x000fea0003800200 */
.L_x_336:
[----:B------:R-:W-:-:S04]  /*f980*/  F2FP.BF16.F32.PACK_AB R0, RZ, R0 ;  /* 0x00000000ff00723e */ /* 0x000fc800000010ff */
[----:B------:R-:W-:Y:S01]  /*f990*/  PRMT R19, R0, 0x7610, R19 ;  /* 0x0000761000137816 */ /* 0x000fe20000000013 */
[----:B------:R-:W-:Y:S06]  /*f9a0*/  BRA `(.L_x_321) ;  /* 0x0000000400287947 */ /* 0x000fec0003800000 */
.L_x_334:
        /* <DEDUP_REMOVED lines=21> */
.L_x_343:
[----:B------:R-:W-:Y:S05]  /*fb00*/  BSYNC.RECONVERGENT B1 ;  /* 0x0000000000017941 */ /* 0x000fea0003800200 */
.L_x_342:
[----:B------:R-:W-:Y:S01]  /*fb10*/  IMAD.SHL.U32 R0, R0, 0x200000, RZ ;  /* 0x0020000000007824 */ /* 0x000fe200078e00ff */
[----:B------:R-:W-:-:S04]  /*fb20*/  LEA R2, R2, 0x37800000, 0x17 ;  /* 0x3780000002027811 */ /* 0x000fc800078eb8ff */
[----:B------:R-:W-:-:S07]  /*fb30*/  LOP3.LUT R0, R2, R0, R7, 0xfe, !PT ;  /* 0x0000000002007212 */ /* 0x000fce00078efe07 */
.L_x_341:
[----:B------:R-:W-:Y:S05]  /*fb40*/  BSYNC.RECONVERGENT B0 ;  /* 0x0000000000007941 */ /* 0x000fea0003800200 */
.L_x_340:
[----:B------:R-:W-:-:S04]  /*fb50*/  F2FP.BF16.F32.PACK_AB R0, RZ, R0 ;  /* 0x00000000ff00723e */ /* 0x000fc800000010ff */
[----:B------:R-:W-:Y:S01]  /*fb60*/  PRMT R19, R0, 0x7610, R19 ;  /* 0x0000761000137816 */ /* 0x000fe20000000013 */
[----:B------:R-:W-:Y:S06]  /*fb70*/  BRA `(.L_x_321) ;  /* 0x0000000000b47947 */ /* 0x000fec0003800000 */
.L_x_333:
        /* <DEDUP_REMOVED lines=14> */
.L_x_347:
[----:B------:R-:W-:Y:S05]  /*fc60*/  BSYNC.RECONVERGENT B0 ;  /* 0x0000000000007941 */ /* 0x000fea0003800200 */
.L_x_346:
[----:B------:R-:W-:-:S04]  /*fc70*/  F2FP.BF16.F32.PACK_AB R0, RZ, R0 ;  /* 0x00000000ff00723e */ /* 0x000fc800000010ff */
[----:B------:R-:W-:Y:S01]  /*fc80*/  PRMT R19, R0, 0x7610, R19 ;  /* 0x0000761000137816 */ /* 0x000fe20000000013 */
[----:B------:R-:W-:Y:S06]  /*fc90*/  BRA `(.L_x_321) ;  /* 0x00000000006c7947 */ /* 0x000fec0003800000 */
.L_x_320:
        /* <DEDUP_REMOVED lines=15> */
[----:B--2---:R-:W-:Y:S05]  /*fd90*/  CALL.ABS.NOINC R2 ;  /* 0x0000000002007343 */ /* 0x004fea0003c00000 */
.L_x_348:
[----:B------:R-:W-:Y:S01]  /*fda0*/  PRMT R19, RZ, 0x7610, R19 ;  /* 0x00007610ff137816 */ /* 0x000fe20000000013 */
[----:B------:R-:W-:Y:S06]  /*fdb0*/  BRA `(.L_x_321) ;  /* 0x0000000000247947 */ /* 0x000fec0003800000 */
.L_x_345:
[----:B------:R-:W2:Y:S02]  /*fdc0*/  LDG.E.64 R2, desc[UR36][R2.64] ;  /* 0x0000002402027981 */ /* 0x000ea4000c1e1b00 */
[----:B--2---:R-:W0:Y:S02]  /*fdd0*/  I2F.U64 R0, R2 ;  /* 0x0000000200007312 */ /* 0x004e240000301000 */
[----:B0-----:R-:W-:-:S04]  /*fde0*/  F2FP.BF16.F32.PACK_AB R0, RZ, R0 ;  /* 0x00000000ff00723e */ /* 0x001fc800000010ff */
[----:B------:R-:W-:Y:S01]  /*fdf0*/  PRMT R19, R0, 0x7610, R19 ;  /* 0x0000761000137816 */ /* 0x000fe20000000013 */
[----:B------:R-:W-:Y:S06]  /*fe00*/  BRA `(.L_x_321) ;  /* 0x0000000000107947 */ /* 0x000fec0003800000 */
.L_x_344:
[----:B------:R-:W2:Y:S02]  /*fe10*/  LDG.E R2, desc[UR36][R2.64] ;  /* 0x0000002402027981 */ /* 0x000ea4000c1e1900 */
[----:B--2---:R-:W-:-:S04]  /*fe20*/  I2FP.F32.U32 R0, R2 ;  /* 0x0000000200007245 */ /* 0x004fc80000201000 */
[----:B------:R-:W-:-:S04]  /*fe30*/  F2FP.BF16.F32.PACK_AB R0, RZ, R0 ;  /* 0x00000000ff00723e */ /* 0x000fc800000010ff */
[----:B------:R-:W-:-:S07]  /*fe40*/  PRMT R19, R0, 0x7610, R19 ;  /* 0x0000761000137816 */ /* 0x000fce0000000013 */
.L_x_321:
        /* <DEDUP_REMOVED lines=18> */
.L_x_352:
[----:B------:R-:W2:Y:S02]  /*ff70*/  LDG.E.U8 R2, desc[UR36][R2.64] ;  /* 0x0000002402027981 */ /* 0x000ea4000c1e1100 */
[----:B--2---:R-:W-:-:S04]  /*ff80*/  I2FP.F32.U32 R0, R2 ;  /* 0x0000000200007245 */ /* 0x004fc80000201000 */
[----:B------:R-:W-:Y:S01]  /*ff90*/  F2FP.BF16.F32.PACK_AB R0, RZ, R0 ;  /* 0x00000000ff00723e */ /* 0x000fe200000010ff */
[----:B------:R-:W-:Y:S06]  /*ffa0*/  BRA `(.L_x_354) ;  /* 0x0000000c00a47947 */ /* 0x000fec0003800000 */
.L_x_351:
        /* <DEDUP_REMOVED lines=10> */
.L_x_356:
[----:B------:R-:W2:Y:S02]  /*10050*/  LDG.E R2, desc[UR36][R2.64] ;  /* 0x0000002402027981 */ /* 0x000ea4000c1e1900 */
[----:B--2---:R-:W-:-:S04]  /*10060*/  I2FP.F32.S32 R0, R2 ;  /* 0x0000000200007245 */ /* 0x004fc80000201400 */
[----:B------:R-:W-:Y:S01]  /*10070*/  F2FP.BF16.F32.PACK_AB R0, RZ, R0 ;  /* 0x00000000ff00723e */ /* 0x000fe200000010ff */
[----:B------:R-:W-:Y:S06]  /*10080*/  BRA `(.L_x_354) ;  /* 0x0000000c006c7947 */ /* 0x000fec0003800000 */
.L_x_355:
[----:B------:R-:W2:Y:S02]  /*10090*/  LDG.E.U16 R2, desc[UR36][R2.64] ;  /* 0x0000002402027981 */ /* 0x000ea4000c1e1500 */
[----:B--2---:R-:W0:Y:S02]  /*100a0*/  I2F.S16 R0, R2 ;  /* 0x0000000200007306 */ /* 0x004e240000101400 */
[----:B0-----:R-:W-:Y:S01]  /*100b0*/  F2FP.BF16.F32.PACK_AB R0, RZ, R0 ;  /* 0x00000000ff00723e */ /* 0x001fe200000010ff */
[----:B------:R-:W-:Y:S06]  /*100c0*/  BRA `(.L_x_354) ;  /* 0x0000000c005c7947 */ /* 0x000fec0003800000 */
.L_x_350:
        /* <DEDUP_REMOVED lines=9> */
.L_x_358:
[----:B------:R-:W2:Y:S02]  /*10160*/  LDG.E.U16 R0, desc[UR36][R2.64] ;  /* 0x0000002402007981 */ /* 0x000ea4000c1e1500 */
[----:B--2---:R-:W-:-:S05]  /*10170*/  HADD2.F32 R0, -RZ, R0.H0_H0 ;  /* 0x20000000ff007230 */ /* 0x004fca0000004100 */
[----:B------:R-:W-:Y:S01]  /*10180*/  F2FP.BF16.F32.PACK_AB R0, RZ, R0 ;  /* 0x00000000ff00723e */ /* 0x000fe200000010ff */
[----:B------:R-:W-:Y:S06]  /*10190*/  BRA `(.L_x_354) ;  /* 0x0000000c00287947 */ /* 0x000fec0003800000 */
.L_x_357:
        /* <DEDUP_REMOVED lines=9> */
.L_x_360:
[----:B------:R-:W2:Y:S02]  /*10230*/  LDG.E.U16 R2, desc[UR36][R2.64] ;  /* 0x0000002402027981 */ /* 0x000ea4000c1e1500 */
[----:B--2---:R-:W-:-:S05]  /*10240*/  HADD2.F32 R0, -RZ, R2.H0_H0 ;  /* 0x20000002ff007230 */ /* 0x004fca0000004100 */
[----:B------:R-:W-:Y:S01]  /*10250*/  F2FP.BF16.F32.PACK_AB R0, RZ, R0 ;  /* 0x00000000ff00723e */ /* 0x000fe200000010ff */
[----:B------:R-:W-:Y:S06]  /*10260*/  BRA `(.L_x_354) ;  /* 0x0000000800f47947 */ /* 0x000fec0003800000 */
.L_x_359:
        /* <DEDUP_REMOVED lines=12> */
.L_x_349:
        /* <DEDUP_REMOVED lines=13> */
.L_x_363:
        /* <DEDUP_REMOVED lines=12> */
.L_x_362:
        /* <DEDUP_REMOVED lines=27> */
.L_x_365:
[----:B------:R-:W2:Y:S02]  /*10670*/  LDG.E.U8 R2, desc[UR36][R2.64] ;  /* 0x0000002402027981 */ /* 0x000ea4000c1e1100 */
[C---:B--2---:R-:W-:Y:S01]  /*10680*/  SHF.L.U32 R0, R2.reuse, 0x19, RZ ;  /* 0x0000001902007819 */ /* 0x044fe200000006ff */
        /* <DEDUP_REMOVED lines=11> */
.L_x_364:
[----:B------:R0:W5:Y:S01]  /*10740*/  LDG.E.U16 R0, desc[UR36][R2.64] ;  /* 0x0000002402007981 */ /* 0x000162000c1e1500 */
[----:B------:R-:W-:Y:S05]  /*10750*/  BRA `(.L_x_354) ;  /* 0x0000000400b87947 */ /* 0x000fea0003800000 */
.L_x_361:
        /* <DEDUP_REMOVED lines=12> */
.L_x_368:
        /* <DEDUP_REMOVED lines=21> */
.L_x_372:
[----:B------:R-:W-:Y:S05]  /*10970*/  BSYNC.RECONVERGENT B1 ;  /* 0x0000000000017941 */ /* 0x000fea0003800200 */
.L_x_371:
[----:B------:R-:W-:Y:S01]  /*10980*/  IMAD.SHL.U32 R0, R0, 0x100000, RZ ;  /* 0x0010000000007824 */ /* 0x000fe200078e00ff */
[----:B------:R-:W-:-:S04]  /*10990*/  LEA R2, R2, 0x3b800000, 0x17 ;  /* 0x3b80000002027811 */ /* 0x000fc800078eb8ff */
[----:B------:R-:W-:-:S07]  /*109a0*/  LOP3.LUT R0, R2, R0, R7, 0xfe, !PT ;  /* 0x0000000002007212 */ /* 0x000fce00078efe07 */
.L_x_370:
[----:B------:R-:W-:Y:S05]  /*109b0*/  BSYNC.RECONVERGENT B0 ;  /* 0x0000000000007941 */ /* 0x000fea0003800200 */
.L_x_369:
[----:B------:R-:W-:Y:S01]  /*109c0*/  F2FP.BF16.F32.PACK_AB R0, RZ, R0 ;  /* 0x00000000ff00723e */ /* 0x000fe200000010ff */
[----:B------:R-:W-:Y:S06]  /*109d0*/  BRA `(.L_x_354) ;  /* 0x0000000400187947 */ /* 0x000fec0003800000 */
.L_x_367:
        /* <DEDUP_REMOVED lines=21> */
.L_x_376:
[----:B------:R-:W-:Y:S05]  /*10b30*/  BSYNC.RECONVERGENT B1 ;  /* 0x0000000000017941 */ /* 0x000fea0003800200 */
.L_x_375:
[----:B------:R-:W-:Y:S01]  /*10b40*/  IMAD.SHL.U32 R0, R0, 0x200000, RZ ;  /* 0x0020000000007824 */ /* 0x000fe200078e00ff */
[----:B------:R-:W-:-:S04]  /*10b50*/  LEA R2, R2, 0x37800000, 0x17 ;  /* 0x3780000002027811 */ /* 0x000fc800078eb8ff */
[----:B------:R-:W-:-:S07]  /*10b60*/  LOP3.LUT R0, R2, R0, R7, 0xfe, !PT ;  /* 0x0000000002007212 */ /* 0x000fce00078efe07 */
.L_x_374:
[----:B------:R-:W-:Y:S05]  /*10b70*/  BSYNC.RECONVERGENT B0 ;  /* 0x0000000000007941 */ /* 0x000fea0003800200 */
.L_x_373:
[----:B------:R-:W-:Y:S01]  /*10b80*/  F2FP.BF16.F32.PACK_AB R0, RZ, R0 ;  /* 0x00000000ff00723e */ /* 0x000fe200000010ff */
[----:B------:R-:W-:Y:S06]  /*10b90*/  BRA `(.L_x_354) ;  /* 0x0000000000a87947 */ /* 0x000fec0003800000 */
.L_x_366:
        /* <DEDUP_REMOVED lines=14> */
.L_x_380:
[----:B------:R-:W-:Y:S05]  /*10c80*/  BSYNC.RECONVERGENT B0 ;  /* 0x0000000000007941 */ /* 0x000fea0003800200 */
.L_x_379:
[----:B------:R-:W-:Y:S01]  /*10c90*/  F2FP.BF16.F32.PACK_AB R0, RZ, R0 ;  /* 0x00000000ff00723e */ /* 0x000fe200000010ff */
[----:B------:R-:W-:Y:S06]  /*10ca0*/  BRA `(.L_x_354) ;  /* 0x0000000000647947 */ /* 0x000fec0003800000 */
.L_x_353:
        /* <DEDUP_REMOVED lines=8> */
[----:B0-----:R-:W-:Y:S01]  /*10d30*/  MOV R4, UR4 ;  /* 0x0000000400047c02 */ /* 0x001fe20008000f00 */
[----:B------:R-:W-:-:S02]  /*10d40*/  IMAD.U32 R5, RZ, RZ, UR5 ;  /* 0x00000005ff057e24 */ /* 0x000fc4000f8e00ff */
[----:B-1----:R-:W-:Y:S02]  /*10d50*/  IMAD.U32 R6, RZ, RZ, UR6 ;  /* 0x00000006ff067e24 */ /* 0x002fe4000f8e00ff */
[----:B------:R-:W-:Y:S02]  /*10d60*/  IMAD.U32 R7, RZ, RZ, UR7 ;  /* 0x00000007ff077e24 */ /* 0x000fe4000f8e00ff */
[----:B---3--:R-:W-:Y:S01]  /*10d70*/  IMAD.U32 R10, RZ, RZ, UR8 ;  /* 0x00000008ff0a7e24 */ /* 0x008fe2000f8e00ff */
[----:B------:R-:W-:-:S07]  /*10d80*/  MOV R11, UR9 ;  /* 0x00000009000b7c02 */ /* 0x000fce0008000f00 */
[----:B------:R-:W-:-:S07]  /*10d90*/  LEPC R20, `(.L_x_381) ;  /* 0x000000001014794e */ /* 0x000fce0000000000 */
[----:B--2--5:R-:W-:Y:S05]  /*10da0*/  CALL.ABS.NOINC R2 ;  /* 0x0000000002007343 */ /* 0x024fea0003c00000 */
.L_x_381:
[----:B------:R-:W-:Y:S01]  /*10db0*/  PRMT R0, RZ, 0x7610, R0 ;  /* 0x00007610ff007816 */ /* 0x000fe20000000000 */
[----:B------:R-:W-:Y:S06]  /*10dc0*/  BRA `(.L_x_354) ;  /* 0x00000000001c7947 */ /* 0x000fec0003800000 */
.L_x_378:
[----:B------:R-:W2:Y:S02]  /*10dd0*/  LDG.E.64 R2, desc[UR36][R2.64] ;  /* 0x0000002402027981 */ /* 0x000ea4000c1e1b00 */
[----:B--2---:R-:W0:Y:S02]  /*10de0*/  I2F.U64 R0, R2 ;  /* 0x0000000200007312 */ /* 0x004e240000301000 */
[----:B0-----:R-:W-:Y:S01]  /*10df0*/  F2FP.BF16.F32.PACK_AB R0, RZ, R0 ;  /* 0x00000000ff00723e */ /* 0x001fe200000010ff */
[----:B------:R-:W-:Y:S06]  /*10e00*/  BRA `(.L_x_354) ;  /* 0x00000000000c7947 */ /* 0x000fec0003800000 */
.L_x_377:
[----:B------:R-:W2:Y:S02]  /*10e10*/  LDG.E R2, desc[UR36][R2.64] ;  /* 0x0000002402027981 */ /* 0x000ea4000c1e1900 */
[----:B--2---:R-:W-:-:S04]  /*10e20*/  I2FP.F32.U32 R0, R2 ;  /* 0x0000000200007245 */ /* 0x004fc80000201000 */
[----:B------:R-:W-:-:S07]  /*10e30*/  F2FP.BF16.F32.PACK_AB R0, RZ, R0 ;  /* 0x00000000ff00723e */ /* 0x000fce00000010ff */
.L_x_354:
[----:B-----5:R-:W-:Y:S01]  /*10e40*/  IMAD.U32 R19, R19, 0x10000, RZ ;  /* 0x0001000013137824 */ /* 0x020fe200078e00ff */
[----:B------:R-:W-:Y:S01]  /*10e50*/  SHF.L.U32 R0, R0, 0x10, RZ ;  /* 0x0000001000007819 */ /* 0x000fe200000006ff */
[----:B------:R-:W-:Y:S02]  /*10e60*/  UPRMT UR4, UR43, 0x9910, URZ ;  /* 0x000099102b047896 */ /* 0x000fe400080000ff */
[C---:B0-----:R-:W-:Y:S01]  /*10e70*/  FMUL.FTZ R2, |R19|.reuse, -1.4426950216293334961 ;  /* 0xbfb8aa3b13027820 */ /* 0x041fe20000410200 */
[C---:B------:R-:W-:Y:S01]  /*10e80*/  FSETP.GEU.FTZ.AND P0, PT, R19.reuse, RZ, PT ;  /* 0x000000ff1300720b */ /* 0x040fe20003f1e000 */
[----:B------:R-:W-:Y:S01]  /*10e90*/  UISETP.GT.AND UP0, UPT, UR4, 0x9, UPT ;  /* 0x000000090400788c */ /* 0x000fe2000bf04270 */
[----:B------:R-:W-:-:S03]  /*10ea0*/  FSET.BF.LT.FTZ.AND R19, R19, RZ, PT ;  /* 0x000000ff1313720a */ /* 0x000fc60003811000 */
[----:B------:R-:W0:Y:S02]  /*10eb0*/  MUFU.EX2 R2, R2 ;  /* 0x0000000200027308 */ /* 0x000e240000000800 */
[----:B0-----:R-:W-:-:S06]  /*10ec0*/  FADD.FTZ R3, R2, 1 ;  /* 0x3f80000002037421 */ /* 0x001fcc0000010000 */
[----:B------:R-:W0:Y:S02]  /*10ed0*/  MUFU.RCP R3, R3 ;  /* 0x0000000300037308 */ /* 0x000e240000001000 */
[----:B0-----:R-:W-:-:S04]  /*10ee0*/  FMUL.FTZ R4, R2, R3 ;  /* 0x0000000302047220 */ /* 0x001fc80000410000 */
[----:B------:R-:W-:-:S04]  /*10ef0*/  @P0 FADD.FTZ R4, -R4, -RZ ;  /* 0x800000ff04040221 */ /* 0x000fc80000010100 */
[----:B------:R-:W-:-:S04]  /*10f00*/  FADD.FTZ R19, R19, -R4 ;  /* 0x8000000413137221 */ /* 0x000fc80000010000 */
        /* <DEDUP_REMOVED lines=13> */
[----:B0-----:R-:W-:Y:S01]  /*10fe0*/  STG.E.U8 desc[UR36][R16.64], R3 ;  /* 0x0000000310007986 */ /* 0x001fe2000c101124 */
[----:B------:R-:W-:Y:S05]  /*10ff0*/  EXIT ;  /* 0x000000000000794d */ /* 0x000fea0003800000 */
.L_x_385:
[----:B-1----:R-:W-:-:S06]  /*11000*/  IMAD.U32 R3, R5, 0x10000, RZ ;  /* 0x0001000005037824 */ /* 0x002fcc00078e00ff */
[----:B------:R-:W1:Y:S02]  /*11010*/  F2I.S64.TRUNC R2, R3 ;  /* 0x0000000300027311 */ /* 0x000e64000020d900 */
[----:B-1----:R-:W-:Y:S01]  /*11020*/  STG.E.U8 desc[UR36][R16.64], R2 ;  /* 0x0000000210007986 */ /* 0x002fe2000c101124 */
[----:B------:R-:W-:Y:S05]  /*11030*/  EXIT ;  /* 0x000000000000794d */ /* 0x000fea0003800000 */
.L_x_384:
        /* <DEDUP_REMOVED lines=8> */
[----:B-1----:R-:W-:Y:S01]  /*110c0*/  STG.E.64 desc[UR36][R16.64], R2 ;  /* 0x0000000210007986 */ /* 0x002fe2000c101b24 */
[----:B------:R-:W-:Y:S05]  /*110d0*/  EXIT ;  /* 0x000000000000794d */ /* 0x000fea0003800000 */
.L_x_388:
[----:B-1----:R-:W-:-:S06]  /*110e0*/  IMAD.U32 R5, R5, 0x10000, RZ ;  /* 0x0001000005057824 */ /* 0x002fcc00078e00ff */
[----:B------:R-:W1:Y:S02]  /*110f0*/  F2I.FTZ.TRUNC.NTZ R5, R5 ;  /* 0x0000000500057305 */ /* 0x000e64000021f100 */
[----:B-1----:R-:W-:Y:S01]  /*11100*/  STG.E desc[UR36][R16.64], R5 ;  /* 0x0000000510007986 */ /* 0x002fe2000c101924 */
[----:B------:R-:W-:Y:S05]  /*11110*/  EXIT ;  /* 0x000000000000794d */ /* 0x000fea0003800000 */
.L_x_387:
[----:B-1----:R-:W-:-:S06]  /*11120*/  SHF.L.U32 R5, R5, 0x10, RZ ;  /* 0x0000001005057819 */ /* 0x002fcc00000006ff */
[----:B------:R-:W1:Y:S02]  /*11130*/  F2I.FTZ.TRUNC.NTZ R5, R5 ;  /* 0x0000000500057305 */ /* 0x000e64000021f100 */
[----:B-1----:R-:W-:Y:S01]  /*11140*/  STG.E.U16 desc[UR36][R16.64], R5 ;  /* 0x0000000510007986 */ /* 0x002fe2000c101524 */
[----:B------:R-:W-:Y:S05]  /*11150*/  EXIT ;  /* 0x000000000000794d */ /* 0x000fea0003800000 */
.L_x_383:
[----:B------:R-:W-:-:S09]  /*11160*/  UISETP.GT.AND UP0, UPT, UR4, 0x6, UPT ;  /* 0x000000060400788c */ /* 0x000fd2000bf04270 */
[----:B------:R-:W-:Y:S05]  /*11170*/  BRA.U UP0, `(.L_x_389) ;  /* 0x00000001002c7547 */ /* 0x000fea000b800000 */
[----:B------:R-:W-:-:S09]  /*11180*/  UISETP.NE.AND UP0, UPT, UR4, 0x5, UPT ;  /* 0x000000050400788c */ /* 0x000fd2000bf05270 */
[----:B------:R-:W-:Y:S05]  /*11190*/  BRA.U !UP0, `(.L_x_390) ;  /* 0x0000000108147547 */ /* 0x000fea000b800000 */
[----:B------:R-:W-:-:S09]  /*111a0*/  UISETP.NE.AND UP0, UPT, UR4, 0x6, UPT ;  /* 0x000000060400788c */ /* 0x000fd2000bf05270 */
[----:B------:R-:W-:Y:S05]  /*111b0*/  BRA.U UP0, `(.L_x_386) ;  /* 0x0000000900307547 */ /* 0x000fea000b800000 */
[----:B-1----:R-:W-:-:S05]  /*111c0*/  IMAD.U32 R5, R5, 0x10000, RZ ;  /* 0x0001000005057824 */ /* 0x002fca00078e00ff */
[----:B------:R-:W-:Y:S01]  /*111d0*/  STG.E desc[UR36][R16.64], R5 ;  /* 0x0000000510007986 */ /* 0x000fe2000c101924 */
[----:B------:R-:W-:Y:S05]  /*111e0*/  EXIT ;  /* 0x000000000000794d */ /* 0x000fea0003800000 */
.L_x_390:
[----:B01----:R-:W-:-:S05]  /*111f0*/  IMAD.U32 R0, R5, 0x10000, RZ ;  /* 0x0001000005007824 */ /* 0x003fca00078e00ff */
[----:B------:R-:W-:-:S05]  /*11200*/  F2FP.F16.F32.PACK_AB R0, RZ, R0 ;  /* 0x00000000ff00723e */ /* 0x000fca00000000ff */
[----:B------:R-:W-:Y:S01]  /*11210*/  STG.E.U16 desc[UR36][R16.64], R0 ;  /* 0x0000000010007986 */ /* 0x000fe2000c101524 */
[----:B------:R-:W-:Y:S05]  /*11220*/  EXIT ;  /* 0x000000000000794d */ /* 0x000fea0003800000 */
.L_x_389:
        /* <DEDUP_REMOVED lines=8> */
[----:B------:R-:W-:Y:S01]  /*112b0*/  STG.E.64 desc[UR36][R16.64], R2 ;  /* 0x0000000210007986 */ /* 0x000fe2000c101b24 */
[----:B------:R-:W-:Y:S05]  /*112c0*/  EXIT ;  /* 0x000000000000794d */ /* 0x000fea0003800000 */
.L_x_392:
[----:B-1----:R-:W-:-:S04]  /*112d0*/  SHF.L.U32 R5, R5, 0x10, RZ ;  /* 0x0000001005057819 */ /* 0x002fc800000006ff */
[----:B------:R-:W-:-:S04]  /*112e0*/  F2FP.F16.F32.PACK_AB R3, RZ, R5 ;  /* 0x00000005ff03723e */ /* 0x000fc800000000ff */
[----:B------:R-:W-:-:S05]  /*112f0*/  PRMT R3, R3, 0x5410, RZ ;  /* 0x0000541003037816 */ /* 0x000fca00000000ff */
[----:B------:R-:W-:Y:S01]  /*11300*/  STG.E desc[UR36][R16.64], R3 ;  /* 0x0000000310007986 */ /* 0x000fe2000c101924 */
[----:B------:R-:W-:Y:S05]  /*11310*/  EXIT ;  /* 0x000000000000794d */ /* 0x000fea0003800000 */
.L_x_391:
[----:B-1----:R-:W-:-:S04]  /*11320*/  IMAD.U32 R2, R5, 0x10000, RZ ;  /* 0x0001000005027824 */ /* 0x002fc800078e00ff */
[----:B------:R-:W-:-:S06]  /*11330*/  FMUL.FTZ R2, R2, 1 ;  /* 0x3f80000002027820 */ /* 0x000fcc0000410000 */
[----:B------:R-:W1:Y:S02]  /*11340*/  F2F.F64.F32 R2, R2 ;  /* 0x0000000200027310 */ /* 0x000e640000201800 */
[----:B-1----:R-:W-:Y:S01]  /*11350*/  STG.E.64 desc[UR36][R16.64], R2 ;  /* 0x0000000210007986 */ /* 0x002fe2000c101b24 */
[----:B------:R-:W-:Y:S05]  /*11360*/  EXIT ;  /* 0x000000000000794d */ /* 0x000fea0003800000 */
.L_x_382:
        /* <DEDUP_REMOVED lines=12> */
[----:B-1----:R-:W-:Y:S01]  /*11430*/  STG.E.U16 desc[UR36][R16.64], R3 ;  /* 0x0000000310007986 */ /* 0x002fe2000c101524 */
[----:B------:R-:W-:Y:S05]  /*11440*/  EXIT ;  /* 0x000000000000794d */ /* 0x000fea0003800000 */
.L_x_396:
[----:B-1----:R-:W-:Y:S01]  /*11450*/  IMAD.U32 R3, R5, 0x10000, RZ ;  /* 0x0001000005037824 */ /* 0x002fe200078e00ff */
[----:B------:R-:W-:Y:S01]  /*11460*/  BSSY.RECONVERGENT B0, `(.L_x_397) ;  /* 0x0000013000007945 */ /* 0x000fe20003800200 */
[----:B------:R-:W-:-:S03]  /*11470*/  IMAD.MOV.U32 R8, RZ, RZ, 0x80 ;  /* 0x00000080ff087424 */ /* 0x000fc600078e00ff */
[----:B------:R-:W-:-:S04]  /*11480*/  LOP3.LUT R2, R3, 0x7fffffff, RZ, 0xc0, !PT ;  /* 0x7fffffff03027812 */ /* 0x000fc800078ec0ff */
[----:B------:R-:W-:-:S13]  /*11490*/  ISETP.GT.U32.AND P0, PT, R2, 0x437fffff, PT ;  /* 0x437fffff0200780c */ /* 0x000fda0003f04070 */
[----:B------:R-:W-:Y:S05]  /*114a0*/  @P0 BRA `(.L_x_398) ;  /* 0x0000000000380947 */ /* 0x000fea0003800000 */
[----:B------:R-:W-:-:S13]  /*114b0*/  ISETP.GE.U32.AND P0, PT, R2, 0x3c000000, PT ;  /* 0x3c0000000200780c */ /* 0x000fda0003f06070 */
[----:B0-----:R-:W-:-:S04]  /*114c0*/  @P0 SHF.R.U32.HI R0, RZ, 0x14, R3 ;  /* 0x00000014ff000819 */ /* 0x001fc80000011603 */
[----:B------:R-:W-:-:S04]  /*114d0*/  @P0 LOP3.LUT R0, R0, 0x1, RZ, 0xc0, !PT ;  /* 0x0000000100000812 */ /* 0x000fc800078ec0ff */
[----:B------:R-:W-:-:S04]  /*114e0*/  @P0 IADD3 R0, PT, PT, R3, 0x487ffff, R0 ;  /* 0x0487ffff03000810 */ /* 0x000fc80007ffe000 */
[----:B------:R-:W-:-:S04]  /*114f0*/  @P0 SHF.R.U32.HI R0, RZ, 0x14, R0 ;  /* 0x00000014ff000819 */ /* 0x000fc80000011600 */
[----:B------:R-:W-:Y:S01]  /*11500*/  @P0 LOP3.LUT R0, R0, 0xff, RZ, 0xc0, !PT ;  /* 0x000000ff00000812 */ /* 0x000fe200078ec0ff */
[----:B------:R-:W-:Y:S06]  /*11510*/  @P0 BRA `(.L_x_399) ;  /* 0x0000000000100947 */ /* 0x000fec0003800000 */
[----:B------:R-:W-:Y:S01]  /*11520*/  FADD.FTZ R0, R2, 8192 ;  /* 0x4600000002007421 */ /* 0x000fe20000010000 */
[----:B------:R-:W-:-:S04]  /*11530*/  PRMT R8, RZ, 0x7610, R8 ;  /* 0x00007610ff087816 */ /* 0x000fc80000000008 */
[----:B------:R-:W-:-:S13]  /*11540*/  LOP3.LUT P0, R0, R0, 0xff, RZ, 0xc0, !PT ;  /* 0x000000ff00007812 */ /* 0x000fda000780c0ff */
[----:B------:R-:W-:Y:S05]  /*11550*/  @!P0 BRA `(.L_x_398) ;  /* 0x00000000000c8947 */ /* 0x000fea0003800000 */
.L_x_399:
[----:B------:R-:W-:-:S04]  /*11560*/  SHF.R.U32.HI R3, RZ, 0x18, R3 ;  /* 0x00000018ff037819 */ /* 0x000fc80000011603 */
[----:B------:R-:W-:-:S04]  /*11570*/  LOP3.LUT R0, R0, 0x80, R3, 0xf8, !PT ;  /* 0x0000008000007812 */ /* 0x000fc800078ef803 */
[----:B------:R-:W-:-:S07]  /*11580*/  PRMT R8, R0, 0x7610, R8 ;  /* 0x0000761000087816 */ /* 0x000fce0000000008 */
.L_x_398:
[----:B------:R-:W-:Y:S05]  /*11590*/  BSYNC.RECONVERGENT B0 ;  /* 0x0000000000007941 */ /* 0x000fea0003800200 */
.L_x_397:
[----:B------:R-:W-:Y:S01]  /*115a0*/  STG.E.U8 desc[UR36][R16.64], R8 ;  /* 0x0000000810007986 */ /* 0x000fe2000c101124 */
[----:B------:R-:W-:Y:S05]  /*115b0*/  EXIT ;  /* 0x000000000000794d */ /* 0x000fea0003800000 */
.L_x_395:
[----:B-1----:R-:W-:Y:S01]  /*115c0*/  SHF.L.U32 R3, R5, 0x10, RZ ;  /* 0x0000001005037819 */ /* 0x002fe200000006ff */
[----:B------:R-:W-:Y:S01]  /*115d0*/  BSSY.RECONVERGENT B0, `(.L_x_400) ;  /* 0x0000013000007945 */ /* 0x000fe20003800200 */
[----:B------:R-:W-:Y:S02]  /*115e0*/  IMAD.MOV.U32 R8, RZ, RZ, 0x80 ;  /* 0x00000080ff087424 */ /* 0x000fe400078e00ff */
        /* <DEDUP_REMOVED lines=14> */
.L_x_402:
[----:B------:R-:W-:-:S04]  /*116d0*/  SHF.R.U32.HI R3, RZ, 0x18, R3 ;  /* 0x00000018ff037819 */ /* 0x000fc80000011603 */
[----:B------:R-:W-:-:S04]  /*116e0*/  LOP3.LUT R0, R0, 0x80, R3, 0xf8, !PT ;  /* 0x0000008000007812 */ /* 0x000fc800078ef803 */
[----:B------:R-:W-:-:S07]  /*116f0*/  PRMT R8, R0, 0x7610, R8 ;  /* 0x0000761000087816 */ /* 0x000fce0000000008 */
.L_x_401:
[----:B------:R-:W-:Y:S05]  /*11700*/  BSYNC.RECONVERGENT B0 ;  /* 0x0000000000007941 */ /* 0x000fea0003800200 */
.L_x_400:
[----:B------:R-:W-:Y:S01]  /*11710*/  STG.E.U8 desc[UR36][R16.64], R8 ;  /* 0x0000000810007986 */ /* 0x000fe2000c101124 */
[----:B------:R-:W-:Y:S05]  /*11720*/  EXIT ;  /* 0x000000000000794d */ /* 0x000fea0003800000 */
.L_x_394:
[----:B------:R-:W-:-:S09]  /*11730*/  UISETP.NE.AND UP0, UPT, UR4, 0x1c, UPT ;  /* 0x0000001c0400788c */ /* 0x000fd2000bf05270 */
[----:B------:R-:W-:Y:S05]  /*11740*/  BRA.U !UP0, `(.L_x_403) ;  /* 0x0000000108607547 */ /* 0x000fea000b800000 */
[----:B------:R-:W-:-:S09]  /*11750*/  UISETP.NE.AND UP0, UPT, UR4, 0x1d, UPT ;  /* 0x0000001d0400788c */ /* 0x000fd2000bf05270 */
[----:B------:R-:W-:Y:S05]  /*11760*/  BRA.U !UP0, `(.L_x_404) ;  /* 0x0000000108487547 */ /* 0x000fea000b800000 */
[----:B------:R-:W-:-:S09]  /*11770*/  UISETP.NE.AND UP0, UPT, UR4, 0x2c, UPT ;  /* 0x0000002c0400788c */ /* 0x000fd2000bf05270 */
[----:B------:R-:W-:Y:S05]  /*11780*/  BRA.U UP0, `(.L_x_386) ;  /* 0x0000000100bc7547 */ /* 0x000fea000b800000 */
[----:B-1----:R-:W-:Y:S02]  /*11790*/  IMAD.U32 R5, R5, 0x10000, RZ ;  /* 0x0001000005057824 */ /* 0x002fe400078e00ff */
[----:B------:R-:W-:-:S03]  /*117a0*/  IMAD.MOV.U32 R3, RZ, RZ, 0xff ;  /* 0x000000ffff037424 */ /* 0x000fc600078e00ff */
[----:B------:R-:W-:-:S04]  /*117b0*/  SHF.R.U32.HI R4, RZ, 0x17, R5 ;  /* 0x00000017ff047819 */ /* 0x000fc80000011605 */
[----:B------:R-:W-:-:S04]  /*117c0*/  LOP3.LUT R2, R4, 0xff, RZ, 0xc0, !PT ;  /* 0x000000ff04027812 */ /* 0x000fc800078ec0ff */
[----:B------:R-:W-:-:S13]  /*117d0*/  ISETP.NE.AND P1, PT, R2, 0xff, PT ;  /* 0x000000ff0200780c */ /* 0x000fda0003f25270 */
[--C-:B0-----:R-:W-:Y:S02]  /*117e0*/  @P1 SHF.R.U32.HI R0, RZ, 0x16, R5.reuse ;  /* 0x00000016ff001819 */ /* 0x101fe40000011605 */
[----:B------:R-:W-:Y:S02]  /*117f0*/  @P1 LOP3.LUT P0, RZ, R2, 0x3fffff, R5, 0xf8, !PT ;  /* 0x003fffff02ff1812 */ /* 0x000fe4000780f805 */
[----:B------:R-:W-:-:S04]  /*11800*/  @P1 LOP3.LUT R0, R0, 0x1, RZ, 0xc0, !PT ;  /* 0x0000000100001812 */ /* 0x000fc800078ec0ff */
[----:B------:R-:W-:Y:S01]  /*11810*/  @P1 ISETP.EQ.U32.AND P2, PT, R0, 0x1, P0 ;  /* 0x000000010000180c */ /* 0x000fe20000742070 */
[----:B------:R-:W-:Y:S01]  /*11820*/  @P1 VIADD R0, R4, 0x1 ;  /* 0x0000000104001836 */ /* 0x000fe20000000000 */
[----:B------:R-:W-:Y:S02]  /*11830*/  PLOP3.LUT P0, PT, PT, PT, PT, 0x80, 0x8 ;  /* 0x000000000008781c */ /* 0x000fe40003f0f070 */
[----:B------:R-:W-:-:S13]  /*11840*/  @P1 PLOP3.LUT P0, PT, P2, PT, PT, 0x80, 0x8 ;  /* 0x000000000008181c */ /* 0x000fda000170f070 */
[----:B------:R-:W-:-:S05]  /*11850*/  @!P0 IADD3 R0, PT, PT, R4, RZ, RZ ;  /* 0x000000ff04008210 */ /* 0x000fca0007ffe0ff */
[----:B------:R-:W-:-:S05]  /*11860*/  @P1 IMAD.MOV.U32 R3, RZ, RZ, R0 ;  /* 0x000000ffff031224 */ /* 0x000fca00078e0000 */
[----:B------:R-:W-:Y:S01]  /*11870*/  STG.E.U8 desc[UR36][R16.64], R3 ;  /* 0x0000000310007986 */ /* 0x000fe2000c101124 */
[----:B------:R-:W-:Y:S05]  /*11880*/  EXIT ;  /* 0x000000000000794d */ /* 0x000fea0003800000 */
.L_x_404:
[----:B-1----:R-:W-:-:S06]  /*11890*/  IMAD.U32 R2, R5, 0x10000, RZ ;  /* 0x0001000005027824 */ /* 0x002fcc00078e00ff */
[----:B------:R-:W1:Y:S02]  /*118a0*/  F2I.U64.TRUNC R2, R2 ;  /* 0x0000000200027311 */ /* 0x000e64000020d800 */
[----:B-1----:R-:W-:Y:S01]  /*118b0*/  STG.E.64 desc[UR36][R16.64], R2 ;  /* 0x0000000210007986 */ /* 0x002fe2000c101b24 */
[----:B------:R-:W-:Y:S05]  /*118c0*/  EXIT ;  /* 0x000000000000794d */ /* 0x000fea0003800000 */
.L_x_403:
[----:B-1----:R-:W-:-:S06]  /*118d0*/  IMAD.U32 R5, R5, 0x10000, RZ ;  /* 0x0001000005057824 */ /* 0x002fcc00078e00ff */
[----:B------:R-:W1:Y:S02]  /*118e0*/  F2I.FTZ.U32.TRUNC.NTZ R5, R5 ;  /* 0x0000000500057305 */ /* 0x000e64000021f000 */
[----:B-1----:R-:W-:Y:S01]  /*118f0*/  STG.E desc[UR36][R16.64], R5 ;  /* 0x0000000510007986 */ /* 0x002fe2000c101924 */
[----:B------:R-:W-:Y:S05]  /*11900*/  EXIT ;  /* 0x000000000000794d */ /* 0x000fea0003800000 */
.L_x_393:
        /* <DEDUP_REMOVED lines=9> */
[----:B------:R-:W-:Y:S01]  /*119a0*/  STG.E.U8 desc[UR36][R16.64], R3 ;  /* 0x0000000310007986 */ /* 0x000fe2000c101124 */
[----:B------:R-:W-:Y:S05]  /*119b0*/  EXIT ;  /* 0x000000000000794d */ /* 0x000fea0003800000 */
.L_x_406:
[----:B-1----:R-:W-:Y:S02]  /*119c0*/  SHF.L.U32 R5, R5, 0x10, RZ ;  /* 0x0000001005057819 */ /* 0x002fe400000006ff */
[----:B------:R-:W-:-:S03]  /*119d0*/  CS2R R6, SRZ ;  /* 0x0000000000067805 */ /* 0x000fc6000001ff00 */
[----:B------:R-:W-:-:S06]  /*119e0*/  FMUL.FTZ R5, R5, 1 ;  /* 0x3f80000005057820 */ /* 0x000fcc0000410000 */
[----:B------:R-:W1:Y:S02]  /*119f0*/  F2F.F64.F32 R4, R5 ;  /* 0x0000000500047310 */ /* 0x000e640000201800 */
[----:B-1----:R-:W-:Y:S01]  /*11a00*/  STG.E.128 desc[UR36][R16.64], R4 ;  /* 0x0000000410007986 */ /* 0x002fe2000c101d24 */
[----:B------:R-:W-:Y:S05]  /*11a10*/  EXIT ;  /* 0x000000000000794d */ /* 0x000fea0003800000 */
.L_x_405:
[----:B------:R-:W-:-:S09]  /*11a20*/  UISETP.NE.AND UP0, UPT, UR4, 0xf, UPT ;  /* 0x0000000f0400788c */ /* 0x000fd2000bf05270 */
[----:B------:R-:W-:Y:S05]  /*11a30*/  BRA.U !UP0, `(.L_x_407) ;  /* 0x0000000108e87547 */ /* 0x000fea000b800000 */
[----:B------:R-:W-:-:S09]  /*11a40*/  UISETP.NE.AND UP0, UPT, UR4, 0x17, UPT ;  /* 0x000000170400788c */ /* 0x000fd2000bf05270 */
[----:B------:R-:W-:Y:S05]  /*11a50*/  BRA.U !UP0, `(.L_x_408) ;  /* 0x0000000108907547 */ /* 0x000fea000b800000 */
[----:B------:R-:W-:-:S09]  /*11a60*/  UISETP.NE.AND UP0, UPT, UR4, 0x18, UPT ;  /* 0x000000180400788c */ /* 0x000fd2000bf05270 */
[----:B------:R-:W-:Y:S05]  /*11a70*/  BRA.U !UP0, `(.L_x_409) ;  /* 0x0000000108447547 */ /* 0x000fea000b800000 */
.L_x_386:
        /* <DEDUP_REMOVED lines=11> */
[----:B------:R-:W-:Y:S01]  /*11b30*/  IMAD.U32 R7, RZ, RZ, UR7 ;  /* 0x00000007ff077e24 */ /* 0x000fe2000f8e00ff */
[----:B-----5:R-:W-:Y:S01]  /*11b40*/  MOV R10, UR8 ;  /* 0x00000008000a7c02 */ /* 0x020fe20008000f00 */
[----:B--2---:R-:W-:-:S07]  /*11b50*/  IMAD.U32 R11, RZ, RZ, UR9 ;  /* 0x00000009ff0b7e24 */ /* 0x004fce000f8e00ff */
[----:B------:R-:W-:-:S07]  /*11b60*/  LEPC R20, `(.L_x_410) ;  /* 0x000000001014794e */ /* 0x000fce0000000000 */
[----:B---3--:R-:W-:Y:S05]  /*11b70*/  CALL.ABS.NOINC R2 ;  /* 0x0000000002007343 */ /* 0x008fea0003c00000 */
.L_x_410:
[----:B------:R-:W-:Y:S05]  /*11b80*/  EXIT ;  /* 0x000000000000794d */ /* 0x000fea0003800000 */
.L_x_409:
[----:B-1----:R-:W-:Y:S01]  /*11b90*/  SHF.L.U32 R5, R5, 0x10, RZ ;  /* 0x0000001005057819 */ /* 0x002fe200000006ff */
[----:B------:R-:W-:Y:S01]  /*11ba0*/  BSSY.RECONVERGENT B0, `(.L_x_411) ;  /* 0x000000c000007945 */ /* 0x000fe20003800200 */
[----:B0-----:R-:W-:Y:S02]  /*11bb0*/  IMAD.MOV.U32 R0, RZ, RZ, 0x7f ;  /* 0x0000007fff007424 */ /* 0x001fe400078e00ff */
        /* <DEDUP_REMOVED lines=10> */
.L_x_412:
[----:B------:R-:W-:Y:S05]  /*11c60*/  BSYNC.RECONVERGENT B0 ;  /* 0x0000000000007941 */ /* 0x000fea0003800200 */
.L_x_411:
[----:B------:R-:W-:-:S05]  /*11c70*/  LOP3.LUT R3, R0, 0x80, R3, 0xf8, !PT ;  /* 0x0000008000037812 */ /* 0x000fca00078ef803 */
[----:B------:R-:W-:Y:S01]  /*11c80*/  STG.E.U8 desc[UR36][R16.64], R3 ;  /* 0x0000000310007986 */ /* 0x000fe2000c101124 */
[----:B------:R-:W-:Y:S05]  /*11c90*/  EXIT ;  /* 0x000000000000794d */ /* 0x000fea0003800000 */
.L_x_408:
        /* <DEDUP_REMOVED lines=12> */
.L_x_414:
[----:B0-----:R-:W-:Y:S01]  /*11d60*/  IMAD.MOV.U32 R0, RZ, RZ, 0x7f ;  /* 0x0000007fff007424 */ /* 0x001fe200078e00ff */
[----:B------:R-:W-:-:S04]  /*11d70*/  ISETP.GT.U32.AND P0, PT, R2, 0x7f800000, PT ;  /* 0x7f8000000200780c */ /* 0x000fc80003f04070 */
[----:B------:R-:W-:-:S09]  /*11d80*/  SEL R0, R0, 0x7c, P0 ;  /* 0x0000007c00007807 */ /* 0x000fd20000000000 */
.L_x_415:
[----:B------:R-:W-:Y:S05]  /*11d90*/  BSYNC.RECONVERGENT B0 ;  /* 0x0000000000007941 */ /* 0x000fea0003800200 */
.L_x_413:
[----:B------:R-:W-:-:S04]  /*11da0*/  SHF.R.U32.HI R3, RZ, 0x18, R3 ;  /* 0x00000018ff037819 */ /* 0x000fc80000011603 */
[----:B------:R-:W-:-:S05]  /*11db0*/  LOP3.LUT R3, R0, 0x80, R3, 0xf8, !PT ;  /* 0x0000008000037812 */ /* 0x000fca00078ef803 */
[----:B------:R-:W-:Y:S01]  /*11dc0*/  STG.E.U8 desc[UR36][R16.64], R3 ;  /* 0x0000000310007986 */ /* 0x000fe2000c101124 */
[----:B------:R-:W-:Y:S05]  /*11dd0*/  EXIT ;  /* 0x000000000000794d */ /* 0x000fea0003800000 */
.L_x_407:
[----:B-1----:R-:W-:Y:S01]  /*11de0*/  STG.E.U16 desc[UR36][R16.64], R5 ;  /* 0x0000000510007986 */ /* 0x002fe2000c101524 */
[----:B------:R-:W-:Y:S05]  /*11df0*/  EXIT ;  /* 0x000000000000794d */ /* 0x000fea0003800000 */
.L_x_416:
[----:B------:R-:W-:-:S00]  /*11e00*/  BRA `(.L_x_416) ;  /* 0xfffffffc00fc7947 */ /* 0x000fc0000383ffff */
[----:B------:R-:W-:-:S00]  /*11e10*/  NOP ;  /* 0x0000000000007918 */ /* 0x000fc00000000000 */
        /* <DEDUP_REMOVED lines=14> */
.L_x_6622:


//--------------------- .text._ZN2at6native27unrolled_elementwise_kernelIZZZNS0_62_GLOBAL__N__e6aa1b1b_29_ActivationLogSigmoidKernel_cu_9d16a0dc27log_sigmoid_backward_kernelERNS_14TensorIteratorEENKUlvE_clEvENKUlvE2_clEvEUlN3c108BFloat16ES8_E_St5arrayIPcLm3EELi4E23TrivialOffsetCalculatorILi2EjESD_ILi1EjENS0_6memory12LoadWithCastILi2EEENSG_13StoreWithCastILi1EEEEEviT_T0_T2_T3_T4_T5_ --------------------------
	.section	.text._ZN2at6native27unrolled_elementwise_kernelIZZZNS0_62_GLOBAL__N__e6aa1b1b_29_ActivationLogSigmoidKernel_cu_9d16a0dc27log_sigmoid_backward_kernelERNS_14TensorIteratorEENKUlvE_clEvENKUlvE2_clEvEUlN3c108BFloat16ES8_E_St5arrayIPcLm3EELi4E23TrivialOffsetCalculatorILi2EjESD_ILi1EjENS0_6memory12LoadWithCastILi2EEENSG_13StoreWithCastILi1EEEEEviT_T0_T2_T3_T4_T5_,"ax",@progbits
	.align	128
        .global         _ZN2at6native27unrolled_elementwise_kernelIZZZNS0_62_GLOBAL__N__e6aa1b1b_29_ActivationLogSigmoidKernel_cu_9d16a0dc27log_sigmoid_backward_kernelERNS_14TensorIteratorEENKUlvE_clEvENKUlvE2_clEvEUlN3c108BFloat16ES8_E_St5arrayIPcLm3EELi4E23TrivialOffsetCalculatorILi2EjESD_ILi1EjENS0_6memory12LoadWithCastILi2EEENSG_13StoreWithCastILi1EEEEEviT_T0_T2_T3_T4_T5_
        .type           _ZN2at6native27unrolled_elementwise_kernelIZZZNS0_62_GLOBAL__N__e6aa1b1b_29_ActivationLogSigmoidKernel_cu_9d16a0dc27log_sigmoid_backward_kernelERNS_14TensorIteratorEENKUlvE_clEvENKUlvE2_clEvEUlN3c108BFloat16ES8_E_St5arrayIPcLm3EELi4E23TrivialOffsetCalculatorILi2EjESD_ILi1EjENS0_6memory12LoadWithCastILi2EEENSG_13StoreWithCastILi1EEEEEviT_T0_T2_T3_T4_T5_,@function
        .size           _ZN2at6native27unrolled_elementwise_kernelIZZZNS0_62_GLOBAL__N__e6aa1b1b_29_ActivationLogSigmoidKernel_cu_9d16a0dc27log_sigmoid_backward_kernelERNS_14TensorIteratorEENKUlvE_clEvENKUlvE2_clEvEUlN3c108BFloat16ES8_E_St5arrayIPcLm3EELi4E23TrivialOffsetCalculatorILi2EjESD_ILi1EjENS0_6memory12LoadWithCastILi2EEENSG_13StoreWithCastILi1EEEEEviT_T0_T2_T3_T4_T5_,(.L_x_6623 - _ZN2at6native27unrolled_elementwise_kernelIZZZNS0_62_GLOBAL__N__e6aa1b1b_29_ActivationLogSigmoidKernel_cu_9d16a0dc27log_sigmoid_backward_kernelERNS_14TensorIteratorEENKUlvE_clEvENKUlvE2_clEvEUlN3c108BFloat16ES8_E_St5arrayIPcLm3EELi4E23TrivialOffsetCalculatorILi2EjESD_ILi1EjENS0_6memory12LoadWithCastILi2EEENSG_13StoreWithCastILi1EEEEEviT_T0_T2_T3_T4_T5_)
        .other          _ZN2at6native27unrolled_elementwise_kernelIZZZNS0_62_GLOBAL__N__e6aa1b1b_29_ActivationLogSigmoidKernel_cu_9d16a0dc27log_sigmoid_backward_kernelERNS_14TensorIteratorEENKUlvE_clEvENKUlvE2_clEvEUlN3c108BFloat16ES8_E_St5arrayIPcLm3EELi4E23TrivialOffsetCalculatorILi2EjESD_ILi1EjENS0_6memory12LoadWithCastILi2EEENSG_13StoreWithCastILi1EEEEEviT_T0_T2_T3_T4_T5_,@"STO_CUDA_ENTRY STV_DEFAULT"
_ZN2at6native27unrolled_elementwise_kernelIZZZNS0_62_GLOBAL__N__e6aa1b1b_29_ActivationLogSigmoidKernel_cu_9d16a0dc27log_sigmoid_backward_kernelERNS_14TensorIteratorEENKUlvE_clEvENKUlvE2_clEvEUlN3c108BFloat16ES8_E_St5arrayIPcLm3EELi4E23TrivialOffsetCalculatorILi2EjESD_ILi1EjENS0_6memory12LoadWithCastILi2EEENSG_13StoreWithCastILi1EEEEEviT_T0_T2_T3_T4_T5_:
.text._ZN2at6native27unrolled_elementwise_kernelIZZZNS0_62_GLOBAL__N__e6aa1b1b_29_ActivationLogSigmoidKernel_cu_9d16a0dc27log_sigmoid_backward_kernelERNS_14TensorIteratorEENKUlvE_clEvENKUlvE2_clEvEUlN3c108BFloat16ES8_E_St5arrayIPcLm3EELi4E23TrivialOffsetCalculatorILi2EjESD_ILi1EjENS0_6memory12LoadWithCastILi2EEENSG_13StoreWithCastILi1EEEEEviT_T0_T2_T3_T4_T5_:
[----:B------:R-:W0:Y:S01]  /*0000*/  LDC R1, c[0x0][0x37c] ;  /* 0x0000df00ff017b82 */ /* 0x000e220000000800 */
[----:B------:R-:W1:Y:S07]  /*0010*/  S2R R2, SR_CTAID.X ;  /* 0x0000000000027919 */ /* 0x000e6e0000002500 */
[----:B------:R-:W1:Y:S01]  /*0020*/  LDC R3, c[0x0][0x380] ;  /* 0x0000e000ff037b82 */ /* 0x000e620000000800 */
[----:B------:R-:W2:Y:S01]  /*0030*/  LDCU.64 UR36, c[0x0][0x358] ;  /* 0x00006b00ff2477ac */ /* 0x000ea20008000a00 */
[----:B------:R-:W-:Y:S01]  /*0040*/  BSSY.RECONVERGENT B6, `(.L_x_417) ;  /* 0x0000232000067945 */ /* 0x000fe20003800200 */
[----:B------:R-:W3:Y:S01]  /*0050*/  S2R R17, SR_TID.X ;  /* 0x0000000000117919 */ /* 0x000ee20000002100 */
[----:B------:R-:W-:Y:S01]  /*0060*/  PRMT R28, RZ, 0x7610, R28 ;  /* 0x00007610ff1c7816 */ /* 0x000fe2000000001c */
[----:B------:R-:W4:Y:S01]  /*0070*/  LDCU.U8 UR38, c[0x0][0x3a4] ;  /* 0x00007480ff2677ac */ /* 0x000f220008000000 */
[----:B------:R-:W-:Y:S01]  /*0080*/  PRMT R22, RZ, 0x7610, R22 ;  /* 0x00007610ff167816 */ /* 0x000fe20000000016 */
[----:B------:R-:W0:Y:S01]  /*0090*/  LDCU.U8 UR39, c[0x0][0x3a5] ;  /* 0x000074a0ff2777ac */ /* 0x000e220008000000 */
[----:B-1----:R-:W-:-:S02]  /*00a0*/  IMAD R16, R2, -0x200, R3 ;  /* 0xfffffe0002107824 */ /* 0x002fc400078e0203 */
[----:B---3--:R-:W-:-:S03]  /*00b0*/  IMAD.MOV.U32 R25, RZ, RZ, R17 ;  /* 0x000000ffff197224 */ /* 0x008fc600078e0011 */
[----:B------:R-:W-:-:S13]  /*00c0*/  ISETP.GE.AND P0, PT, R17, R16, PT ;  /* 0x000000101100720c */ /* 0x000fda0003f06270 */
[----:B0-2-4-:R-:W-:Y:S05]  /*00d0*/  @P0 BRA `(.L_x_418) ;  /* 0x0000002000a00947 */ /* 0x015fea0003800000 */
[----:B------:R-:W0:Y:S01]  /*00e0*/  LDC.64 R4, c[0x0][0x390] ;  /* 0x0000e400ff047b82 */ /* 0x000e220000000a00 */
[----:B------:R-:W1:Y:S01]  /*00f0*/  LDCU UR5, c[0x0][0x3a8] ;  /* 0x00007500ff0577ac */ /* 0x000e620008000800 */
[----:B------:R-:W-:Y:S01]  /*0100*/  IMAD R17, R2, 0x200, R25 ;  /* 0x0000020002117824 */ /* 0x000fe200078e0219 */
[----:B------:R-:W-:-:S04]  /*0110*/  UPRMT UR4, UR38, 0x9910, URZ ;  /* 0x0000991026047896 */ /* 0x000fc800080000ff */
[----:B------:R-:W-:Y:S01]  /*0120*/  UISETP.GT.AND UP0, UPT, UR4, 0x9, UPT ;  /* 0x000000090400788c */ /* 0x000fe2000bf04270 */
[----:B-1----:R-:W-:-:S05]  /*0130*/  IMAD R3, R17, UR5, RZ ;  /* 0x0000000511037c24 */ /* 0x002fca000f8e02ff */
[----:B0-----:R-:W-:-:S05]  /*0140*/  IADD3 R4, P0, PT, R3, R4, RZ ;  /* 0x0000000403047210 */ /* 0x001fca0007f1e0ff */
[----:B------:R-:W-:Y:S01]  /*0150*/  IMAD.X R5, RZ, RZ, R5, P0 ;  /* 0x000000ffff057224 */ /* 0x000fe200000e0605 */
        /* <DEDUP_REMOVED lines=14> */
.L_x_422:
[----:B------:R-:W2:Y:S02]  /*0240*/  LDG.E.U8 R4, desc[UR36][R4.64] ;  /* 0x0000002404047981 */ /* 0x000ea4000c1e1100 */
[----:B--2---:R-:W-:-:S04]  /*0250*/  I2FP.F32.U32 R0, R4 ;  /* 0x0000000400007245 */ /* 0x004fc80000201000 */
[----:B------:R-:W-:-:S04]  /*0260*/  F2FP.BF16.F32.PACK_AB R0, RZ, R0 ;  /* 0x00000000ff00723e */ /* 0x000fc800000010ff */
[----:B------:R-:W-:Y:S01]  /*0270*/  PRMT R28, R0, 0x7610, R28 ;  /* 0x00007610001c7816 */ /* 0x000fe2000000001c */
[----:B------:R-:W-:Y:S06]  /*0280*/  BRA `(.L_x_424) ;  /* 0x0000000c00e47947 */ /* 0x000fec0003800000 */
.L_x_421:
        /* <DEDUP_REMOVED lines=11> */
.L_x_426:
[----:B------:R-:W2:Y:S02]  /*0340*/  LDG.E R4, desc[UR36][R4.64] ;  /* 0x0000002404047981 */ /* 0x000ea4000c1e1900 */
[----:B--2---:R-:W-:-:S04]  /*0350*/  I2FP.F32.S32 R0, R4 ;  /* 0x0000000400007245 */ /* 0x004fc80000201400 */
[----:B------:R-:W-:-:S04]  /*0360*/  F2FP.BF16.F32.PACK_AB R0, RZ, R0 ;  /* 0x00000000ff00723e */ /* 0x000fc800000010ff */
[----:B------:R-:W-:Y:S01]  /*0370*/  PRMT R28, R0, 0x7610, R28 ;  /* 0x00007610001c7816 */ /* 0x000fe2000000001c */
[----:B------:R-:W-:Y:S06]  /*0380*/  BRA `(.L_x_424) ;  /* 0x0000000c00a47947 */ /* 0x000fec0003800000 */
.L_x_425:
[----:B------:R-:W2:Y:S02]  /*0390*/  LDG.E.U16 R4, desc[UR36][R4.64] ;  /* 0x0000002404047981 */ /* 0x000ea4000c1e1500 */
[----:B--2---:R-:W0:Y:S02]  /*03a0*/  I2F.S16 R0, R4 ;  /* 0x0000000400007306 */ /* 0x004e240000101400 */
[----:B0-----:R-:W-:-:S04]  /*03b0*/  F2FP.BF16.F32.PACK_AB R0, RZ, R0 ;  /* 0x00000000ff00723e */ /* 0x001fc800000010ff */
[----:B------:R-:W-:Y:S01]  /*03c0*/  PRMT R28, R0, 0x7610, R28 ;  /* 0x00007610001c7816 */ /* 0x000fe2000000001c */
[----:B------:R-:W-:Y:S06]  /*03d0*/  BRA `(.L_x_424) ;  /* 0x0000000c00907947 */ /* 0x000fec0003800000 */
.L_x_420:
        /* <DEDUP_REMOVED lines=9> */
.L_x_428:
[----:B------:R-:W2:Y:S02]  /*0470*/  LDG.E.U16 R0, desc[UR36][R4.64] ;  /* 0x0000002404007981 */ /* 0x000ea4000c1e1500 */
[----:B--2---:R-:W-:-:S05]  /*0480*/  HADD2.F32 R0, -RZ, R0.H0_H0 ;  /* 0x20000000ff007230 */ /* 0x004fca0000004100 */
[----:B------:R-:W-:-:S04]  /*0490*/  F2FP.BF16.F32.PACK_AB R0, RZ, R0 ;  /* 0x00000000ff00723e */ /* 0x000fc800000010ff */
[----:B------:R-:W-:Y:S01]  /*04a0*/  PRMT R28, R0, 0x7610, R28 ;  /* 0x00007610001c7816 */ /* 0x000fe2000000001c */
[----:B------:R-:W-:Y:S06]  /*04b0*/  BRA `(.L_x_424) ;  /* 0x0000000c00587947 */ /* 0x000fec0003800000 */
.L_x_427:
        /* <DEDUP_REMOVED lines=9> */
.L_x_430:
[----:B------:R-:W2:Y:S02]  /*0550*/  LDG.E.U16 R4, desc[UR36][R4.64] ;  /* 0x0000002404047981 */ /* 0x000ea4000c1e1500 */
[----:B--2---:R-:W-:-:S05]  /*0560*/  HADD2.F32 R0, -RZ, R4.H0_H0 ;  /* 0x20000004ff007230 */ /* 0x004fca0000004100 */
[----:B------:R-:W-:-:S04]  /*0570*/  F2FP.BF16.F32.PACK_AB R0, RZ, R0 ;  /* 0x00000000ff00723e */ /* 0x000fc800000010ff */
[----:B------:R-:W-:Y:S01]  /*0580*/  PRMT R28, R0, 0x7610, R28 ;  /* 0x00007610001c7816 */ /* 0x000fe2000000001c */
[----:B------:R-:W-:Y:S06]  /*0590*/  BRA `(.L_x_424) ;  /* 0x0000000c00207947 */ /* 0x000fec0003800000 */
.L_x_429:
        /* <DEDUP_REMOVED lines=13> */
.L_x_419:
        /* <DEDUP_REMOVED lines=14> */
.L_x_433:
        /* <DEDUP_REMOVED lines=13> */
.L_x_432:
        /* <DEDUP_REMOVED lines=27> */
.L_x_435:
[----:B------:R-:W2:Y:S02]  /*09d0*/  LDG.E.U8 R4, desc[UR36][R4.64] ;  /* 0x0000002404047981 */ /* 0x000ea4000c1e1100 */
[C---:B--2---:R-:W-:Y:S02]  /*09e0*/  IMAD.SHL.U32 R3, R4.reuse, 0x2000000, RZ ;  /* 0x0200000004037824 */ /* 0x044fe400078e00ff */
[----:B------:R-:W-:-:S03]  /*09f0*/  IMAD.SHL.U32 R6, R4, 0x100, RZ ;  /* 0x0000010004067824 */ /* 0x000fc600078e00ff */
[----:B------:R-:W-:-:S13]  /*0a00*/  ISETP.GT.U32.AND P0, PT, R3, 0x7ffffff, PT ;  /* 0x07ffffff0300780c */ /* 0x000fda0003f04070 */
[----:B------:R-:W-:Y:S02]  /*0a10*/  @!P0 LOP3.LUT R0, R6, 0x7f00, RZ, 0xc0, !PT ;  /* 0x00007f0006008812 */ /* 0x000fe400078ec0ff */
[----:B------:R-:W-:Y:S02]  /*0a20*/  @P0 LEA.HI R3, R3, 0x70000000, RZ, 0x1c ;  /* 0x7000000003030811 */ /* 0x000fe400078fe0ff */
[----:B------:R-:W-:Y:S02]  /*0a30*/  @!P0 LOP3.LUT R0, R0, 0x3f000000, RZ, 0xfc, !PT ;  /* 0x3f00000000008812 */ /* 0x000fe400078efcff */
[----:B------:R-:W-:-:S03]  /*0a40*/  PRMT R6, R6, 0x9910, RZ ;  /* 0x0000991006067816 */ /* 0x000fc600000000ff */
[----:B------:R-:W-:Y:S01]  /*0a50*/  @!P0 FADD.FTZ R0, R0, -0.5 ;  /* 0xbf00000000008421 */ /* 0x000fe20000010000 */
[----:B------:R-:W-:Y:S01]  /*0a60*/  @P0 FMUL.FTZ R0, R3, 1.9259299443872358531e-34 ;  /* 0x0780000003000820 */ /* 0x000fe20000410000 */
[----:B------:R-:W-:-:S05]  /*0a70*/  IMAD.MOV.U32 R3, RZ, RZ, R6 ;  /* 0x000000ffff037224 */ /* 0x000fca00078e0006 */
[----:B------:R-:W-:-:S04]  /*0a80*/  LOP3.LUT R0, R0, 0x80000000, R3, 0xf8, !PT ;  /* 0x8000000000007812 */ /* 0x000fc800078ef803 */
[----:B------:R-:W-:-:S04]  /*0a90*/  F2FP.BF16.F32.PACK_AB R0, RZ, R0 ;  /* 0x00000000ff00723e */ /* 0x000fc800000010ff */
[----:B------:R-:W-:Y:S01]  /*0aa0*/  PRMT R28, R0, 0x7610, R28 ;  /* 0x00007610001c7816 */ /* 0x000fe2000000001c */
[----:B------:R-:W-:Y:S06]  /*0ab0*/  BRA `(.L_x_424) ;  /* 0x0000000400d87947 */ /* 0x000fec0003800000 */
.L_x_434:
[----:B------:R0:W5:Y:S01]  /*0ac0*/  LDG.E.U16 R28, desc[UR36][R4.64] ;  /* 0x00000024041c7981 */ /* 0x000162000c1e1500 */
[----:B------:R-:W-:Y:S05]  /*0ad0*/  BRA `(.L_x_424) ;  /* 0x0000000400d07947 */ /* 0x000fea0003800000 */
.L_x_431:
        /* <DEDUP_REMOVED lines=13> */
.L_x_438:
        /* <DEDUP_REMOVED lines=21> */
.L_x_442:
[----:B------:R-:W-:Y:S05]  /*0d00*/  BSYNC.RECONVERGENT B1 ;  /* 0x0000000000017941 */ /* 0x000fea0003800200 */
.L_x_441:
[----:B------:R-:W-:Y:S01]  /*0d10*/  IMAD.SHL.U32 R0, R0, 0x100000, RZ ;  /* 0x0010000000007824 */ /* 0x000fe200078e00ff */
[----:B------:R-:W-:-:S04]  /*0d20*/  LEA R3, R3, 0x3b800000, 0x17 ;  /* 0x3b80000003037811 */ /* 0x000fc800078eb8ff */
[----:B------:R-:W-:-:S07]  /*0d30*/  LOP3.LUT R0, R3, R0, R7, 0xfe, !PT ;  /* 0x0000000003007212 */ /* 0x000fce00078efe07 */
.L_x_440:
[----:B------:R-:W-:Y:S05]  /*0d40*/  BSYNC.RECONVERGENT B0 ;  /* 0x0000000000007941 */ /* 0x000fea0003800200 */
.L_x_439:
[----:B------:R-:W-:-:S04]  /*0d50*/  F2FP.BF16.F32.PACK_AB R0, RZ, R0 ;  /* 0x00000000ff00723e */ /* 0x000fc800000010ff */
[----:B------:R-:W-:Y:S01]  /*0d60*/  PRMT R28, R0, 0x7610, R28 ;  /* 0x00007610001c7816 */ /* 0x000fe2000000001c */
[----:B------:R-:W-:Y:S06]  /*0d70*/  BRA `(.L_x_424) ;  /* 0x0000000400287947 */ /* 0x000fec0003800000 */
.L_x_437:
        /* <DEDUP_REMOVED lines=21> */
.L_x_446:
[----:B------:R-:W-:Y:S05]  /*0ed0*/  BSYNC.RECONVERGENT B1 ;  /* 0x0000000000017941 */ /* 0x000fea0003800200 */
.L_x_445:
[----:B------:R-:W-:Y:S01]  /*0ee0*/  IMAD.SHL.U32 R0, R0, 0x200000, RZ ;  /* 0x0020000000007824 */ /* 0x000fe200078e00ff */
[----:B------:R-:W-:-:S04]  /*0ef0*/  LEA R3, R3, 0x37800000, 0x17 ;  /* 0x3780000003037811 */ /* 0x000fc800078eb8ff */
[----:B------:R-:W-:-:S07]  /*0f00*/  LOP3.LUT R0, R3, R0, R7, 0xfe, !PT ;  /* 0x0000000003007212 */ /* 0x000fce00078efe07 */
.L_x_444:
[----:B------:R-:W-:Y:S05]  /*0f10*/  BSYNC.RECONVERGENT B0 ;  /* 0x0000000000007941 */ /* 0x000fea0003800200 */
.L_x_443:
[----:B------:R-:W-:-:S04]  /*0f20*/  F2FP.BF16.F32.PACK_AB R0, RZ, R0 ;  /* 0x00000000ff00723e */ /* 0x000fc800000010ff */
[----:B------:R-:W-:Y:S01]  /*0f30*/  PRMT R28, R0, 0x7610, R28 ;  /* 0x00007610001c7816 */ /* 0x000fe2000000001c */
[----:B------:R-:W-:Y:S06]  /*0f40*/  BRA `(.L_x_424) ;  /* 0x0000000000b47947 */ /* 0x000fec0003800000 */
.L_x_436:
[----:B------:R-:W-:-:S09]  /*0f50*/  UISETP.NE.AND UP0, UPT, UR4, 0x1c, UPT ;  /* 0x0000001c0400788c */ /* 0x000fd2000bf05270 */
[----:B------:R-:W-:Y:S05]  /*0f60*/  BRA.U !UP0, `(.L_x_447) ;  /* 0x00000001089c7547 */ /* 0x000fea000b800000 */
[----:B------:R-:W-:-:S09]  /*0f70*/  UISETP.NE.AND UP0, UPT, UR4, 0x1d, UPT ;  /* 0x0000001d0400788c */ /* 0x000fd2000bf05270 */
[----:B------:R-:W-:Y:S05]  /*0f80*/  BRA.U !UP0, `(.L_x_448) ;  /* 0x0000000108807547 */ /* 0x000fea000b800000 */
[----:B------:R-:W-:-:S09]  /*0f90*/  UISETP.NE.AND UP0, UPT, UR4, 0x2c, UPT ;  /* 0x0000002c0400788c */ /* 0x000fd2000bf05270 */
[----:B------:R-:W-:Y:S05]  /*0fa0*/  BRA.U !UP0, `(.L_x_449) ;  /* 0x0000000108487547 */ /* 0x000fea000b800000 */
.L_x_423:
        /* <DEDUP_REMOVED lines=11> */
[----:B------:R-:W-:Y:S02]  /*1060*/  IMAD.U32 R7, RZ, RZ, UR7 ;  /* 0x00000007ff077e24 */ /* 0x000fe4000f8e00ff */
[----:B---3--:R-:W-:Y:S02]  /*1070*/  IMAD.U32 R10, RZ, RZ, UR8 ;  /* 0x00000008ff0a7e24 */ /* 0x008fe4000f8e00ff */
[----:B------:R-:W-:-:S07]  /*1080*/  IMAD.U32 R11, RZ, RZ, UR9 ;  /* 0x00000009ff0b7e24 */ /* 0x000fce000f8e00ff */
[----:B------:R-:W-:-:S07]  /*1090*/  LEPC R20, `(.L_x_450) ;  /* 0x000000001014794e */ /* 0x000fce0000000000 */
[----:B--2---:R-:W-:Y:S05]  /*10a0*/  CALL.ABS.NOINC R14 ;  /* 0x000000000e007343 */ /* 0x004fea0003c00000 */
.L_x_450:
[----:B------:R-:W-:Y:S01]  /*10b0*/  PRMT R28, RZ, 0x7610, R28 ;  /* 0x00007610ff1c7816 */ /* 0x000fe2000000001c */
[----:B------:R-:W-:Y:S06]  /*10c0*/  BRA `(.L_x_424) ;  /* 0x0000000000547947 */ /* 0x000fec0003800000 */
.L_x_449:
        /* <DEDUP_REMOVED lines=8> */
.L_x_452:
[----:B------:R-:W-:Y:S05]  /*1150*/  BSYNC.RECONVERGENT B0 ;  /* 0x0000000000007941 */ /* 0x000fea0003800200 */
.L_x_451:
[----:B------:R-:W-:-:S04]  /*1160*/  F2FP.BF16.F32.PACK_AB R0, RZ, R0 ;  /* 0x00000000ff00723e */ /* 0x000fc800000010ff */
[----:B------:R-:W-:Y:S01]  /*1170*/  PRMT R28, R0, 0x7610, R28 ;  /* 0x00007610001c7816 */ /* 0x000fe2000000001c */
[----:B------:R-:W-:Y:S06]  /*1180*/  BRA `(.L_x_424) ;  /* 0x0000000000247947 */ /* 0x000fec0003800000 */
.L_x_448:
[----:B------:R-:W2:Y:S02]  /*1190*/  LDG.E.64 R4, desc[UR36][R4.64] ;  /* 0x0000002404047981 */ /* 0x000ea4000c1e1b00 */
[----:B--2---:R-:W0:Y:S02]  /*11a0*/  I2F.U64 R0, R4 ;  /* 0x0000000400007312 */ /* 0x004e240000301000 */
[----:B0-----:R-:W-:-:S04]  /*11b0*/  F2FP.BF16.F32.PACK_AB R0, RZ, R0 ;  /* 0x00000000ff00723e */ /* 0x001fc800000010ff */
[----:B------:R-:W-:Y:S01]  /*11c0*/  PRMT R28, R0, 0x7610, R28 ;  /* 0x00007610001c7816 */ /* 0x000fe2000000001c */
[----:B------:R-:W-:Y:S06]  /*11d0*/  BRA `(.L_x_424) ;  /* 0x0000000000107947 */ /* 0x000fec0003800000 */
.L_x_447:
[----:B------:R-:W2:Y:S02]  /*11e0*/  LDG.E R4, desc[UR36][R4.64] ;  /* 0x0000002404047981 */ /* 0x000ea4000c1e1900 */
[----:B--2---:R-:W-:-:S04]  /*11f0*/  I2FP.F32.U32 R0, R4 ;  /* 0x0000000400007245 */ /* 0x004fc80000201000 */
[----:B------:R-:W-:-:S04]  /*1200*/  F2FP.BF16.F32.PACK_AB R0, RZ, R0 ;  /* 0x00000000ff00723e */ /* 0x000fc800000010ff */
[----:B------:R-:W-:-:S07]  /*1210*/  PRMT R28, R0, 0x7610, R28 ;  /* 0x00007610001c7816 */ /* 0x000fce000000001c */
.L_x_424:
[----:B0-----:R-:W0:Y:S01]  /*1220*/  LDC.64 R4, c[0x0][0x398] ;  /* 0x0000e600ff047b82 */ /* 0x001e220000000a00 */
[----:B------:R-:W1:Y:S01]  /*1230*/  LDCU UR5, c[0x0][0x3ac] ;  /* 0x00007580ff0577ac */ /* 0x000e620008000800 */
        /* <DEDUP_REMOVED lines=19> */
.L_x_456:
[----:B------:R-:W2:Y:S02]  /*1370*/  LDG.E.U8 R4, desc[UR36][R4.64] ;  /* 0x0000002404047981 */ /* 0x000ea4000c1e1100 */
[----:B--2---:R-:W-:-:S04]  /*1380*/  I2FP.F32.U32 R0, R4 ;  /* 0x0000000400007245 */ /* 0x004fc80000201000 */
[----:B------:R-:W-:-:S04]  /*1390*/  F2FP.BF16.F32.PACK_AB R0, RZ, R0 ;  /* 0x00000000ff00723e */ /* 0x000fc800000010ff */
[----:B------:R-:W-:Y:S01]  /*13a0*/  PRMT R22, R0, 0x7610, R22 ;  /* 0x0000761000167816 */ /* 0x000fe20000000016 */
[----:B------:R-:W-:Y:S06]  /*13b0*/  BRA `(.L_x_458) ;  /* 0x0000000c00e47947 */ /* 0x000fec0003800000 */
.L_x_455:
        /* <DEDUP_REMOVED lines=11> */
.L_x_460:
[----:B------:R-:W2:Y:S02]  /*1470*/  LDG.E R4, desc[UR36][R4.64] ;  /* 0x0000002404047981 */ /* 0x000ea4000c1e1900 */
[----:B--2---:R-:W-:-:S04]  /*1480*/  I2FP.F32.S32 R0, R4 ;  /* 0x0000000400007245 */ /* 0x004fc80000201400 */
[----:B------:R-:W-:-:S04]  /*1490*/  F2FP.BF16.F32.PACK_AB R0, RZ, R0 ;  /* 0x00000000ff00723e */ /* 0x000fc800000010ff */
[----:B------:R-:W-:Y:S01]  /*14a0*/  PRMT R22, R0, 0x7610, R22 ;  /* 0x0000761000167816 */ /* 0x000fe20000000016 */
[----:B------:R-:W-:Y:S06]  /*14b0*/  BRA `(.L_x_458) ;  /* 0x0000000c00a47947 */ /* 0x000fec0003800000 */
.L_x_459:
[----:B------:R-:W2:Y:S02]  /*14c0*/  LDG.E.U16 R4, desc[UR36][R4.64] ;  /* 0x0000002404047981 */ /* 0x000ea4000c1e1500 */
[----:B--2---:R-:W0:Y:S02]  /*14d0*/  I2F.S16 R0, R4 ;  /* 0x0000000400007306 */ /* 0x004e240000101400 */
[----:B0-----:R-:W-:-:S04]  /*14e0*/  F2FP.BF16.F32.PACK_AB R0, RZ, R0 ;  /* 0x00000000ff00723e */ /* 0x001fc800000010ff */
[----:B------:R-:W-:Y:S01]  /*14f0*/  PRMT R22, R0, 0x7610, R22 ;  /* 0x0000761000167816 */ /* 0x000fe20000000016 */
[----:B------:R-:W-:Y:S06]  /*1500*/  BRA `(.L_x_458) ;  /* 0x0000000c00907947 */ /* 0x000fec0003800000 */
.L_x_454:
        /* <DEDUP_REMOVED lines=9> */
.L_x_462:
[----:B------:R-:W2:Y:S02]  /*15a0*/  LDG.E.U16 R0, desc[UR36][R4.64] ;  /* 0x0000002404007981 */ /* 0x000ea4000c1e1500 */
[----:B--2---:R-:W-:-:S05]  /*15b0*/  HADD2.F32 R0, -RZ, R0.H0_H0 ;  /* 0x20000000ff007230 */ /* 0x004fca0000004100 */
[----:B------:R-:W-:-:S04]  /*15c0*/  F2FP.BF16.F32.PACK_AB R0, RZ, R0 ;  /* 0x00000000ff00723e */ /* 0x000fc800000010ff */
[----:B------:R-:W-:Y:S01]  /*15d0*/  PRMT R22, R0, 0x7610, R22 ;  /* 0x0000761000167816 */ /* 0x000fe20000000016 */
[----:B------:R-:W-:Y:S06]  /*15e0*/  BRA `(.L_x_458) ;  /* 0x0000000c00587947 */ /* 0x000fec0003800000 */
.L_x_461:
        /* <DEDUP_REMOVED lines=9> */
.L_x_464:
[----:B------:R-:W2:Y:S02]  /*1680*/  LDG.E.U16 R4, desc[UR36][R4.64] ;  /* 0x0000002404047981 */ /* 0x000ea4000c1e1500 */
[----:B--2---:R-:W-:-:S05]  /*1690*/  HADD2.F32 R0, -RZ, R4.H0_H0 ;  /* 0x20000004ff007230 */ /* 0x004fca0000004100 */
[----:B------:R-:W-:-:S04]  /*16a0*/  F2FP.BF16.F32.PACK_AB R0, RZ, R0 ;  /* 0x00000000ff00723e */ /* 0x000fc800000010ff */
[----:B------:R-:W-:Y:S01]  /*16b0*/  PRMT R22, R0, 0x7610, R22 ;  /* 0x0000761000167816 */ /* 0x000fe20000000016 */
[----:B------:R-:W-:Y:S06]  /*16c0*/  BRA `(.L_x_458) ;  /* 0x0000000c00207947 */ /* 0x000fec0003800000 */
.L_x_463:
        /* <DEDUP_REMOVED lines=13> */
.L_x_453:
        /* <DEDUP_REMOVED lines=14> */
.L_x_467:
        /* <DEDUP_REMOVED lines=13> */
.L_x_466:
        /* <DEDUP_REMOVED lines=27> */
.L_x_469:
        /* <DEDUP_REMOVED lines=15> */
.L_x_468:
[----:B------:R0:W5:Y:S01]  /*1bf0*/  LDG.E.U16 R22, desc[UR36][R4.64] ;  /* 0x0000002404167981 */ /* 0x000162000c1e1500 */
[----:B------:R-:W-:Y:S05]  /*1c00*/  BRA `(.L_x_458) ;  /* 0x0000000400d07947 */ /* 0x000fea0003800000 */
.L_x_465:
        /* <DEDUP_REMOVED lines=13> */
.L_x_472:
        /* <DEDUP_REMOVED lines=21> */
.L_x_476:
[----:B------:R-:W-:Y:S05]  /*1e30*/  BSYNC.RECONVERGENT B1 ;  /* 0x0000000000017941 */ /* 0x000fea0003800200 */
.L_x_475:
[----:B------:R-:W-:Y:S01]  /*1e40*/  IMAD.SHL.U32 R0, R0, 0x100000, RZ ;  /* 0x0010000000007824 */ /* 0x000fe200078e00ff */
[----:B------:R-:W-:-:S04]  /*1e50*/  LEA R3, R3, 0x3b800000, 0x17 ;  /* 0x3b80000003037811 */ /* 0x000fc800078eb8ff */
[----:B------:R-:W-:-:S07]  /*1e60*/  LOP3.LUT R0, R3, R0, R7, 0xfe, !PT ;  /* 0x0000000003007212 */ /* 0x000fce00078efe07 */
.L_x_474:
[----:B------:R-:W-:Y:S05]  /*1e70*/  BSYNC.RECONVERGENT B0 ;  /* 0x0000000000007941 */ /* 0x000fea0003800200 */
.L_x_473:
[----:B------:R-:W-:-:S04]  /*1e80*/  F2FP.BF16.F32.PACK_AB R0, RZ, R0 ;  /* 0x00000000ff00723e */ /* 0x000fc800000010ff */
[----:B------:R-:W-:Y:S01]  /*1e90*/  PRMT R22, R0, 0x7610, R22 ;  /* 0x0000761000167816 */ /* 0x000fe20000000016 */
[----:B------:R-:W-:Y:S06]  /*1ea0*/  BRA `(.L_x_458) ;  /* 0x0000000400287947 */ /* 0x000fec0003800000 */
.L_x_471:
        /* <DEDUP_REMOVED lines=21> */
.L_x_480:
[----:B------:R-:W-:Y:S05]  /*2000*/  BSYNC.RECONVERGENT B1 ;  /* 0x0000000000017941 */ /* 0x000fea0003800200 */
.L_x_479:
[----:B------:R-:W-:Y:S01]  /*2010*/  IMAD.SHL.U32 R0, R0, 0x200000, RZ ;  /* 0x0020000000007824 */ /* 0x000fe200078e00ff */
[----:B------:R-:W-:-:S04]  /*2020*/  LEA R3, R3, 0x37800000, 0x17 ;  /* 0x3780000003037811 */ /* 0x000fc800078eb8ff */
[----:B------:R-:W-:-:S07]  /*2030*/  LOP3.LUT R0, R3, R0, R7, 0xfe, !PT ;  /* 0x0000000003007212 */ /* 0x000fce00078efe07 */
.L_x_478:
[----:B------:R-:W-:Y:S05]  /*2040*/  BSYNC.RECONVERGENT B0 ;  /* 0x0000000000007941 */ /* 0x000fea0003800200 */
.L_x_477:
[----:B------:R-:W-:-:S04]  /*2050*/  F2FP.BF16.F32.PACK_AB R0, RZ, R0 ;  /* 0x00000000ff00723e */ /* 0x000fc800000010ff */
[----:B------:R-:W-:Y:S01]  /*2060*/  PRMT R22, R0, 0x7610, R22 ;  /* 0x0000761000167816 */ /* 0x000fe20000000016 */
[----:B------:R-:W-:Y:S06]  /*2070*/  BRA `(.L_x_458) ;  /* 0x0000000000b47947 */ /* 0x000fec0003800000 */
.L_x_470:
[----:B------:R-:W-:-:S09]  /*2080*/  UISETP.NE.AND UP0, UPT, UR4, 0x1c, UPT ;  /* 0x0000001c0400788c */ /* 0x000fd2000bf05270 */
[----:B------:R-:W-:Y:S05]  /*2090*/  BRA.U !UP0, `(.L_x_481) ;  /* 0x00000001089c7547 */ /* 0x000fea000b800000 */
[----:B------:R-:W-:-:S09]  /*20a0*/  UISETP.NE.AND UP0, UPT, UR4, 0x1d, UPT ;  /* 0x0000001d0400788c */ /* 0x000fd2000bf05270 */
[----:B------:R-:W-:Y:S05]  /*20b0*/  BRA.U !UP0, `(.L_x_482) ;  /* 0x0000000108807547 */ /* 0x000fea000b800000 */
[----:B------:R-:W-:-:S09]  /*20c0*/  UISETP.NE.AND UP0, UPT, UR4, 0x2c, UPT ;  /* 0x0000002c0400788c */ /* 0x000fd2000bf05270 */
[----:B------:R-:W-:Y:S05]  /*20d0*/  BRA.U !UP0, `(.L_x_483) ;  /* 0x0000000108487547 */ /* 0x000fea000b800000 */
.L_x_457:
        /* <DEDUP_REMOVED lines=15> */
[----:B--2--5:R-:W-:Y:S05]  /*21d0*/  CALL.ABS.NOINC R14 ;  /* 0x000000000e007343 */ /* 0x024fea0003c00000 */
.L_x_484:
[----:B------:R-:W-:Y:S01]  /*21e0*/  PRMT R22, RZ, 0x7610, R22 ;  /* 0x00007610ff167816 */ /* 0x000fe20000000016 */
[----:B------:R-:W-:Y:S06]  /*21f0*/  BRA `(.L_x_458) ;  /* 0x0000000000547947 */ /* 0x000fec0003800000 */
.L_x_483:
        /* <DEDUP_REMOVED lines=8> */
.L_x_486:
[----:B------:R-:W-:Y:S05]  /*2280*/  BSYNC.RECONVERGENT B0 ;  /* 0x0000000000007941 */ /* 0x000fea0003800200 */
.L_x_485:
[----:B------:R-:W-:-:S04]  /*2290*/  F2FP.BF16.F32.PACK_AB R0, RZ, R0 ;  /* 0x00000000ff00723e */ /* 0x000fc800000010ff */
[----:B------:R-:W-:Y:S01]  /*22a0*/  PRMT R22, R0, 0x7610, R22 ;  /* 0x0000761000167816 */ /* 0x000fe20000000016 */
[----:B------:R-:W-:Y:S06]  /*22b0*/  BRA `(.L_x_458) ;  /* 0x0000000000247947 */ /* 0x000fec0003800000 */
.L_x_482:
[----:B------:R-:W2:Y:S02]  /*22c0*/  LDG.E.64 R4, desc[UR36][R4.64] ;  /* 0x0000002404047981 */ /* 0x000ea4000c1e1b00 */
[----:B--2---:R-:W0:Y:S02]  /*22d0*/  I2F.U64 R0, R4 ;  /* 0x0000000400007312 */ /* 0x004e240000301000 */
[----:B0-----:R-:W-:-:S04]  /*22e0*/  F2FP.BF16.F32.PACK_AB R0, RZ, R0 ;  /* 0x00000000ff00723e */ /* 0x001fc800000010ff */
[----:B------:R-:W-:Y:S01]  /*22f0*/  PRMT R22, R0, 0x7610, R22 ;  /* 0x0000761000167816 */ /* 0x000fe20000000016 */
[----:B------:R-:W-:Y:S06]  /*2300*/  BRA `(.L_x_458) ;  /* 0x0000000000107947 */ /* 0x000fec0003800000 */
.L_x_481:
[----:B------:R-:W2:Y:S02]  /*2310*/  LDG.E R4, desc[UR36][R4.64] ;  /* 0x0000002404047981 */ /* 0x000ea4000c1e1900 */
[----:B--2---:R-:W-:-:S04]  /*2320*/  I2FP.F32.U32 R0, R4 ;  /* 0x0000000400007245 */ /* 0x004fc80000201000 */
[----:B------:R-:W-:-:S04]  /*2330*/  F2FP.BF16.F32.PACK_AB R0, RZ, R0 ;  /* 0x00000000ff00723e */ /* 0x000fc800000010ff */
[----:B------:R-:W-:-:S07]  /*2340*/  PRMT R22, R0, 0x7610, R22 ;  /* 0x0000761000167816 */ /* 0x000fce0000000016 */
.L_x_458:
[----:B------:R-:W-:-:S07]  /*2350*/  VIADD R17, R25, 0x80 ;  /* 0x0000008019117836 */ /* 0x000fce0000000000 */
.L_x_418:
[----:B------:R-:W-:Y:S05]  /*2360*/  BSYNC.RECONVERGENT B6 ;  /* 0x0000000000067941 */ /* 0x000fea0003800200 */
.L_x_417:
[----:B------:R-:W-:Y:S01]  /*2370*/  ISETP.GE.AND P0, PT, R17, R16, PT ;  /* 0x000000101100720c */ /* 0x000fe20003f06270 */
[----:B------:R-:W-:Y:S01]  /*2380*/  BSSY.RECONVERGENT B6, `(.L_x_487) ;  /* 0x000022c000067945 */ /* 0x000fe20003800200 */
[----:B------:R-:W-:Y:S02]  /*2390*/  PRMT R26, RZ, 0x7610, R26 ;  /* 0x00007610ff1a7816 */ /* 0x000fe4000000001a */
[----:B------:R-:W-:-:S09]  /*23a0*/  PRMT R27, RZ, 0x7610, R27 ;  /* 0x00007610ff1b7816 */ /* 0x000fd2000000001b */
[----:B------:R-:W-:Y:S05]  /*23b0*/  @P0 BRA `(.L_x_488) ;  /* 0x0000002000a00947 */ /* 0x000fea0003800000 */
[----:B0-----:R-:W0:Y:S01]  /*23c0*/  LDC.64 R4, c[0x0][0x390] ;  /* 0x0000e400ff047b82 */ /* 0x001e220000000a00 */
        /* <DEDUP_REMOVED lines=21> */
.L_x_492:
[----:B------:R-:W2:Y:S02]  /*2520*/  LDG.E.U8 R4, desc[UR36][R4.64] ;  /* 0x0000002404047981 */ /* 0x000ea4000c1e1100 */
[----:B--2---:R-:W-:-:S04]  /*2530*/  I2FP.F32.U32 R0, R4 ;  /* 0x0000000400007245 */ /* 0x004fc80000201000 */
[----:B------:R-:W-:-:S04]  /*2540*/  F2FP.BF16.F32.PACK_AB R0, RZ, R0 ;  /* 0x00000000ff00723e */ /* 0x000fc800000010ff */
[----:B------:R-:W-:Y:S01]  /*2550*/  PRMT R26, R0, 0x7610, R26 ;  /* 0x00007610001a7816 */ /* 0x000fe2000000001a */
[----:B------:R-:W-:Y:S06]  /*2560*/  BRA `(.L_x_494) ;  /* 0x0000000c00e47947 */ /* 0x000fec0003800000 */
.L_x_491:
        /* <DEDUP_REMOVED lines=11> */
.L_x_496:
[----:B------:R-:W2:Y:S02]  /*2620*/  LDG.E R4, desc[UR36][R4.64] ;  /* 0x0000002404047981 */ /* 0x000ea4000c1e1900 */
[----:B--2---:R-:W-:-:S04]  /*2630*/  I2FP.F32.S32 R0, R4 ;  /* 0x0000000400007245 */ /* 0x004fc80000201400 */
[----:B------:R-:W-:-:S04]  /*2640*/  F2FP.BF16.F32.PACK_AB R0, RZ, R0 ;  /* 0x00000000ff00723e */ /* 0x000fc800000010ff */
[----:B------:R-:W-:Y:S01]  /*2650*/  PRMT R26, R0, 0x7610, R26 ;  /* 0x00007610001a7816 */ /* 0x000fe2000000001a */
[----:B------:R-:W-:Y:S06]  /*2660*/  BRA `(.L_x_494) ;  /* 0x0000000c00a47947 */ /* 0x000fec0003800000 */
.L_x_495:
[----:B------:R-:W2:Y:S02]  /*2670*/  LDG.E.U16 R4, desc[UR36][R4.64] ;  /* 0x0000002404047981 */ /* 0x000ea4000c1e1500 */
[----:B--2---:R-:W0:Y:S02]  /*2680*/  I2F.S16 R0, R4 ;  /* 0x0000000400007306 */ /* 0x004e240000101400 */
[----:B0-----:R-:W-:-:S04]  /*2690*/  F2FP.BF16.F32.PACK_AB R0, RZ, R0 ;  /* 0x00000000ff00723e */ /* 0x001fc800000010ff */
[----:B------:R-:W-:Y:S01]  /*26a0*/  PRMT R26, R0, 0x7610, R26 ;  /* 0x00007610001a7816 */ /* 0x000fe2000000001a */
[----:B------:R-:W-:Y:S06]  /*26b0*/  BRA `(.L_x_494) ;  /* 0x0000000c00907947 */ /* 0x000fec0003800000 */
.L_x_490:
        /* <DEDUP_REMOVED lines=9> */
.L_x_498:
[----:B------:R-:W2:Y:S02]  /*2750*/  LDG.E.U16 R0, desc[UR36][R4.64] ;  /* 0x0000002404007981 */ /* 0x000ea4000c1e1500 */
[----:B--2---:R-:W-:-:S05]  /*2760*/  HADD2.F32 R0, -RZ, R0.H0_H0 ;  /* 0x20000000ff007230 */ /* 0x004fca0000004100 */
[----:B------:R-:W-:-:S04]  /*2770*/  F2FP.BF16.F32.PACK_AB R0, RZ, R0 ;  /* 0x00000000ff00723e */ /* 0x000fc800000010ff */
[----:B------:R-:W-:Y:S01]  /*2780*/  PRMT R26, R0, 0x7610, R26 ;  /* 0x00007610001a7816 */ /* 0x000fe2000000001a */
[----:B------:R-:W-:Y:S06]  /*2790*/  BRA `(.L_x_494) ;  /* 0x0000000c00587947 */ /* 0x000fec0003800000 */
.L_x_497:
        /* <DEDUP_REMOVED lines=9> */
.L_x_500:
[----:B------:R-:W2:Y:S02]  /*2830*/  LDG.E.U16 R4, desc[UR36][R4.64] ;  /* 0x0000002404047981 */ /* 0x000ea4000c1e1500 */
[----:B--2---:R-:W-:-:S05]  /*2840*/  HADD2.F32 R0, -RZ, R4.H0_H0 ;  /* 0x20000004ff007230 */ /* 0x004fca0000004100 */
[----:B------:R-:W-:-:S04]  /*2850*/  F2FP.BF16.F32.PACK_AB R0, RZ, R0 ;  /* 0x00000000ff00723e */ /* 0x000fc800000010ff */
[----:B------:R-:W-:Y:S01]  /*2860*/  PRMT R26, R0, 0x7610, R26 ;  /* 0x00007610001a7816 */ /* 0x000fe2000000001a */
[----:B------:R-:W-:Y:S06]  /*2870*/  BRA `(.L_x_494) ;  /* 0x0000000c00207947 */ /* 0x000fec0003800000 */
.L_x_499:
        /* <DEDUP_REMOVED lines=13> */
.L_x_489:
        /* <DEDUP_REMOVED lines=14> */
.L_x_503:
        /* <DEDUP_REMOVED lines=13> */
.L_x_502:
        /* <DEDUP_REMOVED lines=27> */
.L_x_505:
[----:B------:R-:W2:Y:S02]  /*2cb0*/  LDG.E.U8 R4, desc[UR36][R4.64] ;  /* 0x0000002404047981 */ /* 0x000ea4000c1e1100 */
[C---:B--2---:R-:W-:Y:S02]  /*2cc0*/  IMAD.SHL.U32 R0, R4.reuse, 0x2000000, RZ ;  /* 0x0200000004007824 */ /* 0x044fe400078e00ff */
[----:B------:R-:W-:-:S03]  /*2cd0*/  IMAD.SHL.U32 R6, R4, 0x100, RZ ;  /* 0x0000010004067824 */ /* 0x000fc600078e00ff */
[----:B------:R-:W-:-:S13]  /*2ce0*/  ISETP.GE.U32.AND P0, PT, R0, 0x8000000, PT ;  /* 0x080000000000780c */ /* 0x000fda0003f06070 */
[----:B------:R-:W-:Y:S02]  /*2cf0*/  @!P0 LOP3.LUT R3, R6, 0x7f00, RZ, 0xc0, !PT ;  /* 0x00007f0006038812 */ /* 0x000fe400078ec0ff */
[----:B------:R-:W-:Y:S02]  /*2d00*/  @P0 LEA.HI R0, R0, 0x70000000, RZ, 0x1c ;  /* 0x7000000000000811 */ /* 0x000fe400078fe0ff */
[----:B------:R-:W-:Y:S02]  /*2d10*/  @!P0 LOP3.LUT R3, R3, 0x3f000000, RZ, 0xfc, !PT ;  /* 0x3f00000003038812 */ /* 0x000fe400078efcff */
[----:B------:R-:W-:Y:S01]  /*2d20*/  PRMT R6, R6, 0x9910, RZ ;  /* 0x0000991006067816 */ /* 0x000fe200000000ff */
[----:B------:R-:W-:Y:S02]  /*2d30*/  @P0 FMUL.FTZ R0, R0, 1.9259299443872358531e-34 ;  /* 0x0780000000000820 */ /* 0x000fe40000410000 */
[----:B------:R-:W-:Y:S02]  /*2d40*/  @!P0 FADD.FTZ R0, R3, -0.5 ;  /* 0xbf00000003008421 */ /* 0x000fe40000010000 */
[----:B------:R-:W-:-:S05]  /*2d50*/  IMAD.MOV.U32 R3, RZ, RZ, R6 ;  /* 0x000000ffff037224 */ /* 0x000fca00078e0006 */
[----:B------:R-:W-:-:S04]  /*2d60*/  LOP3.LUT R0, R0, 0x80000000, R3, 0xf8, !PT ;  /* 0x8000000000007812 */ /* 0x000fc800078ef803 */
[----:B------:R-:W-:-:S04]  /*2d70*/  F2FP.BF16.F32.PACK_AB R0, RZ, R0 ;  /* 0x00000000ff00723e */ /* 0x000fc800000010ff */
[----:B------:R-:W-:Y:S01]  /*2d80*/  PRMT R26, R0, 0x7610, R26 ;  /* 0x00007610001a7816 */ /* 0x000fe2000000001a */
[----:B------:R-:W-:Y:S06]  /*2d90*/  BRA `(.L_x_494) ;  /* 0x0000000400d87947 */ /* 0x000fec0003800000 */
.L_x_504:
[----:B------:R0:W5:Y:S01]  /*2da0*/  LDG.E.U16 R26, desc[UR36][R4.64] ;  /* 0x00000024041a7981 */ /* 0x000162000c1e1500 */
[----:B------:R-:W-:Y:S05]  /*2db0*/  BRA `(.L_x_494) ;  /* 0x0000000400d07947 */ /* 0x000fea0003800000 */
.L_x_501:
        /* <DEDUP_REMOVED lines=13> */
.L_x_508:
        /* <DEDUP_REMOVED lines=21> */
.L_x_512:
[----:B------:R-:W-:Y:S05]  /*2fe0*/  BSYNC.RECONVERGENT B1 ;  /* 0x0000000000017941 */ /* 0x000fea0003800200 */
.L_x_511:
[----:B------:R-:W-:Y:S01]  /*2ff0*/  IMAD.SHL.U32 R0, R0, 0x100000, RZ ;  /* 0x0010000000007824 */ /* 0x000fe200078e00ff */
[----:B------:R-:W-:-:S04]  /*3000*/  LEA R3, R3, 0x3b800000, 0x17 ;  /* 0x3b80000003037811 */ /* 0x000fc800078eb8ff */
[----:B------:R-:W-:-:S07]  /*3010*/  LOP3.LUT R0, R3, R0, R7, 0xfe, !PT ;  /* 0x0000000003007212 */ /* 0x000fce00078efe07 */
.L_x_510:
[----:B------:R-:W-:Y:S05]  /*3020*/  BSYNC.RECONVERGENT B0 ;  /* 0x0000000000007941 */ /* 0x000fea0003800200 */
.L_x_509:
[----:B------:R-:W-:-:S04]  /*3030*/  F2FP.BF16.F32.PACK_AB R0, RZ, R0 ;  /* 0x00000000ff00723e */ /* 0x000fc800000010ff */
[----:B------:R-:W-:Y:S01]  /*3040*/  PRMT R26, R0, 0x7610, R26 ;  /* 0x00007610001a7816 */ /* 0x000fe2000000001a */
[----:B------:R-:W-:Y:S06]  /*3050*/  BRA `(.L_x_494) ;  /* 0x0000000400287947 */ /* 0x000fec0003800000 */
.L_x_507:
        /* <DEDUP_REMOVED lines=21> */
.L_x_516:
[----:B------:R-:W-:Y:S05]  /*31b0*/  BSYNC.RECONVERGENT B1 ;  /* 0x0000000000017941 */ /* 0x000fea0003800200 */
.L_x_515:
[----:B------:R-:W-:Y:S01]  /*31c0*/  IMAD.SHL.U32 R0, R0, 0x200000, RZ ;  /* 0x0020000000007824 */ /* 0x000fe200078e00ff */
[----:B------:R-:W-:-:S04]  /*31d0*/  LEA R3, R3, 0x37800000, 0x17 ;  /* 0x3780000003037811 */ /* 0x000fc800078eb8ff */
[----:B------:R-:W-:-:S07]  /*31e0*/  LOP3.LUT R0, R3, R0, R7, 0xfe, !PT ;  /* 0x0000000003007212 */ /* 0x000fce00078efe07 */
.L_x_514:
[----:B------:R-:W-:Y:S05]  /*31f0*/  BSYNC.RECONVERGENT B0 ;  /* 0x0000000000007941 */ /* 0x000fea0003800200 */
.L_x_513:
[----:B------:R-:W-:-:S04]  /*3200*/  F2FP.BF16.F32.PACK_AB R0, RZ, R0 ;  /* 0x00000000ff00723e */ /* 0x000fc800000010ff */
[----:B------:R-:W-:Y:S01]  /*3210*/  PRMT R26, R0, 0x7610, R26 ;  /* 0x00007610001a7816 */ /* 0x000fe2000000001a */
[----:B------:R-:W-:Y:S06]  /*3220*/  BRA `(.L_x_494) ;  /* 0x0000000000b47947 */ /* 0x000fec0003800000 */
.L_x_506:
        /* <DEDUP_REMOVED lines=14> */
.L_x_520:
[----:B------:R-:W-:Y:S05]  /*3310*/  BSYNC.RECONVERGENT B0 ;  /* 0x0000000000007941 */ /* 0x000fea0003800200 */
.L_x_519:
[----:B------:R-:W-:-:S04]  /*3320*/  F2FP.BF16.F32.PACK_AB R0, RZ, R0 ;  /* 0x00000000ff00723e */ /* 0x000fc800000010ff */
[----:B------:R-:W-:Y:S01]  /*3330*/  PRMT R26, R0, 0x7610, R26 ;  /* 0x00007610001a7816 */ /* 0x000fe2000000001a */
[----:B------:R-:W-:Y:S06]  /*3340*/  BRA `(.L_x_494) ;  /* 0x00000000006c7947 */ /* 0x000fec0003800000 */
.L_x_493:
        /* <DEDUP_REMOVED lines=16> */
.L_x_521:
[----:B------:R-:W-:Y:S01]  /*3450*/  PRMT R26, RZ, 0x7610, R26 ;  /* 0x00007610ff1a7816 */ /* 0x000fe2000000001a */
[----:B------:R-:W-:Y:S06]  /*3460*/  BRA `(.L_x_494) ;  /* 0x0000000000247947 */ /* 0x000fec0003800000 */
.L_x_518:
[----:B------:R-:W2:Y:S02]  /*3470*/  LDG.E.64 R4, desc[UR36][R4.64] ;  /* 0x0000002404047981 */ /* 0x000ea4000c1e1b00 */
[----:B--2---:R-:W0:Y:S02]  /*3480*/  I2F.U64 R0, R4 ;  /* 0x0000000400007312 */ /* 0x004e240000301000 */
[----:B0-----:R-:W-:-:S04]  /*3490*/  F2FP.BF16.F32.PACK_AB R0, RZ, R0 ;  /* 0x00000000ff00723e */ /* 0x001fc800000010ff */
[----:B------:R-:W-:Y:S01]  /*34a0*/  PRMT R26, R0, 0x7610, R26 ;  /* 0x00007610001a7816 */ /* 0x000fe2000000001a */
[----:B------:R-:W-:Y:S06]  /*34b0*/  BRA `(.L_x_494) ;  /* 0x0000000000107947 */ /* 0x000fec0003800000 */
.L_x_517:
[----:B------:R-:W2:Y:S02]  /*34c0*/  LDG.E R4, desc[UR36][R4.64] ;  /* 0x0000002404047981 */ /* 0x000ea4000c1e1900 */
[----:B--2---:R-:W-:-:S04]  /*34d0*/  I2FP.F32.U32 R0, R4 ;  /* 0x0000000400007245 */ /* 0x004fc80000201000 */
[----:B------:R-:W-:-:S04]  /*34e0*/  F2FP.BF16.F32.PACK_AB R0, RZ, R0 ;  /* 0x00000000ff00723e */ /* 0x000fc800000010ff */
[----:B------:R-:W-:-:S07]  /*34f0*/  PRMT R26, R0, 0x7610, R26 ;  /* 0x00007610001a7816 */ /* 0x000fce000000001a */
.L_x_494:
        /* <DEDUP_REMOVED lines=21> */
.L_x_525:
[----:B------:R-:W2:Y:S02]  /*3650*/  LDG.E.U8 R4, desc[UR36][R4.64] ;  /* 0x0000002404047981 */ /* 0x000ea4000c1e1100 */
[----:B--2---:R-:W-:-:S04]  /*3660*/  I2FP.F32.U32 R0, R4 ;  /* 0x0000000400007245 */ /* 0x004fc80000201000 */
[----:B------:R-:W-:-:S04]  /*3670*/  F2FP.BF16.F32.PACK_AB R0, RZ, R0 ;  /* 0x00000000ff00723e */ /* 0x000fc800000010ff */
[----:B------:R-:W-:Y:S01]  /*3680*/  PRMT R27, R0, 0x7610, R27 ;  /* 0x00007610001b7816 */ /* 0x000fe2000000001b */
[----:B------:R-:W-:Y:S06]  /*3690*/  BRA `(.L_x_527) ;  /* 0x0000000c00e47947 */ /* 0x000fec0003800000 */
.L_x_524:
        /* <DEDUP_REMOVED lines=11> */
.L_x_529:
[----:B------:R-:W2:Y:S02]  /*3750*/  LDG.E R4, desc[UR36][R4.64] ;  /* 0x0000002404047981 */ /* 0x000ea4000c1e1900 */
[----:B--2---:R-:W-:-:S04]  /*3760*/  I2FP.F32.S32 R0, R4 ;  /* 0x0000000400007245 */ /* 0x004fc80000201400 */
[----:B------:R-:W-:-:S04]  /*3770*/  F2FP.BF16.F32.PACK_AB R0, RZ, R0 ;  /* 0x00000000ff00723e */ /* 0x000fc800000010ff */
[----:B------:R-:W-:Y:S01]  /*3780*/  PRMT R27, R0, 0x7610, R27 ;  /* 0x00007610001b7816 */ /* 0x000fe2000000001b */
[----:B------:R-:W-:Y:S06]  /*3790*/  BRA `(.L_x_527) ;  /* 0x0000000c00a47947 */ /* 0x000fec0003800000 */
.L_x_528:
[----:B------:R-:W2:Y:S02]  /*37a0*/  LDG.E.U16 R4, desc[UR36][R4.64] ;  /* 0x0000002404047981 */ /* 0x000ea4000c1e1500 */
[----:B--2---:R-:W0:Y:S02]  /*37b0*/  I2F.S16 R0, R4 ;  /* 0x0000000400007306 */ /* 0x004e240000101400 */
[----:B0-----:R-:W-:-:S04]  /*37c0*/  F2FP.BF16.F32.PACK_AB R0, RZ, R0 ;  /* 0x00000000ff00723e */ /* 0x001fc800000010ff */
[----:B------:R-:W-:Y:S01]  /*37d0*/  PRMT R27, R0, 0x7610, R27 ;  /* 0x00007610001b7816 */ /* 0x000fe2000000001b */
[----:B------:R-:W-:Y:S06]  /*37e0*/  BRA `(.L_x_527) ;  /* 0x0000000c00907947 */ /* 0x000fec0003800000 */
.L_x_523:
        /* <DEDUP_REMOVED lines=9> */
.L_x_531:
[----:B------:R-:W2:Y:S02]  /*3880*/  LDG.E.U16 R0, desc[UR36][R4.64] ;  /* 0x0000002404007981 */ /* 0x000ea4000c1e1500 */
[----:B--2---:R-:W-:-:S05]  /*3890*/  HADD2.F32 R0, -RZ, R0.H0_H0 ;  /* 0x20000000ff007230 */ /* 0x004fca0000004100 */
[----:B------:R-:W-:-:S04]  /*38a0*/  F2FP.BF16.F32.PACK_AB R0, RZ, R0 ;  /* 0x00000000ff00723e */ /* 0x000fc800000010ff */
[----:B------:R-:W-:Y:S01]  /*38b0*/  PRMT R27, R0, 0x7610, R27 ;  /* 0x00007610001b7816 */ /* 0x000fe2000000001b */
[----:B------:R-:W-:Y:S06]  /*38c0*/  BRA `(.L_x_527) ;  /* 0x0000000c00587947 */ /* 0x000fec0003800000 */
.L_x_530:
        /* <DEDUP_REMOVED lines=9> */
.L_x_533:
[----:B------:R-:W2:Y:S02]  /*3960*/  LDG.E.U16 R4, desc[UR36][R4.64] ;  /* 0x0000002404047981 */ /* 0x000ea4000c1e1500 */
[----:B--2---:R-:W-:-:S05]  /*3970*/  HADD2.F32 R0, -RZ, R4.H0_H0 ;  /* 0x20000004ff007230 */ /* 0x004fca0000004100 */
[----:B------:R-:W-:-:S04]  /*3980*/  F2FP.BF16.F32.PACK_AB R0, RZ, R0 ;  /* 0x00000000ff00723e */ /* 0x000fc800000010ff */
[----:B------:R-:W-:Y:S01]  /*3990*/  PRMT R27, R0, 0x7610, R27 ;  /* 0x00007610001b7816 */ /* 0x000fe2000000001b */
[----:B------:R-:W-:Y:S06]  /*39a0*/  BRA `(.L_x_527) ;  /* 0x0000000c00207947 */ /* 0x000fec0003800000 */
.L_x_532:
        /* <DEDUP_REMOVED lines=13> */
.L_x_522:
        /* <DEDUP_REMOVED lines=14> */
.L_x_536:
        /* <DEDUP_REMOVED lines=13> */
.L_x_535:
        /* <DEDUP_REMOVED lines=27> */
.L_x_538:
        /* <DEDUP_REMOVED lines=15> */
.L_x_537:
[----:B------:R0:W5:Y:S01]  /*3ed0*/  LDG.E.U16 R27, desc[UR36][R4.64] ;  /* 0x00000024041b7981 */ /* 0x000162000c1e1500 */
[----:B------:R-:W-:Y:S05]  /*3ee0*/  BRA `(.L_x_527) ;  /* 0x0000000400d07947 */ /* 0x000fea0003800000 */
.L_x_534:
        /* <DEDUP_REMOVED lines=13> */
.L_x_541:
        /* <DEDUP_REMOVED lines=21> */
.L_x_545:
[----:B------:R-:W-:Y:S05]  /*4110*/  BSYNC.RECONVERGENT B1 ;  /* 0x0000000000017941 */ /* 0x000fea0003800200 */
.L_x_544:
[----:B------:R-:W-:Y:S01]  /*4120*/  IMAD.SHL.U32 R0, R0, 0x100000, RZ ;  /* 0x0010000000007824 */ /* 0x000fe200078e00ff */
[----:B------:R-:W-:-:S04]  /*4130*/  LEA R3, R3, 0x3b800000, 0x17 ;  /* 0x3b80000003037811 */ /* 0x000fc800078eb8ff */
[----:B------:R-:W-:-:S07]  /*4140*/  LOP3.LUT R0, R3, R0, R7, 0xfe, !PT ;  /* 0x0000000003007212 */ /* 0x000fce00078efe07 */
.L_x_543:
[----:B------:R-:W-:Y:S05]  /*4150*/  BSYNC.RECONVERGENT B0 ;  /* 0x0000000000007941 */ /* 0x000fea0003800200 */
.L_x_542:
[----:B------:R-:W-:-:S04]  /*4160*/  F2FP.BF16.F32.PACK_AB R0, RZ, R0 ;  /* 0x00000000ff00723e */ /* 0x000fc800000010ff */
[----:B------:R-:W-:Y:S01]  /*4170*/  PRMT R27, R0, 0x7610, R27 ;  /* 0x00007610001b7816 */ /* 0x000fe2000000001b */
[----:B------:R-:W-:Y:S06]  /*4180*/  BRA `(.L_x_527) ;  /* 0x0000000400287947 */ /* 0x000fec0003800000 */
.L_x_540:
        /* <DEDUP_REMOVED lines=21> */
.L_x_549:
[----:B------:R-:W-:Y:S05]  /*42e0*/  BSYNC.RECONVERGENT B1 ;  /* 0x0000000000017941 */ /* 0x000fea0003800200 */
.L_x_548:
[----:B------:R-:W-:Y:S01]  /*42f0*/  IMAD.SHL.U32 R0, R0, 0x200000, RZ ;  /* 0x0020000000007824 */ /* 0x000fe200078e00ff */
[----:B------:R-:W-:-:S04]  /*4300*/  LEA R3, R3, 0x37800000, 0x17 ;  /* 0x3780000003037811 */ /* 0x000fc800078eb8ff */
[----:B------:R-:W-:-:S07]  /*4310*/  LOP3.LUT R0, R3, R0, R7, 0xfe, !PT ;  /* 0x0000000003007212 */ /* 0x000fce00078efe07 */
.L_x_547:
[----:B------:R-:W-:Y:S05]  /*4320*/  BSYNC.RECONVERGENT B0 ;  /* 0x0000000000007941 */ /* 0x000fea0003800200 */
.L_x_546:
[----:B------:R-:W-:-:S04]  /*4330*/  F2FP.BF16.F32.PACK_AB R0, RZ, R0 ;  /* 0x00000000ff00723e */ /* 0x000fc800000010ff */
[----:B------:R-:W-:Y:S01]  /*4340*/  PRMT R27, R0, 0x7610, R27 ;  /* 0x00007610001b7816 */ /* 0x000fe2000000001b */
[----:B------:R-:W-:Y:S06]  /*4350*/  BRA `(.L_x_527) ;  /* 0x0000000000b47947 */ /* 0x000fec0003800000 */
.L_x_539:
        /* <DEDUP_REMOVED lines=14> */
.L_x_553:
[----:B------:R-:W-:Y:S05]  /*4440*/  BSYNC.RECONVERGENT B0 ;  /* 0x0000000000007941 */ /* 0x000fea0003800200 */
.L_x_552:
[----:B------:R-:W-:-:S04]  /*4450*/  F2FP.BF16.F32.PACK_AB R0, RZ, R0 ;  /* 0x00000000ff00723e */ /* 0x000fc800000010ff */
[----:B------:R-:W-:Y:S01]  /*4460*/  PRMT R27, R0, 0x7610, R27 ;  /* 0x00007610001b7816 */ /* 0x000fe2000000001b */
[----:B------:R-:W-:Y:S06]  /*4470*/  BRA `(.L_x_527) ;  /* 0x00000000006c7947 */ /* 0x000fec0003800000 */
.L_x_526:
        /* <DEDUP_REMOVED lines=16> */
.L_x_554:
[----:B------:R-:W-:Y:S01]  /*4580*/  PRMT R27, RZ, 0x7610, R27 ;  /* 0x00007610ff1b7816 */ /* 0x000fe2000000001b */
[----:B------:R-:W-:Y:S06]  /*4590*/  BRA `(.L_x_527) ;  /* 0x0000000000247947 */ /* 0x000fec0003800000 */
.L_x_551:
[----:B------:R-:W2:Y:S02]  /*45a0*/  LDG.E.64 R4, desc[UR36][R4.64] ;  /* 0x0000002404047981 */ /* 0x000ea4000c1e1b00 */
[----:B--2---:R-:W0:Y:S02]  /*45b0*/  I2F.U64 R0, R4 ;  /* 0x0000000400007312 */ /* 0x004e240000301000 */
[----:B0-----:R-:W-:-:S04]  /*45c0*/  F2FP.BF16.F32.PACK_AB R0, RZ, R0 ;  /* 0x00000000ff00723e */ /* 0x001fc800000010ff */
[----:B------:R-:W-:Y:S01]  /*45d0*/  PRMT R27, R0, 0x7610, R27 ;  /* 0x00007610001b7816 */ /* 0x000fe2000000001b */
[----:B------:R-:W-:Y:S06]  /*45e0*/  BRA `(.L_x_527) ;  /* 0x0000000000107947 */ /* 0x000fec0003800000 */
.L_x_550:
[----:B------:R-:W2:Y:S02]  /*45f0*/  LDG.E R4, desc[UR36][R4.64] ;  /* 0x0000002404047981 */ /* 0x000ea4000c1e1900 */
[----:B--2---:R-:W-:-:S04]  /*4600*/  I2FP.F32.U32 R0, R4 ;  /* 0x0000000400007245 */ /* 0x004fc80000201000 */
[----:B------:R-:W-:-:S04]  /*4610*/  F2FP.BF16.F32.PACK_AB R0, RZ, R0 ;  /* 0x00000000ff00723e */ /* 0x000fc800000010ff */
[----:B------:R-:W-:-:S07]  /*4620*/  PRMT R27, R0, 0x7610, R27 ;  /* 0x00007610001b7816 */ /* 0x000fce000000001b */
.L_x_527:
[----:B------:R-:W-:-:S07]  /*4630*/  VIADD R17, R17, 0x80 ;  /* 0x0000008011117836 */ /* 0x000fce0000000000 */
.L_x_488:
[----:B------:R-:W-:Y:S05]  /*4640*/  BSYNC.RECONVERGENT B6 ;  /* 0x0000000000067941 */ /* 0x000fea0003800200 */
.L_x_487:
        /* <DEDUP_REMOVED lines=27> */
.L_x_560:
[----:B------:R-:W2:Y:S02]  /*4800*/  LDG.E.U8 R4, desc[UR36][R4.64] ;  /* 0x0000002404047981 */ /* 0x000ea4000c1e1100 */
[----:B--2---:R-:W-:-:S04]  /*4810*/  I2FP.F32.U32 R0, R4 ;  /* 0x0000000400007245 */ /* 0x004fc80000201000 */
[----:B------:R-:W-:-:S04]  /*4820*/  F2FP.BF16.F32.PACK_AB R0, RZ, R0 ;  /* 0x00000000ff00723e */ /* 0x000fc800000010ff */
[----:B------:R-:W-:Y:S01]  /*4830*/  PRMT R18, R0, 0x7610, R18 ;  /* 0x0000761000127816 */ /* 0x000fe20000000012 */
[----:B------:R-:W-:Y:S06]  /*4840*/  BRA `(.L_x_562) ;  /* 0x0000000c00e47947 */ /* 0x000fec0003800000 */
.L_x_559:
        /* <DEDUP_REMOVED lines=11> */
.L_x_564:
[----:B------:R-:W2:Y:S02]  /*4900*/  LDG.E R4, desc[UR36][R4.64] ;  /* 0x0000002404047981 */ /* 0x000ea4000c1e1900 */
[----:B--2---:R-:W-:-:S04]  /*4910*/  I2FP.F32.S32 R0, R4 ;  /* 0x0000000400007245 */ /* 0x004fc80000201400 */
[----:B------:R-:W-:-:S04]  /*4920*/  F2FP.BF16.F32.PACK_AB R0, RZ, R0 ;  /* 0x00000000ff00723e */ /* 0x000fc800000010ff */
[----:B------:R-:W-:Y:S01]  /*4930*/  PRMT R18, R0, 0x7610, R18 ;  /* 0x0000761000127816 */ /* 0x000fe20000000012 */
[----:B------:R-:W-:Y:S06]  /*4940*/  BRA `(.L_x_562) ;  /* 0x0000000c00a47947 */ /* 0x000fec0003800000 */
.L_x_563:
[----:B------:R-:W2:Y:S02]  /*4950*/  LDG.E.U16 R4, desc[UR36][R4.64] ;  /* 0x0000002404047981 */ /* 0x000ea4000c1e1500 */
[----:B--2---:R-:W0:Y:S02]  /*4960*/  I2F.S16 R0, R4 ;  /* 0x0000000400007306 */ /* 0x004e240000101400 */
[----:B0-----:R-:W-:-:S04]  /*4970*/  F2FP.BF16.F32.PACK_AB R0, RZ, R0 ;  /* 0x00000000ff00723e */ /* 0x001fc800000010ff */
[----:B------:R-:W-:Y:S01]  /*4980*/  PRMT R18, R0, 0x7610, R18 ;  /* 0x0000761000127816 */ /* 0x000fe20000000012 */
[----:B------:R-:W-:Y:S06]  /*4990*/  BRA `(.L_x_562) ;  /* 0x0000000c00907947 */ /* 0x000fec0003800000 */
.L_x_558:
        /* <DEDUP_REMOVED lines=9> */
.L_x_566:
[----:B------:R-:W2:Y:S02]  /*4a30*/  LDG.E.U16 R0, desc[UR36][R4.64] ;  /* 0x0000002404007981 */ /* 0x000ea4000c1e1500 */
[----:B--2---:R-:W-:-:S05]  /*4a40*/  HADD2.F32 R0, -RZ, R0.H0_H0 ;  /* 0x20000000ff007230 */ /* 0x004fca0000004100 */
[----:B------:R-:W-:-:S04]  /*4a50*/  F2FP.BF16.F32.PACK_AB R0, RZ, R0 ;  /* 0x00000000ff00723e */ /* 0x000fc800000010ff */
[----:B------:R-:W-:Y:S01]  /*4a60*/  PRMT R18, R0, 0x7610, R18 ;  /* 0x0000761000127816 */ /* 0x000fe20000000012 */
[----:B------:R-:W-:Y:S06]  /*4a70*/  BRA `(.L_x_562) ;  /* 0x0000000c00587947 */ /* 0x000fec0003800000 */
.L_x_565:
        /* <DEDUP_REMOVED lines=9> */
.L_x_568:
[----:B------:R-:W2:Y:S02]  /*4b10*/  LDG.E.U16 R4, desc[UR36][R4.64] ;  /* 0x0000002404047981 */ /* 0x000ea4000c1e1500 */
[----:B--2---:R-:W-:-:S05]  /*4b20*/  HADD2.F32 R0, -RZ, R4.H0_H0 ;  /* 0x20000004ff007230 */ /* 0x004fca0000004100 */
[----:B------:R-:W-:-:S04]  /*4b30*/  F2FP.BF16.F32.PACK_AB R0, RZ, R0 ;  /* 0x00000000ff00723e */ /* 0x000fc800000010ff */
[----:B------:R-:W-:Y:S01]  /*4b40*/  PRMT R18, R0, 0x7610, R18 ;  /* 0x0000761000127816 */ /* 0x000fe20000000012 */
[----:B------:R-:W-:Y:S06]  /*4b50*/  BRA `(.L_x_562) ;  /* 0x0000000c00207947 */ /* 0x000fec0003800000 */
.L_x_567:
        /* <DEDUP_REMOVED lines=13> */
.L_x_557:
        /* <DEDUP_REMOVED lines=14> */
.L_x_571:
        /* <DEDUP_REMOVED lines=13> */
.L_x_570:
        /* <DEDUP_REMOVED lines=27> */
.L_x_573:
        /* <DEDUP_REMOVED lines=15> */
.L_x_572:
[----:B------:R0:W5:Y:S01]  /*5080*/  LDG.E.U16 R18, desc[UR36][R4.64] ;  /* 0x0000002404127981 */ /* 0x000162000c1e1500 */
[----:B------:R-:W-:Y:S05]  /*5090*/  BRA `(.L_x_562) ;  /* 0x0000000400d07947 */ /* 0x000fea0003800000 */
.L_x_569:
        /* <DEDUP_REMOVED lines=13> */
.L_x_576:
        /* <DEDUP_REMOVED lines=21> */
.L_x_580:
[----:B------:R-:W-:Y:S05]  /*52c0*/  BSYNC.RECONVERGENT B1 ;  /* 0x0000000000017941 */ /* 0x000fea0003800200 */
.L_x_579:
[----:B------:R-:W-:Y:S01]  /*52d0*/  IMAD.SHL.U32 R0, R0, 0x100000, RZ ;  /* 0x0010000000007824 */ /* 0x000fe200078e00ff */
[----:B------:R-:W-:-:S04]  /*52e0*/  LEA R3, R3, 0x3b800000, 0x17 ;  /* 0x3b80000003037811 */ /* 0x000fc800078eb8ff */
[----:B------:R-:W-:-:S07]  /*52f0*/  LOP3.LUT R0, R3, R0, R7, 0xfe, !PT ;  /* 0x0000000003007212 */ /* 0x000fce00078efe07 */
.L_x_578:
[----:B------:R-:W-:Y:S05]  /*5300*/  BSYNC.RECONVERGENT B0 ;  /* 0x0000000000007941 */ /* 0x000fea0003800200 */
.L_x_577:
[----:B------:R-:W-:-:S04]  /*5310*/  F2FP.BF16.F32.PACK_AB R0, RZ, R0 ;  /* 0x00000000ff00723e */ /* 0x000fc800000010ff */
[----:B------:R-:W-:Y:S01]  /*5320*/  PRMT R18, R0, 0x7610, R18 ;  /* 0x0000761000127816 */ /* 0x000fe20000000012 */
[----:B------:R-:W-:Y:S06]  /*5330*/  BRA `(.L_x_562) ;  /* 0x0000000400287947 */ /* 0x000fec0003800000 */
.L_x_575:
        /* <DEDUP_REMOVED lines=21> */
.L_x_584:
[----:B------:R-:W-:Y:S05]  /*5490*/  BSYNC.RECONVERGENT B1 ;  /* 0x0000000000017941 */ /* 0x000fea0003800200 */
.L_x_583:
[----:B------:R-:W-:Y:S01]  /*54a0*/  IMAD.SHL.U32 R0, R0, 0x200000, RZ ;  /* 0x0020000000007824 */ /* 0x000fe200078e00ff */
[----:B------:R-:W-:-:S04]  /*54b0*/  LEA R3, R3, 0x37800000, 0x17 ;  /* 0x3780000003037811 */ /* 0x000fc800078eb8ff */
[----:B------:R-:W-:-:S07]  /*54c0*/  LOP3.LUT R0, R3, R0, R7, 0xfe, !PT ;  /* 0x0000000003007212 */ /* 0x000fce00078efe07 */
.L_x_582:
[----:B------:R-:W-:Y:S05]  /*54d0*/  BSYNC.RECONVERGENT B0 ;  /* 0x0000000000007941 */ /* 0x000fea0003800200 */
.L_x_581:
[----:B------:R-:W-:-:S04]  /*54e0*/  F2FP.BF16.F32.PACK_AB R0, RZ, R0 ;  /* 0x00000000ff00723e */ /* 0x000fc800000010ff */
[----:B------:R-:W-:Y:S01]  /*54f0*/  PRMT R18, R0, 0x7610, R18 ;  /* 0x0000761000127816 */ /* 0x000fe20000000012 */
[----:B------:R-:W-:Y:S06]  /*5500*/  BRA `(.L_x_562) ;  /* 0x0000000000b47947 */ /* 0x000fec0003800000 */
.L_x_574:
        /* <DEDUP_REMOVED lines=14> */
.L_x_588:
[----:B------:R-:W-:Y:S05]  /*55f0*/  BSYNC.RECONVERGENT B0 ;  /* 0x0000000000007941 */ /* 0x000fea0003800200 */
.L_x_587:
[----:B------:R-:W-:-:S04]  /*5600*/  F2FP.BF16.F32.PACK_AB R0, RZ, R0 ;  /* 0x00000000ff00723e */ /* 0x000fc800000010ff */
[----:B------:R-:W-:Y:S01]  /*5610*/  PRMT R18, R0, 0x7610, R18 ;  /* 0x0000761000127816 */ /* 0x000fe20000000012 */
[----:B------:R-:W-:Y:S06]  /*5620*/  BRA `(.L_x_562) ;  /* 0x00000000006c7947 */ /* 0x000fec0003800000 */
.L_x_561:
        /* <DEDUP_REMOVED lines=16> */
.L_x_589:
[----:B------:R-:W-:Y:S01]  /*5730*/  PRMT R18, RZ, 0x7610, R18 ;  /* 0x00007610ff127816 */ /* 0x000fe20000000012 */
[----:B------:R-:W-:Y:S06]  /*5740*/  BRA `(.L_x_562) ;  /* 0x0000000000247947 */ /* 0x000fec0003800000 */
.L_x_586:
[----:B------:R-:W2:Y:S02]  /*5750*/  LDG.E.64 R4, desc[UR36][R4.64] ;  /* 0x0000002404047981 */ /* 0x000ea4000c1e1b00 */
[----:B--2---:R-:W0:Y:S02]  /*5760*/  I2F.U64 R0, R4 ;  /* 0x0000000400007312 */ /* 0x004e240000301000 */
[----:B0-----:R-:W-:-:S04]  /*5770*/  F2FP.BF16.F32.PACK_AB R0, RZ, R0 ;  /* 0x00000000ff00723e */ /* 0x001fc800000010ff */
[----:B------:R-:W-:Y:S01]  /*5780*/  PRMT R18, R0, 0x7610, R18 ;  /* 0x0000761000127816 */ /* 0x000fe20000000012 */
[----:B------:R-:W-:Y:S06]  /*5790*/  BRA `(.L_x_562) ;  /* 0x0000000000107947 */ /* 0x000fec0003800000 */
.L_x_585:
[----:B------:R-:W2:Y:S02]  /*57a0*/  LDG.E R4, desc[UR36][R4.64] ;  /* 0x0000002404047981 */ /* 0x000ea4000c1e1900 */
[----:B--2---:R-:W-:-:S04]  /*57b0*/  I2FP.F32.U32 R0, R4 ;  /* 0x0000000400007245 */ /* 0x004fc80000201000 */
[----:B------:R-:W-:-:S04]  /*57c0*/  F2FP.BF16.F32.PACK_AB R0, RZ, R0 ;  /* 0x00000000ff00723e */ /* 0x000fc800000010ff */
[----:B------:R-:W-:-:S07]  /*57d0*/  PRMT R18, R0, 0x7610, R18 ;  /* 0x0000761000127816 */ /* 0x000fce0000000012 */
.L_x_562:
[----:B------:R-:W1:Y:S01]  /*57e0*/  LDCU.U8 UR6, c[0x0][0x3a5] ;  /* 0x000074a0ff0677ac */ /* 0x000e620008000000 */
[----:B0-----:R-:W0:Y:S01]  /*57f0*/  LDC.64 R4, c[0x0][0x398] ;  /* 0x0000e600ff047b82 */ /* 0x001e220000000a00 */
[----:B------:R-:W2:Y:S01]  /*5800*/  LDCU UR5, c[0x0][0x3ac] ;  /* 0x00007580ff0577ac */ /* 0x000ea20008000800 */
[----:B-1----:R-:W-:-:S04]  /*5810*/  UPRMT UR4, UR6, 0x9910, URZ ;  /* 0x0000991006047896 */ /* 0x002fc800080000ff */
[----:B------:R-:W-:Y:S01]  /*5820*/  UISETP.GT.AND UP0, UPT, UR4, 0x9, UPT ;  /* 0x000000090400788c */ /* 0x000fe2000bf04270 */
[----:B--2---:R-:W-:-:S05]  /*5830*/  IMAD R19, R19, UR5, RZ ;  /* 0x0000000513137c24 */ /* 0x004fca000f8e02ff */
        /* <DEDUP_REMOVED lines=16> */
.L_x_593:
[----:B------:R-:W2:Y:S02]  /*5940*/  LDG.E.U8 R4, desc[UR36][R4.64] ;  /* 0x0000002404047981 */ /* 0x000ea4000c1e1100 */
[----:B--2---:R-:W-:-:S04]  /*5950*/  I2FP.F32.U32 R0, R4 ;  /* 0x0000000400007245 */ /* 0x004fc80000201000 */
[----:B------:R-:W-:-:S04]  /*5960*/  F2FP.BF16.F32.PACK_AB R0, RZ, R0 ;  /* 0x00000000ff00723e */ /* 0x000fc800000010ff */
[----:B------:R-:W-:Y:S01]  /*5970*/  PRMT R24, R0, 0x7610, R24 ;  /* 0x0000761000187816 */ /* 0x000fe20000000018 */
[----:B------:R-:W-:Y:S06]  /*5980*/  BRA `(.L_x_595) ;  /* 0x0000000c00e47947 */ /* 0x000fec0003800000 */
.L_x_592:
        /* <DEDUP_REMOVED lines=11> */
.L_x_597:
[----:B------:R-:W2:Y:S02]  /*5a40*/  LDG.E R4, desc[UR36][R4.64] ;  /* 0x0000002404047981 */ /* 0x000ea4000c1e1900 */
[----:B--2---:R-:W-:-:S04]  /*5a50*/  I2FP.F32.S32 R0, R4 ;  /* 0x0000000400007245 */ /* 0x004fc80000201400 */
[----:B------:R-:W-:-:S04]  /*5a60*/  F2FP.BF16.F32.PACK_AB R0, RZ, R0 ;  /* 0x00000000ff00723e */ /* 0x000fc800000010ff */
[----:B------:R-:W-:Y:S01]  /*5a70*/  PRMT R24, R0, 0x7610, R24 ;  /* 0x0000761000187816 */ /* 0x000fe20000000018 */
[----:B------:R-:W-:Y:S06]  /*5a80*/  BRA `(.L_x_595) ;  /* 0x0000000c00a47947 */ /* 0x000fec0003800000 */
.L_x_596:
[----:B------:R-:W2:Y:S02]  /*5a90*/  LDG.E.U16 R4, desc[UR36][R4.64] ;  /* 0x0000002404047981 */ /* 0x000ea4000c1e1500 */
[----:B--2---:R-:W0:Y:S02]  /*5aa0*/  I2F.S16 R0, R4 ;  /* 0x0000000400007306 */ /* 0x004e240000101400 */
[----:B0-----:R-:W-:-:S04]  /*5ab0*/  F2FP.BF16.F32.PACK_AB R0, RZ, R0 ;  /* 0x00000000ff00723e */ /* 0x001fc800000010ff */
[----:B------:R-:W-:Y:S01]  /*5ac0*/  PRMT R24, R0, 0x7610, R24 ;  /* 0x0000761000187816 */ /* 0x000fe20000000018 */
[----:B------:R-:W-:Y:S06]  /*5ad0*/  BRA `(.L_x_595) ;  /* 0x0000000c00907947 */ /* 0x000fec0003800000 */
.L_x_591:
        /* <DEDUP_REMOVED lines=9> */
.L_x_599:
[----:B------:R-:W2:Y:S02]  /*5b70*/  LDG.E.U16 R0, desc[UR36][R4.64] ;  /* 0x0000002404007981 */ /* 0x000ea4000c1e1500 */
[----:B--2---:R-:W-:-:S05]  /*5b80*/  HADD2.F32 R0, -RZ, R0.H0_H0 ;  /* 0x20000000ff007230 */ /* 0x004fca0000004100 */
[----:B------:R-:W-:-:S04]  /*5b90*/  F2FP.BF16.F32.PACK_AB R0, RZ, R0 ;  /* 0x00000000ff00723e */ /* 0x000fc800000010ff */
[----:B------:R-:W-:Y:S01]  /*5ba0*/  PRMT R24, R0, 0x7610, R24 ;  /* 0x0000761000187816 */ /* 0x000fe20000000018 */
[----:B------:R-:W-:Y:S06]  /*5bb0*/  BRA `(.L_x_595) ;  /* 0x0000000c00587947 */ /* 0x000fec0003800000 */
.L_x_598:
        /* <DEDUP_REMOVED lines=9> */
.L_x_601:
[----:B------:R-:W2:Y:S02]  /*5c50*/  LDG.E.U16 R4, desc[UR36][R4.64] ;  /* 0x0000002404047981 */ /* 0x000ea4000c1e1500 */
[----:B--2---:R-:W-:-:S05]  /*5c60*/  HADD2.F32 R0, -RZ, R4.H0_H0 ;  /* 0x20000004ff007230 */ /* 0x004fca0000004100 */
[----:B------:R-:W-:-:S04]  /*5c70*/  F2FP.BF16.F32.PACK_AB R0, RZ, R0 ;  /* 0x00000000ff00723e */ /* 0x000fc800000010ff */
[----:B------:R-:W-:Y:S01]  /*5c80*/  PRMT R24, R0, 0x7610, R24 ;  /* 0x0000761000187816 */ /* 0x000fe20000000018 */
[----:B------:R-:W-:Y:S06]  /*5c90*/  BRA `(.L_x_595) ;  /* 0x0000000c00207947 */ /* 0x000fec0003800000 */
.L_x_600:
        /* <DEDUP_REMOVED lines=13> */
.L_x_590:
        /* <DEDUP_REMOVED lines=14> */
.L_x_604:
        /* <DEDUP_REMOVED lines=13> */
.L_x_603:
        /* <DEDUP_REMOVED lines=27> */
.L_x_606:
        /* <DEDUP_REMOVED lines=15> */
.L_x_605:
[----:B------:R0:W5:Y:S01]  /*61c0*/  LDG.E.U16 R24, desc[UR36][R4.64] ;  /* 0x0000002404187981 */ /* 0x000162000c1e1500 */
[----:B------:R-:W-:Y:S05]  /*61d0*/  BRA `(.L_x_595) ;  /* 0x0000000400d07947 */ /* 0x000fea0003800000 */
.L_x_602:
        /* <DEDUP_REMOVED lines=13> */
.L_x_609:
        /* <DEDUP_REMOVED lines=21> */
.L_x_613:
[----:B------:R-:W-:Y:S05]  /*6400*/  BSYNC.RECONVERGENT B1 ;  /* 0x0000000000017941 */ /* 0x000fea0003800200 */
.L_x_612:
[----:B------:R-:W-:Y:S01]  /*6410*/  IMAD.SHL.U32 R0, R0, 0x100000, RZ ;  /* 0x0010000000007824 */ /* 0x000fe200078e00ff */
[----:B------:R-:W-:-:S04]  /*6420*/  LEA R3, R3, 0x3b800000, 0x17 ;  /* 0x3b80000003037811 */ /* 0x000fc800078eb8ff */
[----:B------:R-:W-:-:S07]  /*6430*/  LOP3.LUT R0, R3, R0, R7, 0xfe, !PT ;  /* 0x0000000003007212 */ /* 0x000fce00078efe07 */
.L_x_611:
[----:B------:R-:W-:Y:S05]  /*6440*/  BSYNC.RECONVERGENT B0 ;  /* 0x0000000000007941 */ /* 0x000fea0003800200 */
.L_x_610:
[----:B------:R-:W-:-:S04]  /*6450*/  F2FP.BF16.F32.PACK_AB R0, RZ, R0 ;  /* 0x00000000ff00723e */ /* 0x000fc800000010ff */
[----:B------:R-:W-:Y:S01]  /*6460*/  PRMT R24, R0, 0x7610, R24 ;  /* 0x0000761000187816 */ /* 0x000fe20000000018 */
[----:B------:R-:W-:Y:S06]  /*6470*/  BRA `(.L_x_595) ;  /* 0x0000000400287947 */ /* 0x000fec0003800000 */
.L_x_608:
        /* <DEDUP_REMOVED lines=21> */
.L_x_617:
[----:B------:R-:W-:Y:S05]  /*65d0*/  BSYNC.RECONVERGENT B1 ;  /* 0x0000000000017941 */ /* 0x000fea0003800200 */
.L_x_616:
[----:B------:R-:W-:Y:S01]  /*65e0*/  IMAD.SHL.U32 R0, R0, 0x200000, RZ ;  /* 0x0020000000007824 */ /* 0x000fe200078e00ff */
[----:B------:R-:W-:-:S04]  /*65f0*/  LEA R3, R3, 0x37800000, 0x17 ;  /* 0x3780000003037811 */ /* 0x000fc800078eb8ff */
[----:B------:R-:W-:-:S07]  /*6600*/  LOP3.LUT R0, R3, R0, R7, 0xfe, !PT ;  /* 0x0000000003007212 */ /* 0x000fce00078efe07 */
.L_x_615:
[----:B------:R-:W-:Y:S05]  /*6610*/  BSYNC.RECONVERGENT B0 ;  /* 0x0000000000007941 */ /* 0x000fea0003800200 */
.L_x_614:
[----:B------:R-:W-:-:S04]  /*6620*/  F2FP.BF16.F32.PACK_AB R0, RZ, R0 ;  /* 0x00000000ff00723e */ /* 0x000fc800000010ff */
[----:B------:R-:W-:Y:S01]  /*6630*/  PRMT R24, R0, 0x7610, R24 ;  /* 0x0000761000187816 */ /* 0x000fe20000000018 */
[----:B------:R-:W-:Y:S06]  /*6640*/  BRA `(.L_x_595) ;  /* 0x0000000000b47947 */ /* 0x000fec0003800000 */
.L_x_607:
        /* <DEDUP_REMOVED lines=14> */
.L_x_621:
[----:B------:R-:W-:Y:S05]  /*6730*/  BSYNC.RECONVERGENT B0 ;  /* 0x0000000000007941 */ /* 0x000fea0003800200 */
.L_x_620:
[----:B------:R-:W-:-:S04]  /*6740*/  F2FP.BF16.F32.PACK_AB R0, RZ, R0 ;  /* 0x00000000ff00723e */ /* 0x000fc800000010ff */
[----:B------:R-:W-:Y:S01]  /*6750*/  PRMT R24, R0, 0x7610, R24 ;  /* 0x0000761000187816 */ /* 0x000fe20000000018 */
[----:B------:R-:W-:Y:S06]  /*6760*/  BRA `(.L_x_595) ;  /* 0x00000000006c7947 */ /* 0x000fec0003800000 */
.L_x_594:
        /* <DEDUP_REMOVED lines=16> */
.L_x_622:
[----:B------:R-:W-:Y:S01]  /*6870*/  PRMT R24, RZ, 0x7610, R24 ;  /* 0x00007610ff187816 */ /* 0x000fe20000000018 */
[----:B------:R-:W-:Y:S06]  /*6880*/  BRA `(.L_x_595) ;  /* 0x0000000000247947 */ /* 0x000fec0003800000 */
.L_x_619:
[----:B------:R-:W2:Y:S02]  /*6890*/  LDG.E.64 R4, desc[UR36][R4.64] ;  /* 0x0000002404047981 */ /* 0x000ea4000c1e1b00 */
[----:B--2---:R-:W0:Y:S02]  /*68a0*/  I2F.U64 R0, R4 ;  /* 0x0000000400007312 */ /* 0x004e240000301000 */
[----:B0-----:R-:W-:-:S04]  /*68b0*/  F2FP.BF16.F32.PACK_AB R0, RZ, R0 ;  /* 0x00000000ff00723e */ /* 0x001fc800000010ff */
[----:B------:R-:W-:Y:S01]  /*68c0*/  PRMT R24, R0, 0x7610, R24 ;  /* 0x0000761000187816 */ /* 0x000fe20000000018 */
[----:B------:R-:W-:Y:S06]  /*68d0*/  BRA `(.L_x_595) ;  /* 0x0000000000107947 */ /* 0x000fec0003800000 */
.L_x_618:
[----:B------:R-:W2:Y:S02]  /*68e0*/  LDG.E R4, desc[UR36][R4.64] ;  /* 0x0000002404047981 */ /* 0x000ea4000c1e1900 */
[----:B--2---:R-:W-:-:S04]  /*68f0*/  I2FP.F32.U32 R0, R4 ;  /* 0x0000000400007245 */ /* 0x004fc80000201000 */
[----:B------:R-:W-:-:S04]  /*6900*/  F2FP.BF16.F32.PACK_AB R0, RZ, R0 ;  /* 0x00000000ff00723e */ /* 0x000fc800000010ff */
[----:B------:R-:W-:-:S07]  /*6910*/  PRMT R24, R0, 0x7610, R24 ;  /* 0x0000761000187816 */ /* 0x000fce0000000018 */
.L_x_595:
[----:B------:R-:W-:-:S07]  /*6920*/  VIADD R17, R17, 0x80 ;  /* 0x0000008011117836 */ /* 0x000fce0000000000 */
.L_x_556:
[----:B------:R-:W-:Y:S05]  /*6930*/  BSYNC.RECONVERGENT B6 ;  /* 0x0000000000067941 */ /* 0x000fea0003800200 */
.L_x_555:
        /* <DEDUP_REMOVED lines=27> */
.L_x_628:
[----:B------:R-:W2:Y:S02]  /*6af0*/  LDG.E.U8 R4, desc[UR36][R4.64] ;  /* 0x0000002404047981 */ /* 0x000ea4000c1e1100 */
[----:B--2---:R-:W-:-:S04]  /*6b00*/  I2FP.F32.U32 R0, R4 ;  /* 0x0000000400007245 */ /* 0x004fc80000201000 */
[----:B------:R-:W-:-:S04]  /*6b10*/  F2FP.BF16.F32.PACK_AB R0, RZ, R0 ;  /* 0x00000000ff00723e */ /* 0x000fc800000010ff */
[----:B------:R-:W-:Y:S01]  /*6b20*/  PRMT R19, R0, 0x7610, R19 ;  /* 0x0000761000137816 */ /* 0x000fe20000000013 */
[----:B------:R-:W-:Y:S06]  /*6b30*/  BRA `(.L_x_630) ;  /* 0x0000000c00e47947 */ /* 0x000fec0003800000 */
.L_x_627:
        /* <DEDUP_REMOVED lines=11> */
.L_x_632:
[----:B------:R-:W2:Y:S02]  /*6bf0*/  LDG.E R4, desc[UR36][R4.64] ;  /* 0x0000002404047981 */ /* 0x000ea4000c1e1900 */
[----:B--2---:R-:W-:-:S04]  /*6c00*/  I2FP.F32.S32 R0, R4 ;  /* 0x0000000400007245 */ /* 0x004fc80000201400 */
[----:B------:R-:W-:-:S04]  /*6c10*/  F2FP.BF16.F32.PACK_AB R0, RZ, R0 ;  /* 0x00000000ff00723e */ /* 0x000fc800000010ff */
[----:B------:R-:W-:Y:S01]  /*6c20*/  PRMT R19, R0, 0x7610, R19 ;  /* 0x0000761000137816 */ /* 0x000fe20000000013 */
[----:B------:R-:W-:Y:S06]  /*6c30*/  BRA `(.L_x_630) ;  /* 0x0000000c00a47947 */ /* 0x000fec0003800000 */
.L_x_631:
[----:B------:R-:W2:Y:S02]  /*6c40*/  LDG.E.U16 R4, desc[UR36][R4.64] ;  /* 0x0000002404047981 */ /* 0x000ea4000c1e1500 */
[----:B--2---:R-:W0:Y:S02]  /*6c50*/  I2F.S16 R0, R4 ;  /* 0x0000000400007306 */ /* 0x004e240000101400 */
[----:B0-----:R-:W-:-:S04]  /*6c60*/  F2FP.BF16.F32.PACK_AB R0, RZ, R0 ;  /* 0x00000000ff00723e */ /* 0x001fc800000010ff */
[----:B------:R-:W-:Y:S01]  /*6c70*/  PRMT R19, R0, 0x7610, R19 ;  /* 0x0000761000137816 */ /* 0x000fe20000000013 */
[----:B------:R-:W-:Y:S06]  /*6c80*/  BRA `(.L_x_630) ;  /* 0x0000000c00907947 */ /* 0x000fec0003800000 */
.L_x_626:
        /* <DEDUP_REMOVED lines=9> */
.L_x_634:
[----:B------:R-:W2:Y:S02]  /*6d20*/  LDG.E.U16 R0, desc[UR36][R4.64] ;  /* 0x0000002404007981 */ /* 0x000ea4000c1e1500 */
[----:B--2---:R-:W-:-:S05]  /*6d30*/  HADD2.F32 R0, -RZ, R0.H0_H0 ;  /* 0x20000000ff007230 */ /* 0x004fca0000004100 */
[----:B------:R-:W-:-:S04]  /*6d40*/  F2FP.BF16.F32.PACK_AB R0, RZ, R0 ;  /* 0x00000000ff00723e */ /* 0x000fc800000010ff */
[----:B------:R-:W-:Y:S01]  /*6d50*/  PRMT R19, R0, 0x7610, R19 ;  /* 0x0000761000137816 */ /* 0x000fe20000000013 */
[----:B------:R-:W-:Y:S06]  /*6d60*/  BRA `(.L_x_630) ;  /* 0x0000000c00587947 */ /* 0x000fec0003800000 */
.L_x_633:
        /* <DEDUP_REMOVED lines=9> */
.L_x_636:
[----:B------:R-:W2:Y:S02]  /*6e00*/  LDG.E.U16 R4, desc[UR36][R4.64] ;  /* 0x0000002404047981 */ /* 0x000ea4000c1e1500 */
[----:B--2---:R-:W-:-:S05]  /*6e10*/  HADD2.F32 R0, -RZ, R4.H0_H0 ;  /* 0x20000004ff007230 */ /* 0x004fca0000004100 */
[----:B------:R-:W-:-:S04]  /*6e20*/  F2FP.BF16.F32.PACK_AB R0, RZ, R0 ;  /* 0x00000000ff00723e */ /* 0x000fc800000010ff */
[----:B------:R-:W-:Y:S01]  /*6e30*/  PRMT R19, R0, 0x7610, R19 ;  /* 0x0000761000137816 */ /* 0x000fe20000000013 */
[----:B------:R-:W-:Y:S06]  /*6e40*/  BRA `(.L_x_630) ;  /* 0x0000000c00207947 */ /* 0x000fec0003800000 */
.L_x_635:
        /* <DEDUP_REMOVED lines=13> */
.L_x_625:
        /* <DEDUP_REMOVED lines=14> */
.L_x_639:
        /* <DEDUP_REMOVED lines=13> */
.L_x_638:
        /* <DEDUP_REMOVED lines=27> */
.L_x_641:
        /* <DEDUP_REMOVED lines=15> */
.L_x_640:
[----:B------:R0:W5:Y:S01]  /*7370*/  LDG.E.U16 R19, desc[UR36][R4.64] ;  /* 0x0000002404137981 */ /* 0x000162000c1e1500 */
[----:B------:R-:W-:Y:S05]  /*7380*/  BRA `(.L_x_630) ;  /* 0x0000000400d07947 */ /* 0x000fea0003800000 */
.L_x_637:
        /* <DEDUP_REMOVED lines=13> */
.L_x_644:
        /* <DEDUP_REMOVED lines=21> */
.L_x_648:
[----:B------:R-:W-:Y:S05]  /*75b0*/  BSYNC.RECONVERGENT B1 ;  /* 0x0000000000017941 */ /* 0x000fea0003800200 */
.L_x_647:
[----:B------:R-:W-:Y:S01]  /*75c0*/  IMAD.SHL.U32 R0, R0, 0x100000, RZ ;  /* 0x0010000000007824 */ /* 0x000fe200078e00ff */
[----:B------:R-:W-:-:S04]  /*75d0*/  LEA R3, R3, 0x3b800000, 0x17 ;  /* 0x3b80000003037811 */ /* 0x000fc800078eb8ff */
[----:B------:R-:W-:-:S07]  /*75e0*/  LOP3.LUT R0, R3, R0, R7, 0xfe, !PT ;  /* 0x0000000003007212 */ /* 0x000fce00078efe07 */
.L_x_646:
[----:B------:R-:W-:Y:S05]  /*75f0*/  BSYNC.RECONVERGENT B0 ;  /* 0x0000000000007941 */ /* 0x000fea0003800200 */
.L_x_645:
[----:B------:R-:W-:-:S04]  /*7600*/  F2FP.BF16.F32.PACK_AB R0, RZ, R0 ;  /* 0x00000000ff00723e */ /* 0x000fc800000010ff */
[----:B------:R-:W-:Y:S01]  /*7610*/  PRMT R19, R0, 0x7610, R19 ;  /* 0x0000761000137816 */ /* 0x000fe20000000013 */
[----:B------:R-:W-:Y:S06]  /*7620*/  BRA `(.L_x_630) ;  /* 0x0000000400287947 */ /* 0x000fec0003800000 */
.L_x_643:
        /* <DEDUP_REMOVED lines=21> */
.L_x_652:
[----:B------:R-:W-:Y:S05]  /*7780*/  BSYNC.RECONVERGENT B1 ;  /* 0x0000000000017941 */ /* 0x000fea0003800200 */
.L_x_651:
[----:B------:R-:W-:Y:S01]  /*7790*/  IMAD.SHL.U32 R0, R0, 0x200000, RZ ;  /* 0x0020000000007824 */ /* 0x000fe200078e00ff */
[----:B------:R-:W-:-:S04]  /*77a0*/  LEA R3, R3, 0x37800000, 0x17 ;  /* 0x3780000003037811 */ /* 0x000fc800078eb8ff */
[----:B------:R-:W-:-:S07]  /*77b0*/  LOP3.LUT R0, R3, R0, R7, 0xfe, !PT ;  /* 0x0000000003007212 */ /* 0x000fce00078efe07 */
.L_x_650:
[----:B------:R-:W-:Y:S05]  /*77c0*/  BSYNC.RECONVERGENT B0 ;  /* 0x0000000000007941 */ /* 0x000fea0003800200 */
.L_x_649:
[----:B------:R-:W-:-:S04]  /*77d0*/  F2FP.BF16.F32.PACK_AB R0, RZ, R0 ;  /* 0x00000000ff00723e */ /* 0x000fc800000010ff */
[----:B------:R-:W-:Y:S01]  /*77e0*/  PRMT R19, R0, 0x7610, R19 ;  /* 0x0000761000137816 */ /* 0x000fe20000000013 */
[----:B------:R-:W-:Y:S06]  /*77f0*/  BRA `(.L_x_630) ;  /* 0x0000000000b47947 */ /* 0x000fec0003800000 */
.L_x_642:
        /* <DEDUP_REMOVED lines=14> */
.L_x_656:
[----:B------:R-:W-:Y:S05]  /*78e0*/  BSYNC.RECONVERGENT B0 ;  /* 0x0000000000007941 */ /* 0x000fea0003800200 */
.L_x_655:
[----:B------:R-:W-:-:S04]  /*78f0*/  F2FP.BF16.F32.PACK_AB R0, RZ, R0 ;  /* 0x00000000ff00723e */ /* 0x000fc800000010ff */
[----:B------:R-:W-:Y:S01]  /*7900*/  PRMT R19, R0, 0x7610, R19 ;  /* 0x0000761000137816 */ /* 0x000fe20000000013 */
[----:B------:R-:W-:Y:S06]  /*7910*/  BRA `(.L_x_630) ;  /* 0x00000000006c7947 */ /* 0x000fec0003800000 */
.L_x_629:
        /* <DEDUP_REMOVED lines=16> */
.L_x_657:
[----:B------:R-:W-:Y:S01]  /*7a20*/  PRMT R19, RZ, 0x7610, R19 ;  /* 0x00007610ff137816 */ /* 0x000fe20000000013 */
[----:B------:R-:W-:Y:S06]  /*7a30*/  BRA `(.L_x_630) ;  /* 0x0000000000247947 */ /* 0x000fec0003800000 */
.L_x_654:
[----:B------:R-:W2:Y:S02]  /*7a40*/  LDG.E.64 R4, desc[UR36][R4.64] ;  /* 0x0000002404047981 */ /* 0x000ea4000c1e1b00 */
[----:B--2---:R-:W0:Y:S02]  /*7a50*/  I2F.U64 R0, R4 ;  /* 0x0000000400007312 */ /* 0x004e240000301000 */
[----:B0-----:R-:W-:-:S04]  /*7a60*/  F2FP.BF16.F32.PACK_AB R0, RZ, R0 ;  /* 0x00000000ff00723e */ /* 0x001fc800000010ff */
[----:B------:R-:W-:Y:S01]  /*7a70*/  PRMT R19, R0, 0x7610, R19 ;  /* 0x0000761000137816 */ /* 0x000fe20000000013 */
[----:B------:R-:W-:Y:S06]  /*7a80*/  BRA `(.L_x_630) ;  /* 0x0000000000107947 */ /* 0x000fec0003800000 */
.L_x_653:
[----:B------:R-:W2:Y:S02]  /*7a90*/  LDG.E R4, desc[UR36][R4.64] ;  /* 0x0000002404047981 */ /* 0x000ea4000c1e1900 */
[----:B--2---:R-:W-:-:S04]  /*7aa0*/  I2FP.F32.U32 R0, R4 ;  /* 0x0000000400007245 */ /* 0x004fc80000201000 */
[----:B------:R-:W-:-:S04]  /*7ab0*/  F2FP.BF16.F32.PACK_AB R0, RZ, R0 ;  /* 0x00000000ff00723e */ /* 0x000fc800000010ff */
[----:B------:R-:W-:-:S07]  /*7ac0*/  PRMT R19, R0, 0x7610, R19 ;  /* 0x0000761000137816 */ /* 0x000fce0000000013 */
.L_x_630:
        /* <DEDUP_REMOVED lines=21> */
.L_x_661:
[----:B------:R-:W2:Y:S02]  /*7c20*/  LDG.E.U8 R4, desc[UR36][R4.64] ;  /* 0x0000002404047981 */ /* 0x000ea4000c1e1100 */
[----:B--2---:R-:W-:-:S04]  /*7c30*/  I2FP.F32.U32 R0, R4 ;  /* 0x0000000400007245 */ /* 0x004fc80000201000 */
[----:B------:R-:W-:Y:S01]  /*7c40*/  F2FP.BF16.F32.PACK_AB R0, RZ, R0 ;  /* 0x00000000ff00723e */ /* 0x000fe200000010ff */
[----:B------:R-:W-:Y:S06]  /*7c50*/  BRA `(.L_x_624) ;  /* 0x0000000c00a87947 */ /* 0x000fec0003800000 */
.L_x_660:
        /* <DEDUP_REMOVED lines=10> */
.L_x_664:
[----:B------:R-:W2:Y:S02]  /*7d00*/  LDG.E R4, desc[UR36][R4.64] ;  /* 0x0000002404047981 */ /* 0x000ea4000c1e1900 */
[----:B--2---:R-:W-:-:S04]  /*7d10*/  I2FP.F32.S32 R0, R4 ;  /* 0x0000000400007245 */ /* 0x004fc80000201400 */
[----:B------:R-:W-:Y:S01]  /*7d20*/  F2FP.BF16.F32.PACK_AB R0, RZ, R0 ;  /* 0x00000000ff00723e */ /* 0x000fe200000010ff */
[----:B------:R-:W-:Y:S06]  /*7d30*/  BRA `(.L_x_624) ;  /* 0x0000000c00707947 */ /* 0x000fec0003800000 */
.L_x_663:
[----:B------:R-:W2:Y:S02]  /*7d40*/  LDG.E.U16 R4, desc[UR36][R4.64] ;  /* 0x0000002404047981 */ /* 0x000ea4000c1e1500 */
[----:B--2---:R-:W0:Y:S02]  /*7d50*/  I2F.S16 R0, R4 ;  /* 0x0000000400007306 */ /* 0x004e240000101400 */
[----:B0-----:R-:W-:Y:S01]  /*7d60*/  F2FP.BF16.F32.PACK_AB R0, RZ, R0 ;  /* 0x00000000ff00723e */ /* 0x001fe200000010ff */
[----:B------:R-:W-:Y:S06]  /*7d70*/  BRA `(.L_x_624) ;  /* 0x0000000c00607947 */ /* 0x000fec0003800000 */
.L_x_659:
        /* <DEDUP_REMOVED lines=9> */
.L_x_666:
[----:B------:R-:W2:Y:S02]  /*7e10*/  LDG.E.U16 R0, desc[UR36][R4.64] ;  /* 0x0000002404007981 */ /* 0x000ea4000c1e1500 */
[----:B--2---:R-:W-:-:S05]  /*7e20*/  HADD2.F32 R0, -RZ, R0.H0_H0 ;  /* 0x20000000ff007230 */ /* 0x004fca0000004100 */
[----:B------:R-:W-:Y:S01]  /*7e30*/  F2FP.BF16.F32.PACK_AB R0, RZ, R0 ;  /* 0x00000000ff00723e */ /* 0x000fe200000010ff */
[----:B------:R-:W-:Y:S06]  /*7e40*/  BRA `(.L_x_624) ;  /* 0x0000000c002c7947 */ /* 0x000fec0003800000 */
.L_x_665:
        /* <DEDUP_REMOVED lines=9> */
.L_x_668:
[----:B------:R-:W2:Y:S02]  /*7ee0*/  LDG.E.U16 R4, desc[UR36][R4.64] ;  /* 0x0000002404047981 */ /* 0x000ea4000c1e1500 */
[----:B--2---:R-:W-:-:S05]  /*7ef0*/  HADD2.F32 R0, -RZ, R4.H0_H0 ;  /* 0x20000004ff007230 */ /* 0x004fca0000004100 */
[----:B------:R-:W-:Y:S01]  /*7f00*/  F2FP.BF16.F32.PACK_AB R0, RZ, R0 ;  /* 0x00000000ff00723e */ /* 0x000fe200000010ff */
[----:B------:R-:W-:Y:S06]  /*7f10*/  BRA `(.L_x_624) ;  /* 0x0000000800f87947 */ /* 0x000fec0003800000 */
.L_x_667:
        /* <DEDUP_REMOVED lines=12> */
.L_x_658:
        /* <DEDUP_REMOVED lines=13> */
.L_x_671:
        /* <DEDUP_REMOVED lines=12> */
.L_x_670:
        /* <DEDUP_REMOVED lines=27> */
.L_x_673:
        /* <DEDUP_REMOVED lines=12> */
[----:B------:R-:W-:Y:S01]  /*83e0*/  F2FP.BF16.F32.PACK_AB R0, RZ, R0 ;  /* 0x00000000ff00723e */ /* 0x000fe200000010ff */
[----:B------:R-:W-:Y:S06]  /*83f0*/  BRA `(.L_x_624) ;  /* 0x0000000400c07947 */ /* 0x000fec0003800000 */
.L_x_672:
[----:B------:R1:W5:Y:S01]  /*8400*/  LDG.E.U16 R0, desc[UR36][R4.64] ;  /* 0x0000002404007981 */ /* 0x000362000c1e1500 */
[----:B------:R-:W-:Y:S05]  /*8410*/  BRA `(.L_x_624) ;  /* 0x0000000400b87947 */ /* 0x000fea0003800000 */
.L_x_669:
        /* <DEDUP_REMOVED lines=12> */
.L_x_676:
        /* <DEDUP_REMOVED lines=21> */
.L_x_680:
[----:B------:R-:W-:Y:S05]  /*8630*/  BSYNC.RECONVERGENT B1 ;  /* 0x0000000000017941 */ /* 0x000fea0003800200 */
.L_x_679:
[----:B------:R-:W-:Y:S01]  /*8640*/  IMAD.SHL.U32 R0, R0, 0x100000, RZ ;  /* 0x0010000000007824 */ /* 0x000fe200078e00ff */
[----:B------:R-:W-:-:S04]  /*8650*/  LEA R3, R3, 0x3b800000, 0x17 ;  /* 0x3b80000003037811 */ /* 0x000fc800078eb8ff */
[----:B------:R-:W-:-:S07]  /*8660*/  LOP3.LUT R0, R3, R0, R7, 0xfe, !PT ;  /* 0x0000000003007212 */ /* 0x000fce00078efe07 */
.L_x_678:
[----:B------:R-:W-:Y:S05]  /*8670*/  BSYNC.RECONVERGENT B0 ;  /* 0x0000000000007941 */ /* 0x000fea0003800200 */
.L_x_677:
[----:B------:R-:W-:Y:S01]  /*8680*/  F2FP.BF16.F32.PACK_AB R0, RZ, R0 ;  /* 0x00000000ff00723e */ /* 0x000fe200000010ff */
[----:B------:R-:W-:Y:S06]  /*8690*/  BRA `(.L_x_624) ;  /* 0x0000000400187947 */ /* 0x000fec0003800000 */
.L_x_675:
        /* <DEDUP_REMOVED lines=21> */
.L_x_684:
[----:B------:R-:W-:Y:S05]  /*87f0*/  BSYNC.RECONVERGENT B1 ;  /* 0x0000000000017941 */ /* 0x000fea0003800200 */
.L_x_683:
[----:B------:R-:W-:Y:S01]  /*8800*/  IMAD.SHL.U32 R0, R0, 0x200000, RZ ;  /* 0x0020000000007824 */ /* 0x000fe200078e00ff */
[----:B------:R-:W-:-:S04]  /*8810*/  LEA R3, R3, 0x37800000, 0x17 ;  /* 0x3780000003037811 */ /* 0x000fc800078eb8ff */
[----:B------:R-:W-:-:S07]  /*8820*/  LOP3.LUT R0, R3, R0, R7, 0xfe, !PT ;  /* 0x0000000003007212 */ /* 0x000fce00078efe07 */
.L_x_682:
[----:B------:R-:W-:Y:S05]  /*8830*/  BSYNC.RECONVERGENT B0 ;  /* 0x0000000000007941 */ /* 0x000fea0003800200 */
.L_x_681:
[----:B------:R-:W-:Y:S01]  /*8840*/  F2FP.BF16.F32.PACK_AB R0, RZ, R0 ;  /* 0x00000000ff00723e */ /* 0x000fe200000010ff */
[----:B------:R-:W-:Y:S06]  /*8850*/  BRA `(.L_x_624) ;  /* 0x0000000000a87947 */ /* 0x000fec0003800000 */
.L_x_674:
        /* <DEDUP_REMOVED lines=14> */
.L_x_688:
[----:B------:R-:W-:Y:S05]  /*8940*/  BSYNC.RECONVERGENT B0 ;  /* 0x0000000000007941 */ /* 0x000fea0003800200 */
.L_x_687:
[----:B------:R-:W-:Y:S01]  /*8950*/  F2FP.BF16.F32.PACK_AB R0, RZ, R0 ;  /* 0x00000000ff00723e */ /* 0x000fe200000010ff */
[----:B------:R-:W-:Y:S06]  /*8960*/  BRA `(.L_x_624) ;  /* 0x0000000000647947 */ /* 0x000fec0003800000 */
.L_x_662:
        /* <DEDUP_REMOVED lines=16> */
.L_x_689:
[----:B------:R-:W-:Y:S01]  /*8a70*/  PRMT R0, RZ, 0x7610, R0 ;  /* 0x00007610ff007816 */ /* 0x000fe20000000000 */
[----:B------:R-:W-:Y:S06]  /*8a80*/  BRA `(.L_x_624) ;  /* 0x00000000001c7947 */ /* 0x000fec0003800000 */
.L_x_686:
[----:B------:R-:W2:Y:S02]  /*8a90*/  LDG.E.64 R4, desc[UR36][R4.64] ;  /* 0x0000002404047981 */ /* 0x000ea4000c1e1b00 */
[----:B--2---:R-:W0:Y:S02]  /*8aa0*/  I2F.U64 R0, R4 ;  /* 0x0000000400007312 */ /* 0x004e240000301000 */
[----:B0-----:R-:W-:Y:S01]  /*8ab0*/  F2FP.BF16.F32.PACK_AB R0, RZ, R0 ;  /* 0x00000000ff00723e */ /* 0x001fe200000010ff */
[----:B------:R-:W-:Y:S06]  /*8ac0*/  BRA `(.L_x_624) ;  /* 0x00000000000c7947 */ /* 0x000fec0003800000 */
.L_x_685:
[----:B------:R-:W2:Y:S02]  /*8ad0*/  LDG.E R4, desc[UR36][R4.64] ;  /* 0x0000002404047981 */ /* 0x000ea4000c1e1900 */
[----:B--2---:R-:W-:-:S04]  /*8ae0*/  I2FP.F32.U32 R0, R4 ;  /* 0x0000000400007245 */ /* 0x004fc80000201000 */
[----:B------:R-:W-:-:S07]  /*8af0*/  F2FP.BF16.F32.PACK_AB R0, RZ, R0 ;  /* 0x00000000ff00723e */ /* 0x000fce00000010ff */
.L_x_624:
[----:B------:R-:W-:Y:S05]  /*8b00*/  BSYNC.RECONVERGENT B6 ;  /* 0x0000000000067941 */ /* 0x000fea0003800200 */
.L_x_623:
[----:B------:R-:W2:Y:S01]  /*8b10*/  LDC.U8 R17, c[0x0][0x3b0] ;  /* 0x0000ec00ff117b82 */ /* 0x000ea20000000000 */
[CC--:B------:R-:W-:Y:S01]  /*8b20*/  ISETP.GE.AND P2, PT, R25.reuse, R16.reuse, PT ;  /* 0x000000101900720c */ /* 0x0c0fe20003f46270 */
[C---:B------:R-:W-:Y:S01]  /*8b30*/  VIADD R3, R25.reuse, 0x100 ;  /* 0x0000010019037836 */ /* 0x040fe20000000000 */
[----:B------:R-:W-:Y:S01]  /*8b40*/  BSSY.RECONVERGENT B0, `(.L_x_690) ;  /* 0x0000014000007945 */ /* 0x000fe20003800200 */
[C---:B01----:R-:W-:Y:S02]  /*8b50*/  VIADD R5, R25.reuse, 0x180 ;  /* 0x0000018019057836 */ /* 0x043fe40000000000 */
[----:B------:R-:W-:Y:S01]  /*8b60*/  VIADD R23, R25, 0x80 ;  /* 0x0000008019177836 */ /* 0x000fe20000000000 */
[-C--:B------:R-:W-:Y:S02]  /*8b70*/  ISETP.GE.AND P0, PT, R3, R16.reuse, PT ;  /* 0x000000100300720c */ /* 0x080fe40003f06270 */
[-C--:B------:R-:W-:Y:S02]  /*8b80*/  ISETP.GE.AND P1, PT, R5, R16.reuse, PT ;  /* 0x000000100500720c */ /* 0x080fe40003f26270 */
[----:B------:R-:W-:-:S03]  /*8b90*/  ISETP.GE.AND P4, PT, R23, R16, PT ;  /* 0x000000101700720c */ /* 0x000fc60003f86270 */
[----:B------:R-:W-:Y:S10]  /*8ba0*/  @P2 BRA `(.L_x_691) ;  /* 0x0000000000342947 */ /* 0x000ff40003800000 */
[----:B-----5:R-:W-:Y:S02]  /*8bb0*/  IMAD.U32 R28, R28, 0x10000, RZ ;  /* 0x000100001c1c7824 */ /* 0x020fe400078e00ff */
[----:B------:R-:W-:Y:S02]  /*8bc0*/  IMAD.U32 R22, R22, 0x10000, RZ ;  /* 0x0001000016167824 */ /* 0x000fe400078e00ff */
[C---:B------:R-:W-:Y:S01]  /*8bd0*/  FMUL.FTZ R4, |R28|.reuse, -1.4426950216293334961 ;  /* 0xbfb8aa3b1c047820 */ /* 0x040fe20000410200 */
[C---:B------:R-:W-:Y:S02]  /*8be0*/  FSETP.GEU.FTZ.AND P3, PT, R28.reuse, RZ, PT ;  /* 0x000000ff1c00720b */ /* 0x040fe40003f7e000 */
[----:B------:R-:W-:-:S03]  /*8bf0*/  FSET.BF.LT.FTZ.AND R28, R28, RZ, PT ;  /* 0x000000ff1c1c720a */ /* 0x000fc60003811000 */
[----:B------:R-:W0:Y:S02]  /*8c00*/  MUFU.EX2 R4, R4 ;  /* 0x0000000400047308 */ /* 0x000e240000000800 */
[----:B0-----:R-:W-:-:S06]  /*8c10*/  FADD.FTZ R5, R4, 1 ;  /* 0x3f80000004057421 */ /* 0x001fcc0000010000 */
[----:B------:R-:W0:Y:S02]  /*8c20*/  MUFU.RCP R5, R5 ;  /* 0x0000000500057308 */ /* 0x000e240000001000 */
[----:B0-----:R-:W-:-:S04]  /*8c30*/  FMUL.FTZ R3, R4, R5 ;  /* 0x0000000504037220 */ /* 0x001fc80000410000 */
[----:B------:R-:W-:-:S04]  /*8c40*/  @P3 FADD.FTZ R3, -R3, -RZ ;  /* 0x800000ff03033221 */ /* 0x000fc80000010100 */
[----:B------:R-:W-:-:S04]  /*8c50*/  FADD.FTZ R3, R28, -R3 ;  /* 0x800000031c037221 */ /* 0x000fc80000010000 */
[----:B------:R-:W-:-:S06]  /*8c60*/  FMUL.FTZ R3, R22, R3 ;  /* 0x0000000316037220 */ /* 0x000fcc0000410000 */
[----:B------:R-:W0:Y:S02]  /*8c70*/  F2F.BF16.F32 R3, R3 ;  /* 0x0000000300037304 */ /* 0x000e240000202000 */
.L_x_691:
[----:B------:R-:W-:Y:S05]  /*8c80*/  BSYNC.RECONVERGENT B0 ;  /* 0x0000000000007941 */ /* 0x000fea0003800200 */
.L_x_690:
[----:B------:R-:W-:Y:S04]  /*8c90*/  BSSY.RECONVERGENT B0, `(.L_x_692) ;  /* 0x000000f000007945 */ /* 0x000fe80003800200 */
[----:B------:R-:W-:Y:S05]  /*8ca0*/  @P4 BRA `(.L_x_693) ;  /* 0x0000000000344947 */ /* 0x000fea0003800000 */
[----:B-----5:R-:W-:Y:S02]  /*8cb0*/  IMAD.U32 R26, R26, 0x10000, RZ ;  /* 0x000100001a1a7824 */ /* 0x020fe400078e00ff */
[----:B------:R-:W-:Y:S02]  /*8cc0*/  IMAD.U32 R27, R27, 0x10000, RZ ;  /* 0x000100001b1b7824 */ /* 0x000fe400078e00ff */
[C---:B------:R-:W-:Y:S01]  /*8cd0*/  FMUL.FTZ R4, |R26|.reuse, -1.4426950216293334961 ;  /* 0xbfb8aa3b1a047820 */ /* 0x040fe20000410200 */
[C---:B------:R-:W-:Y:S02]  /*8ce0*/  FSETP.GEU.FTZ.AND P3, PT, R26.reuse, RZ, PT ;  /* 0x000000ff1a00720b */ /* 0x040fe40003f7e000 */
[----:B------:R-:W-:-:S03]  /*8cf0*/  FSET.BF.LT.FTZ.AND R26, R26, RZ, PT ;  /* 0x000000ff1a1a720a */ /* 0x000fc60003811000 */
[----:B------:R-:W1:Y:S02]  /*8d00*/  MUFU.EX2 R4, R4 ;  /* 0x0000000400047308 */ /* 0x000e640000000800 */
[----:B-1----:R-:W-:-:S06]  /*8d10*/  FADD.FTZ R5, R4, 1 ;  /* 0x3f80000004057421 */ /* 0x002fcc0000010000 */
[----:B------:R-:W1:Y:S02]  /*8d20*/  MUFU.RCP R5, R5 ;  /* 0x0000000500057308 */ /* 0x000e640000001000 */
[----:B-1----:R-:W-:-:S04]  /*8d30*/  FMUL.FTZ R7, R4, R5 ;  /* 0x0000000504077220 */ /* 0x002fc80000410000 */
[----:B------:R-:W-:-:S04]  /*8d40*/  @P3 FADD.FTZ R7, -R7, -RZ ;  /* 0x800000ff07073221 */ /* 0x000fc80000010100 */
[----:B------:R-:W-:-:S04]  /*8d50*/  FADD.FTZ R26, R26, -R7 ;  /* 0x800000071a1a7221 */ /* 0x000fc80000010000 */
[----:B------:R-:W-:-:S06]  /*8d60*/  FMUL.FTZ R22, R27, R26 ;  /* 0x0000001a1b167220 */ /* 0x000fcc0000410000 */
[----:B------:R-:W1:Y:S02]  /*8d70*/  F2F.BF16.F32 R22, R22 ;  /* 0x0000001600167304 */ /* 0x000e640000202000 */
.L_x_693:
[----:B------:R-:W-:Y:S05]  /*8d80*/  BSYNC.RECONVERGENT B0 ;  /* 0x0000000000007941 */ /* 0x000fea0003800200 */
.L_x_692:
[----:B------:R-:W-:Y:S04]  /*8d90*/  BSSY.RECONVERGENT B0, `(.L_x_694) ;  /* 0x000000f000007945 */ /* 0x000fe80003800200 */
[----:B------:R-:W-:Y:S05]  /*8da0*/  @P0 BRA `(.L_x_695) ;  /* 0x0000000000340947 */ /* 0x000fea0003800000 */
[----:B-----5:R-:W-:Y:S02]  /*8db0*/  IMAD.U32 R18, R18, 0x10000, RZ ;  /* 0x0001000012127824 */ /* 0x020fe400078e00ff */
[----:B------:R-:W-:Y:S02]  /*8dc0*/  IMAD.U32 R24, R24, 0x10000, RZ ;  /* 0x0001000018187824 */ /* 0x000fe400078e00ff */
[C---:B------:R-:W-:Y:S01]  /*8dd0*/  FMUL.FTZ R4, |R18|.reuse, -1.4426950216293334961 ;  /* 0xbfb8aa3b12047820 */ /* 0x040fe20000410200 */
[C---:B------:R-:W-:Y:S02]  /*8de0*/  FSETP.GEU.FTZ.AND P0, PT, R18.reuse, RZ, PT ;  /* 0x000000ff1200720b */ /* 0x040fe40003f1e000 */
[----:B------:R-:W-:-:S03]  /*8df0*/  FSET.BF.LT.FTZ.AND R18, R18, RZ, PT ;  /* 0x000000ff1212720a */ /* 0x000fc60003811000 */
[----:B------:R-:W3:Y:S02]  /*8e00*/  MUFU.EX2 R4, R4 ;  /* 0x0000000400047308 */ /* 0x000ee40000000800 */
[----:B---3--:R-:W-:-:S06]  /*8e10*/  FADD.FTZ R5, R4, 1 ;  /* 0x3f80000004057421 */ /* 0x008fcc0000010000 */
[----:B------:R-:W3:Y:S02]  /*8e20*/  MUFU.RCP R5, R5 ;  /* 0x0000000500057308 */ /* 0x000ee40000001000 */
[----:B---3--:R-:W-:-:S04]  /*8e30*/  FMUL.FTZ R7, R4, R5 ;  /* 0x0000000504077220 */ /* 0x008fc80000410000 */
[----:B------:R-:W-:-:S04]  /*8e40*/  @P0 FADD.FTZ R7, -R7, -RZ ;  /* 0x800000ff07070221 */ /* 0x000fc80000010100 */
[----:B------:R-:W-:-:S04]  /*8e50*/  FADD.FTZ R7, R18, -R7 ;  /* 0x8000000712077221 */ /* 0x000fc80000010000 */
[----:B------:R-:W-:-:S04]  /*8e60*/  FMUL.FTZ R7, R24, R7 ;  /* 0x0000000718077220 */ /* 0x000fc80000410000 */
[----:B------:R3:W4:Y:S03]  /*8e70*/  F2F.BF16.F32 R18, R7 ;  /* 0x0000000700127304 */ /* 0x0007260000202000 */
.L_x_695:
[----:B------:R-:W-:Y:S05]  /*8e80*/  BSYNC.RECONVERGENT B0 ;  /* 0x0000000000007941 */ /* 0x000fea0003800200 */
.L_x_694:
[----:B------:R-:W-:Y:S04]  /*8e90*/  BSSY.RECONVERGENT B0, `(.L_x_696) ;  /* 0x000000f000007945 */ /* 0x000fe80003800200 */
[----:B------:R-:W-:Y:S05]  /*8ea0*/  @P1 BRA `(.L_x_697) ;  /* 0x0000000000341947 */ /* 0x000fea0003800000 */
        /* <DEDUP_REMOVED lines=13> */
.L_x_697:
[----:B------:R-:W-:Y:S05]  /*8f80*/  BSYNC.RECONVERGENT B0 ;  /* 0x0000000000007941 */ /* 0x000fea0003800200 */
.L_x_696:
[----:B------:R-:W-:Y:S04]  /*8f90*/  BSSY.RECONVERGENT B6, `(.L_x_698) ;  /* 0x000010e000067945 */ /* 0x000fe80003800200 */
[----:B------:R-:W-:Y:S05]  /*8fa0*/  @P2 BRA `(.L_x_699) ;  /* 0x0000001000302947 */ /* 0x000fea0003800000 */
[----:B------:R-:W0:Y:S01]  /*8fb0*/  LDCU UR4, c[0x0][0x3b4] ;  /* 0x00007680ff0477ac */ /* 0x000e220008000800 */
[----:B------:R-:W1:Y:S01]  /*8fc0*/  LDC.64 R8, c[0x0][0x388] ;  /* 0x0000e200ff087b82 */ /* 0x000e620000000a00 */
[----:B-----5:R-:W-:Y:S01]  /*8fd0*/  IMAD R0, R2, 0x200, R25 ;  /* 0x0000020002007824 */ /* 0x020fe200078e0219 */
[----:B--2---:R-:W-:-:S03]  /*8fe0*/  PRMT R4, R17, 0x9910, RZ ;  /* 0x0000991011047816 */ /* 0x004fc600000000ff */
[----:B0-----:R-:W-:Y:S02]  /*8ff0*/  IMAD R5, R0, UR4, RZ ;  /* 0x0000000400057c24 */ /* 0x001fe4000f8e02ff */
[----:B------:R-:W-:-:S05]  /*9000*/  IMAD.MOV.U32 R0, RZ, RZ, R4 ;  /* 0x000000ffff007224 */ /* 0x000fca00078e0004 */
[----:B------:R-:W-:Y:S02]  /*9010*/  ISETP.GT.AND P0, PT, R0, 0x9, PT ;  /* 0x000000090000780c */ /* 0x000fe40003f04270 */
[----:B-1----:R-:W-:-:S05]  /*9020*/  IADD3 R8, P1, PT, R5, R8, RZ ;  /* 0x0000000805087210 */ /* 0x002fca0007f3e0ff */
[----:B------:R-:W-:-:S06]  /*9030*/  IMAD.X R9, RZ, RZ, R9, P1 ;  /* 0x000000ffff097224 */ /* 0x000fcc00008e0609 */
[----:B------:R-:W-:Y:S05]  /*9040*/  @P0 BRA `(.L_x_700) ;  /* 0x0000000400340947 */ /* 0x000fea0003800000 */
[----:B------:R-:W-:-:S13]  /*9050*/  ISETP.GT.AND P0, PT, R0, 0x4, PT ;  /* 0x000000040000780c */ /* 0x000fda0003f04270 */
[----:B------:R-:W-:Y:S05]  /*9060*/  @P0 BRA `(.L_x_701) ;  /* 0x0000000000940947 */ /* 0x000fea0003800000 */
[----:B------:R-:W-:-:S13]  /*9070*/  ISETP.GT.AND P0, PT, R0, 0x1, PT ;  /* 0x000000010000780c */ /* 0x000fda0003f04270 */
[----:B------:R-:W-:Y:S05]  /*9080*/  @P0 BRA `(.L_x_702) ;  /* 0x0000000000380947 */ /* 0x000fea0003800000 */
[----:B------:R-:W-:-:S13]  /*9090*/  ISETP.NE.AND P0, PT, R17, RZ, PT ;  /* 0x000000ff1100720c */ /* 0x000fda0003f05270 */
[----:B------:R-:W-:Y:S05]  /*90a0*/  @!P0 BRA `(.L_x_703) ;  /* 0x00000000001c8947 */ /* 0x000fea0003800000 */
[----:B------:R-:W-:-:S13]  /*90b0*/  ISETP.NE.AND P0, PT, R0, 0x1, PT ;  /* 0x000000010000780c */ /* 0x000fda0003f05270 */
[----:B------:R-:W-:Y:S05]  /*90c0*/  @P0 BRA `(.L_x_704) ;  /* 0x0000000c00380947 */ /* 0x000fea0003800000 */
[----:B------:R-:W-:Y:S02]  /*90d0*/  IMAD.U32 R3, R3, 0x10000, RZ ;  /* 0x0001000003037824 */ /* 0x000fe400078e00ff */
[----:B------:R-:W-:-:S04]  /*90e0*/  IMAD.MOV.U32 R25, RZ, RZ, R23 ;  /* 0x000000ffff197224 */ /* 0x000fc800078e0017 */
[----:B------:R-:W0:Y:S02]  /*90f0*/  F2I.FTZ.TRUNC.NTZ R3, R3 ;  /* 0x0000000300037305 */ /* 0x000e24000021f100 */
[----:B0-----:R0:W-:Y:S01]  /*9100*/  STG.E.U8 desc[UR36][R8.64], R3 ;  /* 0x0000000308007986 */ /* 0x0011e2000c101124 */
[----:B------:R-:W-:Y:S05]  /*9110*/  BRA `(.L_x_699) ;  /* 0x0000000c00d47947 */ /* 0x000fea0003800000 */
.L_x_703:
[----:B------:R-:W-:Y:S02]  /*9120*/  IMAD.U32 R5, R3, 0x10000, RZ ;  /* 0x0001000003057824 */ /* 0x000fe400078e00ff */
[----:B------:R-:W-:-:S04]  /*9130*/  IMAD.MOV.U32 R25, RZ, RZ, R23 ;  /* 0x000000ffff197224 */ /* 0x000fc800078e0017 */
[----:B------:R-:W0:Y:S02]  /*9140*/  F2I.S64.TRUNC R4, R5 ;  /* 0x0000000500047311 */ /* 0x000e24000020d900 */
[----:B0-----:R0:W-:Y:S01]  /*9150*/  STG.E.U8 desc[UR36][R8.64], R4 ;  /* 0x0000000408007986 */ /* 0x0011e2000c101124 */
[----:B------:R-:W-:Y:S05]  /*9160*/  BRA `(.L_x_699) ;  /* 0x0000000c00c07947 */ /* 0x000fea0003800000 */
.L_x_702:
[----:B------:R-:W-:-:S13]  /*9170*/  ISETP.NE.AND P0, PT, R0, 0x2, PT ;  /* 0x000000020000780c */ /* 0x000fda0003f05270 */
[----:B------:R-:W-:Y:S05]  /*9180*/  @!P0 BRA `(.L_x_705) ;  /* 0x0000000000388947 */ /* 0x000fea0003800000 */
[----:B------:R-:W-:-:S13]  /*9190*/  ISETP.NE.AND P0, PT, R0, 0x3, PT ;  /* 0x000000030000780c */ /* 0x000fda0003f05270 */
[----:B------:R-:W-:Y:S05]  /*91a0*/  @!P0 BRA `(.L_x_706) ;  /* 0x00000000001c8947 */ /* 0x000fea0003800000 */
[----:B------:R-:W-:-:S13]  /*91b0*/  ISETP.NE.AND P0, PT, R0, 0x4, PT ;  /* 0x000000040000780c */ /* 0x000fda0003f05270 */
[----:B------:R-:W-:Y:S05]  /*91c0*/  @P0 BRA `(.L_x_704) ;  /* 0x0000000800f80947 */ /* 0x000fea0003800000 */
[----:B------:R-:W-:Y:S02]  /*91d0*/  IMAD.U32 R4, R3, 0x10000, RZ ;  /* 0x0001000003047824 */ /* 0x000fe400078e00ff */
[----:B------:R-:W-:-:S04]  /*91e0*/  IMAD.MOV.U32 R25, RZ, RZ, R23 ;  /* 0x000000ffff197224 */ /* 0x000fc800078e0017 */
[----:B------:R-:W0:Y:S02]  /*91f0*/  F2I.S64.TRUNC R4, R4 ;  /* 0x0000000400047311 */ /* 0x000e24000020d900 */
[----:B0-----:R0:W-:Y:S01]  /*9200*/  STG.E.64 desc[UR36][R8.64], R4 ;  /* 0x0000000408007986 */ /* 0x0011e2000c101b24 */
[----:B------:R-:W-:Y:S05]  /*9210*/  BRA `(.L_x_699) ;  /* 0x0000000c00947947 */ /* 0x000fea0003800000 */
.L_x_706:
[----:B------:R-:W-:Y:S02]  /*9220*/  IMAD.U32 R3, R3, 0x10000, RZ ;  /* 0x0001000003037824 */ /* 0x000fe400078e00ff */
[----:B------:R-:W-:-:S04]  /*9230*/  IMAD.MOV.U32 R25, RZ, RZ, R23 ;  /* 0x000000ffff197224 */ /* 0x000fc800078e0017 */
[----:B------:R-:W0:Y:S02]  /*9240*/  F2I.FTZ.TRUNC.NTZ R3, R3 ;  /* 0x0000000300037305 */ /* 0x000e24000021f100 */
[----:B0-----:R0:W-:Y:S01]  /*9250*/  STG.E desc[UR36][R8.64], R3 ;  /* 0x0000000308007986 */ /* 0x0011e2000c101924 */
[----:B------:R-:W-:Y:S05]  /*9260*/  BRA `(.L_x_699) ;  /* 0x0000000c00807947 */ /* 0x000fea0003800000 */
.L_x_705:
[----:B------:R-:W-:Y:S02]  /*9270*/  IMAD.U32 R3, R3, 0x10000, RZ ;  /* 0x0001000003037824 */ /* 0x000fe400078e00ff */
[----:B------:R-:W-:-:S04]  /*9280*/  IMAD.MOV.U32 R25, RZ, RZ, R23 ;  /* 0x000000ffff197224 */ /* 0x000fc800078e0017 */
[----:B------:R-:W0:Y:S02]  /*9290*/  F2I.FTZ.TRUNC.NTZ R3, R3 ;  /* 0x0000000300037305 */ /* 0x000e24000021f100 */
[----:B0-----:R0:W-:Y:S01]  /*92a0*/  STG.E.U16 desc[UR36][R8.64], R3 ;  /* 0x0000000308007986 */ /* 0x0011e2000c101524 */
[----:B------:R-:W-:Y:S05]  /*92b0*/  BRA `(.L_x_699) ;  /* 0x0000000c006c7947 */ /* 0x000fea0003800000 */
.L_x_701:
[----:B------:R-:W-:-:S13]  /*92c0*/  ISETP.GT.AND P0, PT, R0, 0x6, PT ;  /* 0x000000060000780c */ /* 0x000fda0003f04270 */
[----:B------:R-:W-:Y:S05]  /*92d0*/  @P0 BRA `(.L_x_707) ;  /* 0x0000000000340947 */ /* 0x000fea0003800000 */
[----:B------:R-:W-:-:S13]  /*92e0*/  ISETP.NE.AND P0, PT, R0, 0x5, PT ;  /* 0x000000050000780c */ /* 0x000fda0003f05270 */
[----:B------:R-:W-:Y:S05]  /*92f0*/  @!P0 BRA `(.L_x_708) ;  /* 0x0000000000188947 */ /* 0x000fea0003800000 */
[----:B------:R-:W-:-:S13]  /*9300*/  ISETP.NE.AND P0, PT, R0, 0x6, PT ;  /* 0x000000060000780c */ /* 0x000fda0003f05270 */
[----:B------:R-:W-:Y:S05]  /*9310*/  @P0 BRA `(.L_x_704) ;  /* 0x0000000800a40947 */ /* 0x000fea0003800000 */
[----:B------:R-:W-:Y:S02]  /*9320*/  IMAD.U32 R3, R3, 0x10000, RZ ;  /* 0x0001000003037824 */ /* 0x000fe400078e00ff */
[----:B------:R-:W-:-:S03]  /*9330*/  IMAD.MOV.U32 R25, RZ, RZ, R23 ;  /* 0x000000ffff197224 */ /* 0x000fc600078e0017 */
[----:B------:R0:W-:Y:S01]  /*9340*/  STG.E desc[UR36][R8.64], R3 ;  /* 0x0000000308007986 */ /* 0x0001e2000c101924 */
[----:B------:R-:W-:Y:S05]  /*9350*/  BRA `(.L_x_699) ;  /* 0x0000000c00447947 */ /* 0x000fea0003800000 */
.L_x_708:
[----:B------:R-:W-:Y:S02]  /*9360*/  IMAD.U32 R0, R3, 0x10000, RZ ;  /* 0x0001000003007824 */ /* 0x000fe400078e00ff */
[----:B------:R-:W-:-:S03]  /*9370*/  IMAD.MOV.U32 R25, RZ, RZ, R23 ;  /* 0x000000ffff197224 */ /* 0x000fc600078e0017 */
[----:B------:R-:W-:-:S05]  /*9380*/  F2FP.F16.F32.PACK_AB R0, RZ, R0 ;  /* 0x00000000ff00723e */ /* 0x000fca00000000ff */
[----:B------:R0:W-:Y:S01]  /*9390*/  STG.E.U16 desc[UR36][R8.64], R0 ;  /* 0x0000000008007986 */ /* 0x0001e2000c101524 */
[----:B------:R-:W-:Y:S05]  /*93a0*/  BRA `(.L_x_699) ;  /* 0x0000000c00307947 */ /* 0x000fea0003800000 */
.L_x_707:
[----:B------:R-:W-:-:S13]  /*93b0*/  ISETP.NE.AND P0, PT, R0, 0x7, PT ;  /* 0x000000070000780c */ /* 0x000fda0003f05270 */
[----:B------:R-:W-:Y:S05]  /*93c0*/  @!P0 BRA `(.L_x_709) ;  /* 0x00000000003c8947 */ /* 0x000fea0003800000 */
[----:B------:R-:W-:-:S13]  /*93d0*/  ISETP.NE.AND P0, PT, R0, 0x8, PT ;  /* 0x000000080000780c */ /* 0x000fda0003f05270 */
[----:B------:R-:W-:Y:S05]  /*93e0*/  @!P0 BRA `(.L_x_710) ;  /* 0x00000000001c8947 */ /* 0x000fea0003800000 */
[----:B------:R-:W-:-:S13]  /*93f0*/  ISETP.NE.AND P0, PT, R0, 0x9, PT ;  /* 0x000000090000780c */ /* 0x000fda0003f05270 */
[----:B------:R-:W-:Y:S05]  /*9400*/  @P0 BRA `(.L_x_704) ;  /* 0x0000000800680947 */ /* 0x000fea0003800000 */
[----:B------:R-:W-:Y:S02]  /*9410*/  IMAD.U32 R4, R3, 0x10000, RZ ;  /* 0x0001000003047824 */ /* 0x000fe400078e00ff */
[----:B------:R-:W-:Y:S02]  /*9420*/  IMAD.MOV.U32 R5, RZ, RZ, RZ ;  /* 0x000000ffff057224 */ /* 0x000fe400078e00ff */
[----:B------:R-:W-:-:S03]  /*9430*/  IMAD.MOV.U32 R25, RZ, RZ, R23 ;  /* 0x000000ffff197224 */ /* 0x000fc600078e0017 */
[----:B------:R0:W-:Y:S01]  /*9440*/  STG.E.64 desc[UR36][R8.64], R4 ;  /* 0x0000000408007986 */ /* 0x0001e2000c101b24 */
[----:B------:R-:W-:Y:S05]  /*9450*/  BRA `(.L_x_699) ;  /* 0x0000000c00047947 */ /* 0x000fea0003800000 */
.L_x_710:
[----:B------:R-:W-:Y:S02]  /*9460*/  IMAD.U32 R3, R3, 0x10000, RZ ;  /* 0x0001000003037824 */ /* 0x000fe400078e00ff */
[----:B------:R-:W-:-:S03]  /*9470*/  IMAD.MOV.U32 R25, RZ, RZ, R23 ;  /* 0x000000ffff197224 */ /* 0x000fc600078e0017 */
[----:B------:R-:W-:-:S04]  /*9480*/  F2FP.F16.F32.PACK_AB R3, RZ, R3 ;  /* 0x00000003ff03723e */ /* 0x000fc800000000ff */
[----:B------:R-:W-:-:S05]  /*9490*/  PRMT R3, R3, 0x5410, RZ ;  /* 0x0000541003037816 */ /* 0x000fca00000000ff */
[----:B------:R0:W-:Y:S01]  /*94a0*/  STG.E desc[UR36][R8.64], R3 ;  /* 0x0000000308007986 */ /* 0x0001e2000c101924 */
[----:B------:R-:W-:Y:S05]  /*94b0*/  BRA `(.L_x_699) ;  /* 0x0000000800ec7947 */ /* 0x000fea0003800000 */
.L_x_709:
[----:B------:R-:W-:Y:S02]  /*94c0*/  IMAD.U32 R4, R3, 0x10000, RZ ;  /* 0x0001000003047824 */ /* 0x000fe400078e00ff */
[----:B------:R-:W-:Y:S02]  /*94d0*/  IMAD.MOV.U32 R25, RZ, RZ, R23 ;  /* 0x000000ffff197224 */ /* 0x000fe400078e0017 */
[----:B------:R-:W-:-:S06]  /*94e0*/  FMUL.FTZ R4, R4, 1 ;  /* 0x3f80000004047820 */ /* 0x000fcc0000410000 */
[----:B------:R-:W0:Y:S02]  /*94f0*/  F2F.F64.F32 R4, R4 ;  /* 0x0000000400047310 */ /* 0x000e240000201800 */
[----:B0-----:R0:W-:Y:S01]  /*9500*/  STG.E.64 desc[UR36][R8.64], R4 ;  /* 0x0000000408007986 */ /* 0x0011e2000c101b24 */
[----:B------:R-:W-:Y:S05]  /*9510*/  BRA `(.L_x_699) ;  /* 0x0000000800d47947 */ /* 0x000fea0003800000 */
.L_x_700:
[----:B------:R-:W-:-:S13]  /*9520*/  ISETP.GT.AND P0, PT, R0, 0x18, PT ;  /* 0x000000180000780c */ /* 0x000fda0003f04270 */
[----:B------:R-:W-:Y:S05]  /*9530*/  @P0 BRA `(.L_x_711) ;  /* 0x0000000400080947 */ /* 0x000fea0003800000 */
        /* <DEDUP_REMOVED lines=8> */
[----:B------:R-:W-:-:S04]  /*95c0*/  FSETP.NEU.FTZ.AND P0, PT, R3, RZ, PT ;  /* 0x000000ff0300720b */ /* 0x000fc80003f1d000 */
[----:B------:R-:W-:-:S05]  /*95d0*/  SEL R3, RZ, 0x1, !P0 ;  /* 0x00000001ff037807 */ /* 0x000fca0004000000 */
[----:B------:R0:W-:Y:S01]  /*95e0*/  STG.E.U8 desc[UR36][R8.64], R3 ;  /* 0x0000000308007986 */ /* 0x0001e2000c101124 */
[----:B------:R-:W-:Y:S05]  /*95f0*/  BRA `(.L_x_699) ;  /* 0x00000008009c7947 */ /* 0x000fea0003800000 */
.L_x_713:
[----:B------:R-:W-:Y:S01]  /*9600*/  IMAD.U32 R3, R3, 0x10000, RZ ;  /* 0x0001000003037824 */ /* 0x000fe200078e00ff */
[----:B---3--:R-:W-:Y:S01]  /*9610*/  CS2R R6, SRZ ;  /* 0x0000000000067805 */ /* 0x008fe2000001ff00 */
[----:B------:R-:W-:Y:S02]  /*9620*/  IMAD.MOV.U32 R25, RZ, RZ, R23 ;  /* 0x000000ffff197224 */ /* 0x000fe400078e0017 */
[----:B------:R-:W-:-:S04]  /*9630*/  FMUL.FTZ R3, R3, 1 ;  /* 0x3f80000003037820 */ /* 0x000fc80000410000 */
[----:B------:R-:W0:Y:S02]  /*9640*/  F2F.F64.F32 R4, R3 ;  /* 0x0000000300047310 */ /* 0x000e240000201800 */
[----:B0-----:R0:W-:Y:S01]  /*9650*/  STG.E.128 desc[UR36][R8.64], R4 ;  /* 0x0000000408007986 */ /* 0x0011e2000c101d24 */
[----:B------:R-:W-:Y:S05]  /*9660*/  BRA `(.L_x_699) ;  /* 0x0000000800807947 */ /* 0x000fea0003800000 */
.L_x_712:
[----:B------:R-:W-:-:S13]  /*9670*/  ISETP.NE.AND P0, PT, R0, 0xf, PT ;  /* 0x0000000f0000780c */ /* 0x000fda0003f05270 */
[----:B------:R-:W-:Y:S05]  /*9680*/  @!P0 BRA `(.L_x_714) ;  /* 0x0000000000a88947 */ /* 0x000fea0003800000 */
[----:B------:R-:W-:-:S13]  /*9690*/  ISETP.NE.AND P0, PT, R0, 0x17, PT ;  /* 0x000000170000780c */ /* 0x000fda0003f05270 */
[----:B------:R-:W-:Y:S05]  /*96a0*/  @!P0 BRA `(.L_x_715) ;  /* 0x0000000000508947 */ /* 0x000fea0003800000 */
[----:B------:R-:W-:-:S13]  /*96b0*/  ISETP.NE.AND P0, PT, R0, 0x18, PT ;  /* 0x000000180000780c */ /* 0x000fda0003f05270 */
[----:B------:R-:W-:Y:S05]  /*96c0*/  @P0 BRA `(.L_x_704) ;  /* 0x0000000400b80947 */ /* 0x000fea0003800000 */
[----:B------:R-:W-:Y:S01]  /*96d0*/  IMAD.U32 R6, R3, 0x10000, RZ ;  /* 0x0001000003067824 */ /* 0x000fe200078e00ff */
[----:B------:R-:W-:Y:S01]  /*96e0*/  BSSY.RECONVERGENT B0, `(.L_x_716) ;  /* 0x000000c000007945 */ /* 0x000fe20003800200 */
[----:B------:R-:W-:-:S03]  /*96f0*/  IMAD.MOV.U32 R0, RZ, RZ, 0x7f ;  /* 0x0000007fff007424 */ /* 0x000fc600078e00ff */
        /* <DEDUP_REMOVED lines=10> */
.L_x_717:
[----:B------:R-:W-:Y:S05]  /*97a0*/  BSYNC.RECONVERGENT B0 ;  /* 0x0000000000007941 */ /* 0x000fea0003800200 */
.L_x_716:
[----:B------:R-:W-:Y:S01]  /*97b0*/  LOP3.LUT R5, R0, 0x80, R5, 0xf8, !PT ;  /* 0x0000008000057812 */ /* 0x000fe200078ef805 */
[----:B------:R-:W-:-:S04]  /*97c0*/  IMAD.MOV.U32 R25, RZ, RZ, R23 ;  /* 0x000000ffff197224 */ /* 0x000fc800078e0017 */
[----:B------:R0:W-:Y:S01]  /*97d0*/  STG.E.U8 desc[UR36][R8.64], R5 ;  /* 0x0000000508007986 */ /* 0x0001e2000c101124 */
[----:B------:R-:W-:Y:S05]  /*97e0*/  BRA `(.L_x_699) ;  /* 0x0000000800207947 */ /* 0x000fea0003800000 */
.L_x_715:
[----:B------:R-:W-:Y:S01]  /*97f0*/  IMAD.U32 R6, R3, 0x10000, RZ ;  /* 0x0001000003067824 */ /* 0x000fe200078e00ff */
[----:B------:R-:W-:Y:S04]  /*9800*/  BSSY.RECONVERGENT B0, `(.L_x_718) ;  /* 0x000000e000007945 */ /* 0x000fe80003800200 */
[----:B------:R-:W-:Y:S02]  /*9810*/  LOP3.LUT R4, R6, 0x7fffffff, RZ, 0xc0, !PT ;  /* 0x7fffffff06047812 */ /* 0x000fe400078ec0ff */
[----:B------:R-:W-:Y:S02]  /*9820*/  SHF.R.U32.HI R5, RZ, 0x18, R6 ;  /* 0x00000018ff057819 */ /* 0x000fe40000011606 */
[----:B------:R-:W-:-:S13]  /*9830*/  ISETP.GE.U32.AND P1, PT, R4, 0x47800000, PT ;  /* 0x478000000400780c */ /* 0x000fda0003f26070 */
[----:B------:R-:W-:Y:S01]  /*9840*/  @P1 IMAD.MOV.U32 R0, RZ, RZ, 0x7f ;  /* 0x0000007fff001424 */ /* 0x000fe200078e00ff */
        /* <DEDUP_REMOVED lines=9> */
.L_x_719:
[----:B------:R-:W-:Y:S05]  /*98e0*/  BSYNC.RECONVERGENT B0 ;  /* 0x0000000000007941 */ /* 0x000fea0003800200 */
.L_x_718:
[----:B------:R-:W-:Y:S01]  /*98f0*/  LOP3.LUT R5, R0, 0x80, R5, 0xf8, !PT ;  /* 0x0000008000057812 */ /* 0x000fe200078ef805 */
[----:B------:R-:W-:-:S04]  /*9900*/  IMAD.MOV.U32 R25, RZ, RZ, R23 ;  /* 0x000000ffff197224 */ /* 0x000fc800078e0017 */
[----:B------:R0:W-:Y:S01]  /*9910*/  STG.E.U8 desc[UR36][R8.64], R5 ;  /* 0x0000000508007986 */ /* 0x0001e2000c101124 */
[----:B------:R-:W-:Y:S05]  /*9920*/  BRA `(.L_x_699) ;  /* 0x0000000400d07947 */ /* 0x000fea0003800000 */
.L_x_714:
[----:B------:R0:W-:Y:S01]  /*9930*/  STG.E.U16 desc[UR36][R8.64], R3 ;  /* 0x0000000308007986 */ /* 0x0001e2000c101524 */
[----:B------:R-:W-:Y:S01]  /*9940*/  IMAD.MOV.U32 R25, RZ, RZ, R23 ;  /* 0x000000ffff197224 */ /* 0x000fe200078e0017 */
[----:B------:R-:W-:Y:S06]  /*9950*/  BRA `(.L_x_699) ;  /* 0x0000000400c47947 */ /* 0x000fec0003800000 */
.L_x_711:
[----:B------:R-:W-:-:S13]  /*9960*/  ISETP.GT.AND P0, PT, R0, 0x1b, PT ;  /* 0x0000001b0000780c */ /* 0x000fda0003f04270 */
[----:B------:R-:W-:Y:S05]  /*9970*/  @P0 BRA `(.L_x_720) ;  /* 0x0000000000f40947 */ /* 0x000fea0003800000 */
        /* <DEDUP_REMOVED lines=8> */
[----:B------:R-:W0:Y:S02]  /*9a00*/  F2I.FTZ.U32.TRUNC.NTZ R3, R3 ;  /* 0x0000000300037305 */ /* 0x000e24000021f000 */
[----:B0-----:R0:W-:Y:S01]  /*9a10*/  STG.E.U16 desc[UR36][R8.64], R3 ;  /* 0x0000000308007986 */ /* 0x0011e2000c101524 */
[----:B------:R-:W-:Y:S05]  /*9a20*/  BRA `(.L_x_699) ;  /* 0x0000000400907947 */ /* 0x000fea0003800000 */
.L_x_722:
[----:B------:R-:W-:Y:S01]  /*9a30*/  IMAD.U32 R3, R3, 0x10000, RZ ;  /* 0x0001000003037824 */ /* 0x000fe200078e00ff */
[----:B------:R-:W-:Y:S01]  /*9a40*/  BSSY.RECONVERGENT B0, `(.L_x_723) ;  /* 0x0000014000007945 */ /* 0x000fe20003800200 */
[----:B------:R-:W-:-:S03]  /*9a50*/  IMAD.MOV.U32 R4, RZ, RZ, 0x80 ;  /* 0x00000080ff047424 */ /* 0x000fc600078e00ff */
[----:B------:R-:W-:-:S04]  /*9a60*/  LOP3.LUT R0, R3, 0x7fffffff, RZ, 0xc0, !PT ;  /* 0x7fffffff03007812 */ /* 0x000fc800078ec0ff */
[----:B------:R-:W-:-:S13]  /*9a70*/  ISETP.GT.U32.AND P0, PT, R0, 0x437fffff, PT ;  /* 0x437fffff0000780c */ /* 0x000fda0003f04070 */
[----:B------:R-:W-:Y:S05]  /*9a80*/  @P0 BRA `(.L_x_724) ;  /* 0x00000000003c0947 */ /* 0x000fea0003800000 */
[----:B------:R-:W-:-:S13]  /*9a90*/  ISETP.GT.U32.AND P0, PT, R0, 0x3bffffff, PT ;  /* 0x3bffffff0000780c */ /* 0x000fda0003f04070 */
[----:B------:R-:W-:Y:S05]  /*9aa0*/  @P0 BRA `(.L_x_725) ;  /* 0x0000000000140947 */ /* 0x000fea0003800000 */
[----:B------:R-:W-:Y:S01]  /*9ab0*/  FADD.FTZ R0, R0, 8192 ;  /* 0x4600000000007421 */ /* 0x000fe20000010000 */
[----:B------:R-:W-:-:S04]  /*9ac0*/  PRMT R4, RZ, 0x7610, R4 ;  /* 0x00007610ff047816 */ /* 0x000fc80000000004 */
[----:B------:R-:W-:-:S13]  /*9ad0*/  LOP3.LUT P0, R0, R0, 0xff, RZ, 0xc0, !PT ;  /* 0x000000ff00007812 */ /* 0x000fda000780c0ff */
[----:B------:R-:W-:Y:S05]  /*9ae0*/  @!P0 BRA `(.L_x_724) ;  /* 0x0000000000248947 */ /* 0x000fea0003800000 */
[----:B------:R-:W-:Y:S05]  /*9af0*/  BRA `(.L_x_726) ;  /* 0x0000000000147947 */ /* 0x000fea0003800000 */
.L_x_725:
[----:B------:R-:W-:-:S04]  /*9b00*/  SHF.R.U32.HI R0, RZ, 0x14, R3 ;  /* 0x00000014ff007819 */ /* 0x000fc80000011603 */
[----:B------:R-:W-:-:S04]  /*9b10*/  LOP3.LUT R0, R0, 0x1, RZ, 0xc0, !PT ;  /* 0x0000000100007812 */ /* 0x000fc800078ec0ff */
[----:B------:R-:W-:-:S04]  /*9b20*/  IADD3 R0, PT, PT, R3, 0x487ffff, R0 ;  /* 0x0487ffff03007810 */ /* 0x000fc80007ffe000 */
[----:B------:R-:W-:-:S04]  /*9b30*/  SHF.R.U32.HI R0, RZ, 0x14, R0 ;  /* 0x00000014ff007819 */ /* 0x000fc80000011600 */
[----:B------:R-:W-:-:S07]  /*9b40*/  LOP3.LUT R0, R0, 0xff, RZ, 0xc0, !PT ;  /* 0x000000ff00007812 */ /* 0x000fce00078ec0ff */
.L_x_726:
[----:B------:R-:W-:-:S04]  /*9b50*/  SHF.R.U32.HI R3, RZ, 0x18, R3 ;  /* 0x00000018ff037819 */ /* 0x000fc80000011603 */
[----:B------:R-:W-:-:S04]  /*9b60*/  LOP3.LUT R0, R0, 0x80, R3, 0xf8, !PT ;  /* 0x0000008000007812 */ /* 0x000fc800078ef803 */
[----:B------:R-:W-:-:S07]  /*9b70*/  PRMT R4, R0, 0x7610, R4 ;  /* 0x0000761000047816 */ /* 0x000fce0000000004 */
.L_x_724:
[----:B------:R-:W-:Y:S05]  /*9b80*/  BSYNC.RECONVERGENT B0 ;  /* 0x0000000000007941 */ /* 0x000fea0003800200 */
.L_x_723:
[----:B------:R0:W-:Y:S01]  /*9b90*/  STG.E.U8 desc[UR36][R8.64], R4 ;  /* 0x0000000408007986 */ /* 0x0001e2000c101124 */
[----:B------:R-:W-:Y:S01]  /*9ba0*/  IMAD.MOV.U32 R25, RZ, RZ, R23 ;  /* 0x000000ffff197224 */ /* 0x000fe200078e0017 */
[----:B------:R-:W-:Y:S06]  /*9bb0*/  BRA `(.L_x_699) ;  /* 0x00000004002c7947 */ /* 0x000fec0003800000 */
.L_x_721:
        /* <DEDUP_REMOVED lines=13> */
.L_x_729:
[----:B------:R-:W-:-:S04]  /*9c90*/  SHF.R.U32.HI R0, RZ, 0x15, R3 ;  /* 0x00000015ff007819 */ /* 0x000fc80000011603 */
[----:B------:R-:W-:-:S04]  /*9ca0*/  LOP3.LUT R0, R0, 0x1, RZ, 0xc0, !PT ;  /* 0x0000000100007812 */ /* 0x000fc800078ec0ff */
[----:B------:R-:W-:-:S04]  /*9cb0*/  IADD3 R0, PT, PT, R3, 0x88fffff, R0 ;  /* 0x088fffff03007810 */ /* 0x000fc80007ffe000 */
[----:B------:R-:W-:-:S04]  /*9cc0*/  SHF.R.U32.HI R0, RZ, 0x15, R0 ;  /* 0x00000015ff007819 */ /* 0x000fc80000011600 */
[----:B------:R-:W-:-:S07]  /*9cd0*/  LOP3.LUT R0, R0, 0xff, RZ, 0xc0, !PT ;  /* 0x000000ff00007812 */ /* 0x000fce00078ec0ff */
.L_x_730:
[----:B------:R-:W-:-:S04]  /*9ce0*/  SHF.R.U32.HI R3, RZ, 0x18, R3 ;  /* 0x00000018ff037819 */ /* 0x000fc80000011603 */
[----:B------:R-:W-:-:S04]  /*9cf0*/  LOP3.LUT R0, R0, 0x80, R3, 0xf8, !PT ;  /* 0x0000008000007812 */ /* 0x000fc800078ef803 */
[----:B------:R-:W-:-:S07]  /*9d00*/  PRMT R4, R0, 0x7610, R4 ;  /* 0x0000761000047816 */ /* 0x000fce0000000004 */
.L_x_728:
[----:B------:R-:W-:Y:S05]  /*9d10*/  BSYNC.RECONVERGENT B0 ;  /* 0x0000000000007941 */ /* 0x000fea0003800200 */
.L_x_727:
[----:B------:R0:W-:Y:S01]  /*9d20*/  STG.E.U8 desc[UR36][R8.64], R4 ;  /* 0x0000000408007986 */ /* 0x0001e2000c101124 */
[----:B------:R-:W-:Y:S01]  /*9d30*/  IMAD.MOV.U32 R25, RZ, RZ, R23 ;  /* 0x000000ffff197224 */ /* 0x000fe200078e0017 */
[----:B------:R-:W-:Y:S06]  /*9d40*/  BRA `(.L_x_699) ;  /* 0x0000000000c87947 */ /* 0x000fec0003800000 */
.L_x_720:
[----:B------:R-:W-:-:S13]  /*9d50*/  ISETP.NE.AND P0, PT, R0, 0x1c, PT ;  /* 0x0000001c0000780c */ /* 0x000fda0003f05270 */
[----:B------:R-:W-:Y:S05]  /*9d60*/  @!P0 BRA `(.L_x_731) ;  /* 0x0000000000b08947 */ /* 0x000fea0003800000 */
[----:B------:R-:W-:-:S13]  /*9d70*/  ISETP.NE.AND P0, PT, R0, 0x1d, PT ;  /* 0x0000001d0000780c */ /* 0x000fda0003f05270 */
[----:B------:R-:W-:Y:S05]  /*9d80*/  @!P0 BRA `(.L_x_732) ;  /* 0x0000000000948947 */ /* 0x000fea0003800000 */
[----:B------:R-:W-:-:S13]  /*9d90*/  ISETP.NE.AND P0, PT, R0, 0x2c, PT ;  /* 0x0000002c0000780c */ /* 0x000fda0003f05270 */
[----:B------:R-:W-:Y:S05]  /*9da0*/  @!P0 BRA `(.L_x_733) ;  /* 0x0000000000488947 */ /* 0x000fea0003800000 */
.L_x_704:
[----:B------:R-:W-:Y:S01]  /*9db0*/  MOV R14, 0x0 ;  /* 0x00000000000e7802 */ /* 0x000fe20000000f00 */
[----:B------:R-:W0:Y:S01]  /*9dc0*/  LDCU.64 UR6, c[0x4][0x128] ;  /* 0x01002500ff0677ac */ /* 0x000e220008000a00 */
[----:B------:R-:W-:Y:S02]  /*9dd0*/  IMAD.MOV.U32 R8, RZ, RZ, 0x65 ;  /* 0x00000065ff087424 */ /* 0x000fe400078e00ff */
[----:B------:R-:W-:Y:S01]  /*9de0*/  IMAD.MOV.U32 R12, RZ, RZ, 0x1 ;  /* 0x00000001ff0c7424 */ /* 0x000fe200078e00ff */
[----:B------:R-:W1:Y:S01]  /*9df0*/  LDCU.64 UR8, c[0x4][0x130] ;  /* 0x01002600ff0877ac */ /* 0x000e620008000a00 */
[----:B------:R-:W2:Y:S01]  /*9e00*/  LDC.64 R14, c[0x4][R14] ;  /* 0x010000000e0e7b82 */ /* 0x000ea20000000a00 */
[----:B------:R-:W-:Y:S01]  /*9e10*/  IMAD.MOV.U32 R13, RZ, RZ, RZ ;  /* 0x000000ffff0d7224 */ /* 0x000fe200078e00ff */
[----:B------:R-:W5:Y:S01]  /*9e20*/  LDCU.64 UR4, c[0x4][0x40] ;  /* 0x01000800ff0477ac */ /* 0x000f620008000a00 */
[----:B0-----:R-:W-:Y:S02]  /*9e30*/  IMAD.U32 R4, RZ, RZ, UR6 ;  /* 0x00000006ff047e24 */ /* 0x001fe4000f8e00ff */
[----:B------:R-:W-:-:S02]  /*9e40*/  IMAD.U32 R5, RZ, RZ, UR7 ;  /* 0x00000007ff057e24 */ /* 0x000fc4000f8e00ff */
[----:B-1----:R-:W-:Y:S02]  /*9e50*/  IMAD.U32 R6, RZ, RZ, UR8 ;  /* 0x00000008ff067e24 */ /* 0x002fe4000f8e00ff */
[----:B---3--:R-:W-:Y:S02]  /*9e60*/  IMAD.U32 R7, RZ, RZ, UR9 ;  /* 0x00000009ff077e24 */ /* 0x008fe4000f8e00ff */
[----:B-----5:R-:W-:Y:S02]  /*9e70*/  IMAD.U32 R10, RZ, RZ, UR4 ;  /* 0x00000004ff0a7e24 */ /* 0x020fe4000f8e00ff */
[----:B------:R-:W-:-:S07]  /*9e80*/  IMAD.U32 R11, RZ, RZ, UR5 ;  /* 0x00000005ff0b7e24 */ /* 0x000fce000f8e00ff */
[----:B------:R-:W-:-:S07]  /*9e90*/  LEPC R20, `(.L_x_734) ;  /* 0x000000001014794e */ /* 0x000fce0000000000 */
[----:B--2-4-:R-:W-:Y:S05]  /*9ea0*/  CALL.ABS.NOINC R14 ;  /* 0x000000000e007343 */ /* 0x014fea0003c00000 */
.L_x_734:
[----:B------:R-:W-:Y:S01]  /*9eb0*/  IMAD.MOV.U32 R25, RZ, RZ, R23 ;  /* 0x000000ffff197224 */ /* 0x000fe200078e0017 */
[----:B------:R-:W-:Y:S06]  /*9ec0*/  BRA `(.L_x_699) ;  /* 0x0000000000687947 */ /* 0x000fec0003800000 */
.L_x_733:
[----:B------:R-:W-:Y:S02]  /*9ed0*/  IMAD.U32 R4, R3, 0x10000, RZ ;  /* 0x0001000003047824 */ /* 0x000fe400078e00ff */
[----:B------:R-:W-:-:S03]  /*9ee0*/  IMAD.MOV.U32 R25, RZ, RZ, R23 ;  /* 0x000000ffff197224 */ /* 0x000fc600078e0017 */
[----:B------:R-:W-:-:S04]  /*9ef0*/  SHF.R.U32.HI R5, RZ, 0x17, R4 ;  /* 0x00000017ff057819 */ /* 0x000fc80000011604 */
[----:B------:R-:W-:-:S04]  /*9f00*/  LOP3.LUT R3, R5, 0xff, RZ, 0xc0, !PT ;  /* 0x000000ff05037812 */ /* 0x000fc800078ec0ff */
[----:B------:R-:W-:-:S13]  /*9f10*/  ISETP.NE.AND P2, PT, R3, 0xff, PT ;  /* 0x000000ff0300780c */ /* 0x000fda0003f45270 */
[--C-:B------:R-:W-:Y:S02]  /*9f20*/  @P2 SHF.R.U32.HI R0, RZ, 0x16, R4.reuse ;  /* 0x00000016ff002819 */ /* 0x100fe40000011604 */
[----:B------:R-:W-:Y:S01]  /*9f30*/  @P2 LOP3.LUT P0, RZ, R3, 0x3fffff, R4, 0xf8, !PT ;  /* 0x003fffff03ff2812 */ /* 0x000fe2000780f804 */
[----:B------:R-:W-:Y:S01]  /*9f40*/  IMAD.MOV.U32 R3, RZ, RZ, 0xff ;  /* 0x000000ffff037424 */ /* 0x000fe200078e00ff */
[----:B------:R-:W-:-:S04]  /*9f50*/  @P2 LOP3.LUT R0, R0, 0x1, RZ, 0xc0, !PT ;  /* 0x0000000100002812 */ /* 0x000fc800078ec0ff */
[----:B------:R-:W-:Y:S01]  /*9f60*/  @P2 ISETP.EQ.U32.AND P1, PT, R0, 0x1, P0 ;  /* 0x000000010000280c */ /* 0x000fe20000722070 */
[----:B------:R-:W-:Y:S01]  /*9f70*/  @P2 VIADD R0, R5, 0x1 ;  /* 0x0000000105002836 */ /* 0x000fe20000000000 */
[----:B------:R-:W-:Y:S02]  /*9f80*/  PLOP3.LUT P0, PT, PT, PT, PT, 0x80, 0x8 ;  /* 0x000000000008781c */ /* 0x000fe40003f0f070 */
[----:B------:R-:W-:-:S13]  /*9f90*/  @P2 PLOP3.LUT P0, PT, P1, PT, PT, 0x80, 0x8 ;  /* 0x000000000008281c */ /* 0x000fda0000f0f070 */
[----:B------:R-:W-:-:S04]  /*9fa0*/  @!P0 IMAD.MOV R0, RZ, RZ, R5 ;  /* 0x000000ffff008224 */ /* 0x000fc800078e0205 */
[----:B------:R-:W-:-:S05]  /*9fb0*/  @P2 IMAD.MOV.U32 R3, RZ, RZ, R0 ;  /* 0x000000ffff032224 */ /* 0x000fca00078e0000 */
[----:B------:R0:W-:Y:S01]  /*9fc0*/  STG.E.U8 desc[UR36][R8.64], R3 ;  /* 0x0000000308007986 */ /* 0x0001e2000c101124 */
[----:B------:R-:W-:Y:S05]  /*9fd0*/  BRA `(.L_x_699) ;  /* 0x0000000000247947 */ /* 0x000fea0003800000 */
.L_x_732:
[----:B------:R-:W-:Y:S02]  /*9fe0*/  IMAD.U32 R4, R3, 0x10000, RZ ;  /* 0x0001000003047824 */ /* 0x000fe400078e00ff */
[----:B------:R-:W-:-:S04]  /*9ff0*/  IMAD.MOV.U32 R25, RZ, RZ, R23 ;  /* 0x000000ffff197224 */ /* 0x000fc800078e0017 */
[----:B------:R-:W0:Y:S02]  /*a000*/  F2I.U64.TRUNC R4, R4 ;  /* 0x0000000400047311 */ /* 0x000e24000020d800 */
[----:B0-----:R0:W-:Y:S01]  /*a010*/  STG.E.64 desc[UR36][R8.64], R4 ;  /* 0x0000000408007986 */ /* 0x0011e2000c101b24 */
[----:B------:R-:W-:Y:S05]  /*a020*/  BRA `(.L_x_699) ;  /* 0x0000000000107947 */ /* 0x000fea0003800000 */
.L_x_731:
[----:B------:R-:W-:Y:S02]  /*a030*/  IMAD.U32 R3, R3, 0x10000, RZ ;  /* 0x0001000003037824 */ /* 0x000fe400078e00ff */
[----:B------:R-:W-:-:S04]  /*a040*/  IMAD.MOV.U32 R25, RZ, RZ, R23 ;  /* 0x000000ffff197224 */ /* 0x000fc800078e0017 */
[----:B------:R-:W0:Y:S02]  /*a050*/  F2I.FTZ.U32.TRUNC.NTZ R3, R3 ;  /* 0x0000000300037305 */ /* 0x000e24000021f000 */
[----:B0-----:R0:W-:Y:S02]  /*a060*/  STG.E desc[UR36][R8.64], R3 ;  /* 0x0000000308007986 */ /* 0x0011e4000c101924 */
.L_x_699:
[----:B------:R-:W-:Y:S05]  /*a070*/  BSYNC.RECONVERGENT B6 ;  /* 0x0000000000067941 */ /* 0x000fea0003800200 */
.L_x_698:
[----:B------:R-:W-:Y:S01]  /*a080*/  ISETP.GE.AND P0, PT, R25, R16, PT ;  /* 0x000000101900720c */ /* 0x000fe20003f06270 */
[----:B------:R-:W-:-:S12]  /*a090*/  BSSY.RECONVERGENT B6, `(.L_x_735) ;  /* 0x00001f0000067945 */ /* 0x000fd80003800200 */
[----:B------:R-:W-:Y:S05]  /*a0a0*/  @P0 BRA `(.L_x_736) ;  /* 0x0000001c00b80947 */ /* 0x000fea0003800000 */
[----:B------:R-:W1:Y:S01]  /*a0b0*/  LDCU UR4, c[0x0][0x3b4] ;  /* 0x00007680ff0477ac */ /* 0x000e620008000800 */
[----:B0-----:R-:W0:Y:S01]  /*a0c0*/  LDC.64 R8, c[0x0][0x388] ;  /* 0x0000e200ff087b82 */ /* 0x001e220000000a00 */
[----:B-----5:R-:W-:Y:S01]  /*a0d0*/  IMAD R0, R2, 0x200, R25 ;  /* 0x0000020002007824 */ /* 0x020fe200078e0219 */
[----:B--2---:R-:W-:-:S03]  /*a0e0*/  PRMT R4, R17, 0x9910, RZ ;  /* 0x0000991011047816 */ /* 0x004fc600000000ff */
[----:B-1----:R-:W-:Y:S02]  /*a0f0*/  IMAD R3, R0, UR4, RZ ;  /* 0x0000000400037c24 */ /* 0x002fe4000f8e02ff */
[----:B------:R-:W-:-:S05]  /*a100*/  IMAD.MOV.U32 R0, RZ, RZ, R4 ;  /* 0x000000ffff007224 */ /* 0x000fca00078e0004 */
[----:B------:R-:W-:Y:S02]  /*a110*/  ISETP.GT.AND P1, PT, R0, 0x9, PT ;  /* 0x000000090000780c */ /* 0x000fe40003f24270 */
[----:B0-----:R-:W-:-:S05]  /*a120*/  IADD3 R8, P0, PT, R3, R8, RZ ;  /* 0x0000000803087210 */ /* 0x001fca0007f1e0ff */
        /* <DEDUP_REMOVED lines=10> */
[----:B------:R-:W-:-:S04]  /*a1d0*/  IMAD.U32 R22, R22, 0x10000, RZ ;  /* 0x0001000016167824 */ /* 0x000fc800078e00ff */
[----:B------:R-:W0:Y:S02]  /*a1e0*/  F2I.FTZ.TRUNC.NTZ R3, R22 ;  /* 0x0000001600037305 */ /* 0x000e24000021f100 */
[----:B0-----:R0:W-:Y:S01]  /*a1f0*/  STG.E.U8 desc[UR36][R8.64], R3 ;  /* 0x0000000308007986 */ /* 0x0011e2000c101124 */
[----:B------:R-:W-:Y:S05]  /*a200*/  BRA `(.L_x_742) ;  /* 0x0000000c007c7947 */ /* 0x000fea0003800000 */
.L_x_740:
[----:B------:R-:W-:-:S06]  /*a210*/  IMAD.U32 R5, R22, 0x10000, RZ ;  /* 0x0001000016057824 */ /* 0x000fcc00078e00ff */
[----:B------:R-:W0:Y:S02]  /*a220*/  F2I.S64.TRUNC R4, R5 ;  /* 0x0000000500047311 */ /* 0x000e24000020d900 */
[----:B0-----:R0:W-:Y:S01]  /*a230*/  STG.E.U8 desc[UR36][R8.64], R4 ;  /* 0x0000000408007986 */ /* 0x0011e2000c101124 */
[----:B------:R-:W-:Y:S05]  /*a240*/  BRA `(.L_x_742) ;  /* 0x0000000c006c7947 */ /* 0x000fea0003800000 */
.L_x_739:
[----:B------:R-:W-:-:S13]  /*a250*/  ISETP.NE.AND P0, PT, R0, 0x2, PT ;  /* 0x000000020000780c */ /* 0x000fda0003f05270 */
[----:B------:R-:W-:Y:S05]  /*a260*/  @!P0 BRA `(.L_x_743) ;  /* 0x0000000000308947 */ /* 0x000fea0003800000 */
[----:B------:R-:W-:-:S13]  /*a270*/  ISETP.NE.AND P0, PT, R0, 0x3, PT ;  /* 0x000000030000780c */ /* 0x000fda0003f05270 */
[----:B------:R-:W-:Y:S05]  /*a280*/  @!P0 BRA `(.L_x_744) ;  /* 0x0000000000188947 */ /* 0x000fea0003800000 */
[----:B------:R-:W-:-:S13]  /*a290*/  ISETP.NE.AND P0, PT, R0, 0x4, PT ;  /* 0x000000040000780c */ /* 0x000fda0003f05270 */
[----:B------:R-:W-:Y:S05]  /*a2a0*/  @P0 BRA `(.L_x_741) ;  /* 0x0000000800780947 */ /* 0x000fea0003800000 */
[----:B------:R-:W-:-:S06]  /*a2b0*/  IMAD.U32 R4, R22, 0x10000, RZ ;  /* 0x0001000016047824 */ /* 0x000fcc00078e00ff */
[----:B------:R-:W0:Y:S02]  /*a2c0*/  F2I.S64.TRUNC R4, R4 ;  /* 0x0000000400047311 */ /* 0x000e24000020d900 */
[----:B0-----:R0:W-:Y:S01]  /*a2d0*/  STG.E.64 desc[UR36][R8.64], R4 ;  /* 0x0000000408007986 */ /* 0x0011e2000c101b24 */
[----:B------:R-:W-:Y:S05]  /*a2e0*/  BRA `(.L_x_742) ;  /* 0x0000000c00447947 */ /* 0x000fea0003800000 */
.L_x_744:
[----:B------:R-:W-:-:S04]  /*a2f0*/  IMAD.U32 R22, R22, 0x10000, RZ ;  /* 0x0001000016167824 */ /* 0x000fc800078e00ff */
[----:B------:R-:W0:Y:S02]  /*a300*/  F2I.FTZ.TRUNC.NTZ R3, R22 ;  /* 0x0000001600037305 */ /* 0x000e24000021f100 */
[----:B0-----:R0:W-:Y:S01]  /*a310*/  STG.E desc[UR36][R8.64], R3 ;  /* 0x0000000308007986 */ /* 0x0011e2000c101924 */
[----:B------:R-:W-:Y:S05]  /*a320*/  BRA `(.L_x_742) ;  /* 0x0000000c00347947 */ /* 0x000fea0003800000 */
.L_x_743:
[----:B------:R-:W-:-:S04]  /*a330*/  IMAD.U32 R22, R22, 0x10000, RZ ;  /* 0x0001000016167824 */ /* 0x000fc800078e00ff */
[----:B------:R-:W0:Y:S02]  /*a340*/  F2I.FTZ.TRUNC.NTZ R3, R22 ;  /* 0x0000001600037305 */ /* 0x000e24000021f100 */
[----:B0-----:R0:W-:Y:S01]  /*a350*/  STG.E.U16 desc[UR36][R8.64], R3 ;  /* 0x0000000308007986 */ /* 0x0011e2000c101524 */
[----:B------:R-:W-:Y:S05]  /*a360*/  BRA `(.L_x_742) ;  /* 0x0000000c00247947 */ /* 0x000fea0003800000 */
.L_x_738:
[----:B------:R-:W-:-:S13]  /*a370*/  ISETP.GT.AND P0, PT, R0, 0x6, PT ;  /* 0x000000060000780c */ /* 0x000fda0003f04270 */
[----:B------:R-:W-:Y:S05]  /*a380*/  @P0 BRA `(.L_x_745) ;  /* 0x00000000002c0947 */ /* 0x000fea0003800000 */
[----:B------:R-:W-:-:S13]  /*a390*/  ISETP.NE.AND P0, PT, R0, 0x5, PT ;  /* 0x000000050000780c */ /* 0x000fda0003f05270 */
[----:B------:R-:W-:Y:S05]  /*a3a0*/  @!P0 BRA `(.L_x_746) ;  /* 0x0000000000148947 */ /* 0x000fea0003800000 */
[----:B------:R-:W-:-:S13]  /*a3b0*/  ISETP.NE.AND P0, PT, R0, 0x6, PT ;  /* 0x000000060000780c */ /* 0x000fda0003f05270 */
[----:B------:R-:W-:Y:S05]  /*a3c0*/  @P0 BRA `(.L_x_741) ;  /* 0x0000000800300947 */ /* 0x000fea0003800000 */
[----:B------:R-:W-:-:S05]  /*a3d0*/  IMAD.U32 R3, R22, 0x10000, RZ ;  /* 0x0001000016037824 */ /* 0x000fca00078e00ff */
[----:B------:R0:W-:Y:S01]  /*a3e0*/  STG.E desc[UR36][R8.64], R3 ;  /* 0x0000000308007986 */ /* 0x0001e2000c101924 */
[----:B------:R-:W-:Y:S05]  /*a3f0*/  BRA `(.L_x_742) ;  /* 0x0000000c00007947 */ /* 0x000fea0003800000 */
.L_x_746:
[----:B------:R-:W-:-:S05]  /*a400*/  IMAD.U32 R0, R22, 0x10000, RZ ;  /* 0x0001000016007824 */ /* 0x000fca00078e00ff */
[----:B------:R-:W-:-:S05]  /*a410*/  F2FP.F16.F32.PACK_AB R0, RZ, R0 ;  /* 0x00000000ff00723e */ /* 0x000fca00000000ff */
[----:B------:R0:W-:Y:S01]  /*a420*/  STG.E.U16 desc[UR36][R8.64], R0 ;  /* 0x0000000008007986 */ /* 0x0001e2000c101524 */
[----:B------:R-:W-:Y:S05]  /*a430*/  BRA `(.L_x_742) ;  /* 0x0000000800f07947 */ /* 0x000fea0003800000 */
.L_x_745:
[----:B------:R-:W-:-:S13]  /*a440*/  ISETP.NE.AND P0, PT, R0, 0x7, PT ;  /* 0x000000070000780c */ /* 0x000fda0003f05270 */
[----:B------:R-:W-:Y:S05]  /*a450*/  @!P0 BRA `(.L_x_747) ;  /* 0x0000000000348947 */ /* 0x000fea0003800000 */
[----:B------:R-:W-:-:S13]  /*a460*/  ISETP.NE.AND P0, PT, R0, 0x8, PT ;  /* 0x000000080000780c */ /* 0x000fda0003f05270 */
[----:B------:R-:W-:Y:S05]  /*a470*/  @!P0 BRA `(.L_x_748) ;  /* 0x0000000000188947 */ /* 0x000fea0003800000 */
[----:B------:R-:W-:-:S13]  /*a480*/  ISETP.NE.AND P0, PT, R0, 0x9, PT ;  /* 0x000000090000780c */ /* 0x000fda0003f05270 */
[----:B------:R-:W-:Y:S05]  /*a490*/  @P0 BRA `(.L_x_741) ;  /* 0x0000000400fc0947 */ /* 0x000fea0003800000 */
[----:B------:R-:W-:Y:S02]  /*a4a0*/  IMAD.U32 R22, R22, 0x10000, RZ ;  /* 0x0001000016167824 */ /* 0x000fe400078e00ff */
[----:B------:R-:W-:-:S05]  /*a4b0*/  IMAD.MOV.U32 R23, RZ, RZ, RZ ;  /* 0x000000ffff177224 */ /* 0x000fca00078e00ff */
[----:B------:R1:W-:Y:S01]  /*a4c0*/  STG.E.64 desc[UR36][R8.64], R22 ;  /* 0x0000001608007986 */ /* 0x0003e2000c101b24 */
[----:B------:R-:W-:Y:S05]  /*a4d0*/  BRA `(.L_x_742) ;  /* 0x0000000800c87947 */ /* 0x000fea0003800000 */
.L_x_748:
[----:B------:R-:W-:-:S05]  /*a4e0*/  IMAD.U32 R22, R22, 0x10000, RZ ;  /* 0x0001000016167824 */ /* 0x000fca00078e00ff */
[----:B------:R-:W-:-:S04]  /*a4f0*/  F2FP.F16.F32.PACK_AB R3, RZ, R22 ;  /* 0x00000016ff03723e */ /* 0x000fc800000000ff */
[----:B------:R-:W-:-:S05]  /*a500*/  PRMT R3, R3, 0x5410, RZ ;  /* 0x0000541003037816 */ /* 0x000fca00000000ff */
[----:B------:R2:W-:Y:S01]  /*a510*/  STG.E desc[UR36][R8.64], R3 ;  /* 0x0000000308007986 */ /* 0x0005e2000c101924 */
[----:B------:R-:W-:Y:S05]  /*a520*/  BRA `(.L_x_742) ;  /* 0x0000000800b47947 */ /* 0x000fea0003800000 */
.L_x_747:
[----:B------:R-:W-:-:S04]  /*a530*/  IMAD.U32 R4, R22, 0x10000, RZ ;  /* 0x0001000016047824 */ /* 0x000fc800078e00ff */
[----:B------:R-:W-:-:S06]  /*a540*/  FMUL.FTZ R4, R4, 1 ;  /* 0x3f80000004047820 */ /* 0x000fcc0000410000 */
[----:B------:R-:W0:Y:S02]  /*a550*/  F2F.F64.F32 R4, R4 ;  /* 0x0000000400047310 */ /* 0x000e240000201800 */
[----:B0-----:R0:W-:Y:S01]  /*a560*/  STG.E.64 desc[UR36][R8.64], R4 ;  /* 0x0000000408007986 */ /* 0x0011e2000c101b24 */
[----:B------:R-:W-:Y:S05]  /*a570*/  BRA `(.L_x_742) ;  /* 0x0000000800a07947 */ /* 0x000fea0003800000 */
.L_x_737:
[----:B------:R-:W-:-:S13]  /*a580*/  ISETP.GT.AND P0, PT, R0, 0x18, PT ;  /* 0x000000180000780c */ /* 0x000fda0003f04270 */
[----:B------:R-:W-:Y:S05]  /*a590*/  @!P0 BRA `(.L_x_749) ;  /* 0x0000000400608947 */ /* 0x000fea0003800000 */
        /* <DEDUP_REMOVED lines=8> */
[----:B------:R-:W-:-:S06]  /*a620*/  IMAD.U32 R3, R22, 0x10000, RZ ;  /* 0x0001000016037824 */ /* 0x000fcc00078e00ff */
[----:B------:R-:W0:Y:S02]  /*a630*/  F2I.FTZ.U32.TRUNC.NTZ R3, R3 ;  /* 0x0000000300037305 */ /* 0x000e24000021f000 */
[----:B0-----:R0:W-:Y:S01]  /*a640*/  STG.E.U16 desc[UR36][R8.64], R3 ;  /* 0x0000000308007986 */ /* 0x0011e2000c101524 */
[----:B------:R-:W-:Y:S05]  /*a650*/  BRA `(.L_x_742) ;  /* 0x0000000800687947 */ /* 0x000fea0003800000 */
.L_x_752:
[----:B------:R-:W-:Y:S01]  /*a660*/  IMAD.U32 R5, R22, 0x10000, RZ ;  /* 0x0001000016057824 */ /* 0x000fe200078e00ff */
[----:B------:R-:W-:Y:S01]  /*a670*/  BSSY.RECONVERGENT B0, `(.L_x_753) ;  /* 0x0000013000007945 */ /* 0x000fe20003800200 */
[----:B------:R-:W-:-:S03]  /*a680*/  IMAD.MOV.U32 R4, RZ, RZ, 0x80 ;  /* 0x00000080ff047424 */ /* 0x000fc600078e00ff */
        /* <DEDUP_REMOVED lines=14> */
.L_x_755:
[----:B------:R-:W-:-:S04]  /*a770*/  SHF.R.U32.HI R3, RZ, 0x18, R5 ;  /* 0x00000018ff037819 */ /* 0x000fc80000011605 */
[----:B------:R-:W-:-:S04]  /*a780*/  LOP3.LUT R0, R0, 0x80, R3, 0xf8, !PT ;  /* 0x0000008000007812 */ /* 0x000fc800078ef803 */
[----:B------:R-:W-:-:S07]  /*a790*/  PRMT R4, R0, 0x7610, R4 ;  /* 0x0000761000047816 */ /* 0x000fce0000000004 */
.L_x_754:
[----:B------:R-:W-:Y:S05]  /*a7a0*/  BSYNC.RECONVERGENT B0 ;  /* 0x0000000000007941 */ /* 0x000fea0003800200 */
.L_x_753:
[----:B------:R0:W-:Y:S01]  /*a7b0*/  STG.E.U8 desc[UR36][R8.64], R4 ;  /* 0x0000000408007986 */ /* 0x0001e2000c101124 */
[----:B------:R-:W-:Y:S05]  /*a7c0*/  BRA `(.L_x_742) ;  /* 0x00000008000c7947 */ /* 0x000fea0003800000 */
.L_x_751:
        /* <DEDUP_REMOVED lines=17> */
.L_x_758:
[----:B------:R-:W-:-:S04]  /*a8e0*/  SHF.R.U32.HI R3, RZ, 0x18, R5 ;  /* 0x00000018ff037819 */ /* 0x000fc80000011605 */
[----:B------:R-:W-:-:S04]  /*a8f0*/  LOP3.LUT R0, R0, 0x80, R3, 0xf8, !PT ;  /* 0x0000008000007812 */ /* 0x000fc800078ef803 */
[----:B------:R-:W-:-:S07]  /*a900*/  PRMT R4, R0, 0x7610, R4 ;  /* 0x0000761000047816 */ /* 0x000fce0000000004 */
.L_x_757:
[----:B------:R-:W-:Y:S05]  /*a910*/  BSYNC.RECONVERGENT B0 ;  /* 0x0000000000007941 */ /* 0x000fea0003800200 */
.L_x_756:
[----:B------:R0:W-:Y:S01]  /*a920*/  STG.E.U8 desc[UR36][R8.64], R4 ;  /* 0x0000000408007986 */ /* 0x0001e2000c101124 */
[----:B------:R-:W-:Y:S05]  /*a930*/  BRA `(.L_x_742) ;  /* 0x0000000400b07947 */ /* 0x000fea0003800000 */
.L_x_750:
[----:B------:R-:W-:-:S13]  /*a940*/  ISETP.NE.AND P0, PT, R0, 0x1c, PT ;  /* 0x0000001c0000780c */ /* 0x000fda0003f05270 */
[----:B------:R-:W-:Y:S05]  /*a950*/  @!P0 BRA `(.L_x_759) ;  /* 0x0000000000608947 */ /* 0x000fea0003800000 */
[----:B------:R-:W-:-:S13]  /*a960*/  ISETP.NE.AND P0, PT, R0, 0x1d, PT ;  /* 0x0000001d0000780c */ /* 0x000fda0003f05270 */
[----:B------:R-:W-:Y:S05]  /*a970*/  @!P0 BRA `(.L_x_760) ;  /* 0x0000000000488947 */ /* 0x000fea0003800000 */
[----:B------:R-:W-:-:S13]  /*a980*/  ISETP.NE.AND P0, PT, R0, 0x2c, PT ;  /* 0x0000002c0000780c */ /* 0x000fda0003f05270 */
[----:B------:R-:W-:Y:S05]  /*a990*/  @P0 BRA `(.L_x_741) ;  /* 0x0000000000bc0947 */ /* 0x000fea0003800000 */
[----:B------:R-:W-:-:S05]  /*a9a0*/  IMAD.U32 R22, R22, 0x10000, RZ ;  /* 0x0001000016167824 */ /* 0x000fca00078e00ff */
        /* <DEDUP_REMOVED lines=15> */
.L_x_760:
[----:B------:R-:W-:-:S06]  /*aaa0*/  IMAD.U32 R4, R22, 0x10000, RZ ;  /* 0x0001000016047824 */ /* 0x000fcc00078e00ff */
[----:B------:R-:W0:Y:S02]  /*aab0*/  F2I.U64.TRUNC R4, R4 ;  /* 0x0000000400047311 */ /* 0x000e24000020d800 */
[----:B0-----:R0:W-:Y:S01]  /*aac0*/  STG.E.64 desc[UR36][R8.64], R4 ;  /* 0x0000000408007986 */ /* 0x0011e2000c101b24 */
[----:B------:R-:W-:Y:S05]  /*aad0*/  BRA `(.L_x_742) ;  /* 0x0000000400487947 */ /* 0x000fea0003800000 */
.L_x_759:
[----:B------:R-:W-:-:S04]  /*aae0*/  IMAD.U32 R22, R22, 0x10000, RZ ;  /* 0x0001000016167824 */ /* 0x000fc800078e00ff */
[----:B------:R-:W0:Y:S02]  /*aaf0*/  F2I.FTZ.U32.TRUNC.NTZ R3, R22 ;  /* 0x0000001600037305 */ /* 0x000e24000021f000 */
[----:B0-----:R0:W-:Y:S01]  /*ab00*/  STG.E desc[UR36][R8.64], R3 ;  /* 0x0000000308007986 */ /* 0x0011e2000c101924 */
[----:B------:R-:W-:Y:S05]  /*ab10*/  BRA `(.L_x_742) ;  /* 0x0000000400387947 */ /* 0x000fea0003800000 */
.L_x_749:
[----:B------:R-:W-:-:S13]  /*ab20*/  ISETP.GT.AND P0, PT, R0, 0xe, PT ;  /* 0x0000000e0000780c */ /* 0x000fda0003f04270 */
[----:B------:R-:W-:Y:S05]  /*ab30*/  @P0 BRA `(.L_x_761) ;  /* 0x00000000003c0947 */ /* 0x000fea0003800000 */
[----:B------:R-:W-:-:S13]  /*ab40*/  ISETP.NE.AND P0, PT, R0, 0xa, PT ;  /* 0x0000000a0000780c */ /* 0x000fda0003f05270 */
[----:B------:R-:W-:Y:S05]  /*ab50*/  @!P0 BRA `(.L_x_762) ;  /* 0x00000000001c8947 */ /* 0x000fea0003800000 */
[----:B------:R-:W-:-:S13]  /*ab60*/  ISETP.NE.AND P0, PT, R0, 0xb, PT ;  /* 0x0000000b0000780c */ /* 0x000fda0003f05270 */
[----:B------:R-:W-:Y:S05]  /*ab70*/  @P0 BRA `(.L_x_741) ;  /* 0x0000000000440947 */ /* 0x000fea0003800000 */
[----:B------:R-:W-:-:S05]  /*ab80*/  IMAD.U32 R22, R22, 0x10000, RZ ;  /* 0x0001000016167824 */ /* 0x000fca00078e00ff */
[----:B------:R-:W-:-:S04]  /*ab90*/  FSETP.NEU.FTZ.AND P0, PT, R22, RZ, PT ;  /* 0x000000ff1600720b */ /* 0x000fc80003f1d000 */
[----:B------:R-:W-:-:S05]  /*aba0*/  SEL R3, RZ, 0x1, !P0 ;  /* 0x00000001ff037807 */ /* 0x000fca0004000000 */
[----:B------:R0:W-:Y:S01]  /*abb0*/  STG.E.U8 desc[UR36][R8.64], R3 ;  /* 0x0000000308007986 */ /* 0x0001e2000c101124 */
[----:B------:R-:W-:Y:S05]  /*abc0*/  BRA `(.L_x_742) ;  /* 0x00000004000c7947 */ /* 0x000fea0003800000 */
.L_x_762:
[----:B------:R-:W-:Y:S01]  /*abd0*/  IMAD.U32 R22, R22, 0x10000, RZ ;  /* 0x0001000016167824 */ /* 0x000fe200078e00ff */
[----:B---3--:R-:W-:-:S03]  /*abe0*/  CS2R R6, SRZ ;  /* 0x0000000000067805 */ /* 0x008fc6000001ff00 */
[----:B------:R-:W-:-:S06]  /*abf0*/  FMUL.FTZ R4, R22, 1 ;  /* 0x3f80000016047820 */ /* 0x000fcc0000410000 */
[----:B------:R-:W0:Y:S02]  /*ac00*/  F2F.F64.F32 R4, R4 ;  /* 0x0000000400047310 */ /* 0x000e240000201800 */
[----:B0-----:R0:W-:Y:S01]  /*ac10*/  STG.E.128 desc[UR36][R8.64], R4 ;  /* 0x0000000408007986 */ /* 0x0011e2000c101d24 */
[----:B------:R-:W-:Y:S05]  /*ac20*/  BRA `(.L_x_742) ;  /* 0x0000000000f47947 */ /* 0x000fea0003800000 */
.L_x_761:
[----:B------:R-:W-:-:S13]  /*ac30*/  ISETP.NE.AND P0, PT, R0, 0xf, PT ;  /* 0x0000000f0000780c */ /* 0x000fda0003f05270 */
[----:B------:R-:W-:Y:S05]  /*ac40*/  @!P0 BRA `(.L_x_763) ;  /* 0x0000000000e88947 */ /* 0x000fea0003800000 */
[----:B------:R-:W-:-:S13]  /*ac50*/  ISETP.NE.AND P0, PT, R0, 0x17, PT ;  /* 0x000000170000780c */ /* 0x000fda0003f05270 */
[----:B------:R-:W-:Y:S05]  /*ac60*/  @!P0 BRA `(.L_x_764) ;  /* 0x0000000000908947 */ /* 0x000fea0003800000 */
[----:B------:R-:W-:-:S13]  /*ac70*/  ISETP.NE.AND P0, PT, R0, 0x18, PT ;  /* 0x000000180000780c */ /* 0x000fda0003f05270 */
[----:B------:R-:W-:Y:S05]  /*ac80*/  @!P0 BRA `(.L_x_765) ;  /* 0x0000000000448947 */ /* 0x000fea0003800000 */
.L_x_741:
        /* <DEDUP_REMOVED lines=16> */
.L_x_766:
[----:B------:R-:W-:Y:S05]  /*ad90*/  BRA `(.L_x_742) ;  /* 0x0000000000987947 */ /* 0x000fea0003800000 */
.L_x_765:
[----:B------:R-:W-:Y:S01]  /*ada0*/  IMAD.U32 R5, R22, 0x10000, RZ ;  /* 0x0001000016057824 */ /* 0x000fe200078e00ff */
[----:B------:R-:W-:Y:S01]  /*adb0*/  BSSY.RECONVERGENT B0, `(.L_x_767) ;  /* 0x000000c000007945 */ /* 0x000fe20003800200 */
[----:B------:R-:W-:-:S03]  /*adc0*/  IMAD.MOV.U32 R0, RZ, RZ, 0x7f ;  /* 0x0000007fff007424 */ /* 0x000fc600078e00ff */
        /* <DEDUP_REMOVED lines=10> */
.L_x_768:
[----:B------:R-:W-:Y:S05]  /*ae70*/  BSYNC.RECONVERGENT B0 ;  /* 0x0000000000007941 */ /* 0x000fea0003800200 */
.L_x_767:
[----:B------:R-:W-:-:S05]  /*ae80*/  LOP3.LUT R3, R0, 0x80, R3, 0xf8, !PT ;  /* 0x0000008000037812 */ /* 0x000fca00078ef803 */
[----:B------:R0:W-:Y:S01]  /*ae90*/  STG.E.U8 desc[UR36][R8.64], R3 ;  /* 0x0000000308007986 */ /* 0x0001e2000c101124 */
[----:B------:R-:W-:Y:S05]  /*aea0*/  BRA `(.L_x_742) ;  /* 0x0000000000547947 */ /* 0x000fea0003800000 */
.L_x_764:
[----:B------:R-:W-:Y:S01]  /*aeb0*/  IMAD.U32 R3, R22, 0x10000, RZ ;  /* 0x0001000016037824 */ /* 0x000fe200078e00ff */
[----:B------:R-:W-:Y:S04]  /*aec0*/  BSSY.RECONVERGENT B0, `(.L_x_769) ;  /* 0x000000e000007945 */ /* 0x000fe80003800200 */
[----:B------:R-:W-:-:S04]  /*aed0*/  LOP3.LUT R4, R3, 0x7fffffff, RZ, 0xc0, !PT ;  /* 0x7fffffff03047812 */ /* 0x000fc800078ec0ff */
[----:B------:R-:W-:-:S13]  /*aee0*/  ISETP.GT.U32.AND P0, PT, R4, 0x477fffff, PT ;  /* 0x477fffff0400780c */ /* 0x000fda0003f04070 */
[----:B------:R-:W-:Y:S05]  /*aef0*/  @P0 BRA `(.L_x_770) ;  /* 0x00000000001c0947 */ /* 0x000fea0003800000 */
[----:B------:R-:W-:-:S13]  /*af00*/  ISETP.GE.U32.AND P0, PT, R4, 0x38800000, PT ;  /* 0x388000000400780c */ /* 0x000fda0003f06070 */
[----:B------:R-:W-:-:S04]  /*af10*/  @P0 SHF.R.U32.HI R0, RZ, 0x15, R3 ;  /* 0x00000015ff000819 */ /* 0x000fc80000011603 */
[----:B------:R-:W-:-:S04]  /*af20*/  @P0 LOP3.LUT R0, R0, 0x1, RZ, 0xc0, !PT ;  /* 0x0000000100000812 */ /* 0x000fc800078ec0ff */
[----:B------:R-:W-:-:S04]  /*af30*/  @P0 IADD3 R0, PT, PT, R3, 0x80fffff, R0 ;  /* 0x080fffff03000810 */ /* 0x000fc80007ffe000 */
[----:B------:R-:W-:Y:S01]  /*af40*/  @P0 SHF.R.U32.HI R0, RZ, 0x15, R0 ;  /* 0x00000015ff000819 */ /* 0x000fe20000011600 */
[----:B------:R-:W-:Y:S01]  /*af50*/  @!P0 FADD.FTZ R0, R4, 128 ;  /* 0x4300000004008421 */ /* 0x000fe20000010000 */
[----:B------:R-:W-:Y:S06]  /*af60*/  BRA `(.L_x_771) ;  /* 0x00000000000c7947 */ /* 0x000fec0003800000 */
.L_x_770:
[----:B------:R-:W-:Y:S01]  /*af70*/  IMAD.MOV.U32 R0, RZ, RZ, 0x7f ;  /* 0x0000007fff007424 */ /* 0x000fe200078e00ff */
[----:B------:R-:W-:-:S04]  /*af80*/  ISETP.GT.U32.AND P0, PT, R4, 0x7f800000, PT ;  /* 0x7f8000000400780c */ /* 0x000fc80003f04070 */
[----:B------:R-:W-:-:S09]  /*af90*/  SEL R0, R0, 0x7c, P0 ;  /* 0x0000007c00007807 */ /* 0x000fd20000000000 */
.L_x_771:
[----:B------:R-:W-:Y:S05]  /*afa0*/  BSYNC.RECONVERGENT B0 ;  /* 0x0000000000007941 */ /* 0x000fea0003800200 */
.L_x_769:
[----:B------:R-:W-:-:S04]  /*afb0*/  SHF.R.U32.HI R3, RZ, 0x18, R3 ;  /* 0x00000018ff037819 */ /* 0x000fc80000011603 */
[----:B------:R-:W-:-:S05]  /*afc0*/  LOP3.LUT R3, R0, 0x80, R3, 0xf8, !PT ;  /* 0x0000008000037812 */ /* 0x000fca00078ef803 */
[----:B------:R0:W-:Y:S01]  /*afd0*/  STG.E.U8 desc[UR36][R8.64], R3 ;  /* 0x0000000308007986 */ /* 0x0001e2000c101124 */
[----:B------:R-:W-:Y:S05]  /*afe0*/  BRA `(.L_x_742) ;  /* 0x0000000000047947 */ /* 0x000fea0003800000 */
.L_x_763:
[----:B------:R0:W-:Y:S02]  /*aff0*/  STG.E.U16 desc[UR36][R8.64], R22 ;  /* 0x0000001608007986 */ /* 0x0001e4000c101524 */
.L_x_742:
[----:B------:R-:W-:-:S05]  /*b000*/  VIADD R25, R25, 0x80 ;  /* 0x0000008019197836 */ /* 0x000fca0000000000 */
[----:B------:R-:W-:-:S13]  /*b010*/  ISETP.GE.AND P0, PT, R25, R16, PT ;  /* 0x000000101900720c */ /* 0x000fda0003f06270 */
[----:B------:R-:W-:Y:S05]  /*b020*/  @P0 BRA `(.L_x_736) ;  /* 0x0000000c00d80947 */ /* 0x000fea0003800000 */
[----:B------:R-:W5:Y:S01]  /*b030*/  LDCU UR4, c[0x0][0x3b4] ;  /* 0x00007680ff0477ac */ /* 0x000f620008000800 */
[----:B012---:R-:W0:Y:S01]  /*b040*/  LDC.64 R8, c[0x0][0x388] ;  /* 0x0000e200ff087b82 */ /* 0x007e220000000a00 */
[----:B------:R-:W-:Y:S01]  /*b050*/  IMAD R0, R2, 0x200, R25 ;  /* 0x0000020002007824 */ /* 0x000fe200078e0219 */
[----:B------:R-:W-:-:S03]  /*b060*/  PRMT R4, R17, 0x9910, RZ ;  /* 0x0000991011047816 */ /* 0x000fc600000000ff */
[----:B-----5:R-:W-:Y:S02]  /*b070*/  IMAD R3, R0, UR4, RZ ;  /* 0x0000000400037c24 */ /* 0x020fe4000f8e02ff */
        /* <DEDUP_REMOVED lines=13> */
[----:B----4-:R-:W-:-:S04]  /*b150*/  IMAD.U32 R18, R18, 0x10000, RZ ;  /* 0x0001000012127824 */ /* 0x010fc800078e00ff */
[----:B------:R-:W0:Y:S02]  /*b160*/  F2I.FTZ.TRUNC.NTZ R3, R18 ;  /* 0x0000001200037305 */ /* 0x000e24000021f100 */
[----:B0-----:R0:W-:Y:S01]  /*b170*/  STG.E.U8 desc[UR36][R8.64], R3 ;  /* 0x0000000308007986 */ /* 0x0011e2000c101124 */
[----:B------:R-:W-:Y:S05]  /*b180*/  BRA `(.L_x_777) ;  /* 0x0000000c007c7947 */ /* 0x000fea0003800000 */
.L_x_775:
[----:B----4-:R-:W-:-:S06]  /*b190*/  IMAD.U32 R5, R18, 0x10000, RZ ;  /* 0x0001000012057824 */ /* 0x010fcc00078e00ff */
[----:B------:R-:W0:Y:S02]  /*b1a0*/  F2I.S64.TRUNC R4, R5 ;  /* 0x0000000500047311 */ /* 0x000e24000020d900 */
[----:B0-----:R0:W-:Y:S01]  /*b1b0*/  STG.E.U8 desc[UR36][R8.64], R4 ;  /* 0x0000000408007986 */ /* 0x0011e2000c101124 */
[----:B------:R-:W-:Y:S05]  /*b1c0*/  BRA `(.L_x_777) ;  /* 0x0000000c006c7947 */ /* 0x000fea0003800000 */
.L_x_774:
[----:B------:R-:W-:-:S13]  /*b1d0*/  ISETP.NE.AND P0, PT, R0, 0x2, PT ;  /* 0x000000020000780c */ /* 0x000fda0003f05270 */
[----:B------:R-:W-:Y:S05]  /*b1e0*/  @!P0 BRA `(.L_x_778) ;  /* 0x0000000000308947 */ /* 0x000fea0003800000 */
[----:B------:R-:W-:-:S13]  /*b1f0*/  ISETP.NE.AND P0, PT, R0, 0x3, PT ;  /* 0x000000030000780c */ /* 0x000fda0003f05270 */
[----:B------:R-:W-:Y:S05]  /*b200*/  @!P0 BRA `(.L_x_779) ;  /* 0x0000000000188947 */ /* 0x000fea0003800000 */
[----:B------:R-:W-:-:S13]  /*b210*/  ISETP.NE.AND P0, PT, R0, 0x4, PT ;  /* 0x000000040000780c */ /* 0x000fda0003f05270 */
[----:B------:R-:W-:Y:S05]  /*b220*/  @P0 BRA `(.L_x_776) ;  /* 0x0000000800780947 */ /* 0x000fea0003800000 */
[----:B----4-:R-:W-:-:S06]  /*b230*/  IMAD.U32 R4, R18, 0x10000, RZ ;  /* 0x0001000012047824 */ /* 0x010fcc00078e00ff */
[----:B------:R-:W0:Y:S02]  /*b240*/  F2I.S64.TRUNC R4, R4 ;  /* 0x0000000400047311 */ /* 0x000e24000020d900 */
[----:B0-----:R0:W-:Y:S01]  /*b250*/  STG.E.64 desc[UR36][R8.64], R4 ;  /* 0x0000000408007986 */ /* 0x0011e2000c101b24 */
[----:B------:R-:W-:Y:S05]  /*b260*/  BRA `(.L_x_777) ;  /* 0x0000000c00447947 */ /* 0x000fea0003800000 */
.L_x_779:
[----:B----4-:R-:W-:-:S04]  /*b270*/  IMAD.U32 R18, R18, 0x10000, RZ ;  /* 0x0001000012127824 */ /* 0x010fc800078e00ff */
[----:B------:R-:W0:Y:S02]  /*b280*/  F2I.FTZ.TRUNC.NTZ R3, R18 ;  /* 0x0000001200037305 */ /* 0x000e24000021f100 */
[----:B0-----:R0:W-:Y:S01]  /*b290*/  STG.E desc[UR36][R8.64], R3 ;  /* 0x0000000308007986 */ /* 0x0011e2000c101924 */
[----:B------:R-:W-:Y:S05]  /*b2a0*/  BRA `(.L_x_777) ;  /* 0x0000000c00347947 */ /* 0x000fea0003800000 */
.L_x_778:
[----:B----4-:R-:W-:-:S04]  /*b2b0*/  IMAD.U32 R18, R18, 0x10000, RZ ;  /* 0x0001000012127824 */ /* 0x010fc800078e00ff */
[----:B------:R-:W0:Y:S02]  /*b2c0*/  F2I.FTZ.TRUNC.NTZ R3, R18 ;  /* 0x0000001200037305 */ /* 0x000e24000021f100 */
[----:B0-----:R0:W-:Y:S01]  /*b2d0*/  STG.E.U16 desc[UR36][R8.64], R3 ;  /* 0x0000000308007986 */ /* 0x0011e2000c101524 */
[----:B------:R-:W-:Y:S05]  /*b2e0*/  BRA `(.L_x_777) ;  /* 0x0000000c00247947 */ /* 0x000fea0003800000 */
.L_x_773:
[----:B------:R-:W-:-:S13]  /*b2f0*/  ISETP.GT.AND P0, PT, R0, 0x6, PT ;  /* 0x000000060000780c */ /* 0x000fda0003f04270 */
[----:B------:R-:W-:Y:S05]  /*b300*/  @P0 BRA `(.L_x_780) ;  /* 0x00000000002c0947 */ /* 0x000fea0003800000 */
[----:B------:R-:W-:-:S13]  /*b310*/  ISETP.NE.AND P0, PT, R0, 0x5, PT ;  /* 0x000000050000780c */ /* 0x000fda0003f05270 */
[----:B------:R-:W-:Y:S05]  /*b320*/  @!P0 BRA `(.L_x_781) ;  /* 0x0000000000148947 */ /* 0x000fea0003800000 */
[----:B------:R-:W-:-:S13]  /*b330*/  ISETP.NE.AND P0, PT, R0, 0x6, PT ;  /* 0x000000060000780c */ /* 0x000fda0003f05270 */
[----:B------:R-:W-:Y:S05]  /*b340*/  @P0 BRA `(.L_x_776) ;  /* 0x0000000800300947 */ /* 0x000fea0003800000 */
[----:B----4-:R-:W-:-:S05]  /*b350*/  IMAD.U32 R3, R18, 0x10000, RZ ;  /* 0x0001000012037824 */ /* 0x010fca00078e00ff */
[----:B------:R0:W-:Y:S01]  /*b360*/  STG.E desc[UR36][R8.64], R3 ;  /* 0x0000000308007986 */ /* 0x0001e2000c101924 */
[----:B------:R-:W-:Y:S05]  /*b370*/  BRA `(.L_x_777) ;  /* 0x0000000c00007947 */ /* 0x000fea0003800000 */
.L_x_781:
[----:B----4-:R-:W-:-:S05]  /*b380*/  IMAD.U32 R0, R18, 0x10000, RZ ;  /* 0x0001000012007824 */ /* 0x010fca00078e00ff */
[----:B------:R-:W-:-:S05]  /*b390*/  F2FP.F16.F32.PACK_AB R0, RZ, R0 ;  /* 0x00000000ff00723e */ /* 0x000fca00000000ff */
[----:B------:R0:W-:Y:S01]  /*b3a0*/  STG.E.U16 desc[UR36][R8.64], R0 ;  /* 0x0000000008007986 */ /* 0x0001e2000c101524 */
[----:B------:R-:W-:Y:S05]  /*b3b0*/  BRA `(.L_x_777) ;  /* 0x0000000800f07947 */ /* 0x000fea0003800000 */
.L_x_780:
[----:B------:R-:W-:-:S13]  /*b3c0*/  ISETP.NE.AND P0, PT, R0, 0x7, PT ;  /* 0x000000070000780c */ /* 0x000fda0003f05270 */
[----:B------:R-:W-:Y:S05]  /*b3d0*/  @!P0 BRA `(.L_x_782) ;  /* 0x0000000000348947 */ /* 0x000fea0003800000 */
[----:B------:R-:W-:-:S13]  /*b3e0*/  ISETP.NE.AND P0, PT, R0, 0x8, PT ;  /* 0x000000080000780c */ /* 0x000fda0003f05270 */
[----:B------:R-:W-:Y:S05]  /*b3f0*/  @!P0 BRA `(.L_x_783) ;  /* 0x0000000000188947 */ /* 0x000fea0003800000 */
[----:B------:R-:W-:-:S13]  /*b400*/  ISETP.NE.AND P0, PT, R0, 0x9, PT ;  /* 0x000000090000780c */ /* 0x000fda0003f05270 */
[----:B------:R-:W-:Y:S05]  /*b410*/  @P0 BRA `(.L_x_776) ;  /* 0x0000000400fc0947 */ /* 0x000fea0003800000 */
[----:B----4-:R-:W-:Y:S02]  /*b420*/  IMAD.U32 R4, R18, 0x10000, RZ ;  /* 0x0001000012047824 */ /* 0x010fe400078e00ff */
[----:B------:R-:W-:-:S05]  /*b430*/  IMAD.MOV.U32 R5, RZ, RZ, RZ ;  /* 0x000000ffff057224 */ /* 0x000fca00078e00ff */
[----:B------:R0:W-:Y:S01]  /*b440*/  STG.E.64 desc[UR36][R8.64], R4 ;  /* 0x0000000408007986 */ /* 0x0001e2000c101b24 */
[----:B------:R-:W-:Y:S05]  /*b450*/  BRA `(.L_x_777) ;  /* 0x0000000800c87947 */ /* 0x000fea0003800000 */
.L_x_783:
[----:B----4-:R-:W-:-:S05]  /*b460*/  IMAD.U32 R18, R18, 0x10000, RZ ;  /* 0x0001000012127824 */ /* 0x010fca00078e00ff */
[----:B------:R-:W-:-:S04]  /*b470*/  F2FP.F16.F32.PACK_AB R3, RZ, R18 ;  /* 0x00000012ff03723e */ /* 0x000fc800000000ff */
[----:B------:R-:W-:-:S05]  /*b480*/  PRMT R3, R3, 0x5410, RZ ;  /* 0x0000541003037816 */ /* 0x000fca00000000ff */
[----:B------:R0:W-:Y:S01]  /*b490*/  STG.E desc[UR36][R8.64], R3 ;  /* 0x0000000308007986 */ /* 0x0001e2000c101924 */
[----:B------:R-:W-:Y:S05]  /*b4a0*/  BRA `(.L_x_777) ;  /* 0x0000000800b47947 */ /* 0x000fea0003800000 */
.L_x_782:
[----:B----4-:R-:W-:-:S04]  /*b4b0*/  IMAD.U32 R4, R18, 0x10000, RZ ;  /* 0x0001000012047824 */ /* 0x010fc800078e00ff */
[----:B------:R-:W-:-:S06]  /*b4c0*/  FMUL.FTZ R4, R4, 1 ;  /* 0x3f80000004047820 */ /* 0x000fcc0000410000 */
[----:B------:R-:W0:Y:S02]  /*b4d0*/  F2F.F64.F32 R4, R4 ;  /* 0x0000000400047310 */ /* 0x000e240000201800 */
[----:B0-----:R0:W-:Y:S01]  /*b4e0*/  STG.E.64 desc[UR36][R8.64], R4 ;  /* 0x0000000408007986 */ /* 0x0011e2000c101b24 */
[----:B------:R-:W-:Y:S05]  /*b4f0*/  BRA `(.L_x_777) ;  /* 0x0000000800a07947 */ /* 0x000fea0003800000 */
.L_x_772:
        /* <DEDUP_REMOVED lines=10> */
[----:B----4-:R-:W-:-:S06]  /*b5a0*/  IMAD.U32 R3, R18, 0x10000, RZ ;  /* 0x0001000012037824 */ /* 0x010fcc00078e00ff */
[----:B------:R-:W0:Y:S02]  /*b5b0*/  F2I.FTZ.U32.TRUNC.NTZ R3, R3 ;  /* 0x0000000300037305 */ /* 0x000e24000021f000 */
[----:B0-----:R0:W-:Y:S01]  /*b5c0*/  STG.E.U16 desc[UR36][R8.64], R3 ;  /* 0x0000000308007986 */ /* 0x0011e2000c101524 */
[----:B------:R-:W-:Y:S05]  /*b5d0*/  BRA `(.L_x_777) ;  /* 0x0000000800687947 */ /* 0x000fea0003800000 */
.L_x_787:
[----:B----4-:R-:W-:Y:S01]  /*b5e0*/  IMAD.U32 R5, R18, 0x10000, RZ ;  /* 0x0001000012057824 */ /* 0x010fe200078e00ff */
        /* <DEDUP_REMOVED lines=16> */
.L_x_790:
[----:B------:R-:W-:-:S04]  /*b6f0*/  SHF.R.U32.HI R3, RZ, 0x18, R5 ;  /* 0x00000018ff037819 */ /* 0x000fc80000011605 */
[----:B------:R-:W-:-:S04]  /*b700*/  LOP3.LUT R0, R0, 0x80, R3, 0xf8, !PT ;  /* 0x0000008000007812 */ /* 0x000fc800078ef803 */
[----:B------:R-:W-:-:S07]  /*b710*/  PRMT R4, R0, 0x7610, R4 ;  /* 0x0000761000047816 */ /* 0x000fce0000000004 */
.L_x_789:
[----:B------:R-:W-:Y:S05]  /*b720*/  BSYNC.RECONVERGENT B0 ;  /* 0x0000000000007941 */ /* 0x000fea0003800200 */
.L_x_788:
[----:B------:R0:W-:Y:S01]  /*b730*/  STG.E.U8 desc[UR36][R8.64], R4 ;  /* 0x0000000408007986 */ /* 0x0001e2000c101124 */
[----:B------:R-:W-:Y:S05]  /*b740*/  BRA `(.L_x_777) ;  /* 0x00000008000c7947 */ /* 0x000fea0003800000 */
.L_x_786:
        /* <DEDUP_REMOVED lines=17> */
.L_x_793:
[----:B------:R-:W-:-:S04]  /*b860*/  SHF.R.U32.HI R3, RZ, 0x18, R5 ;  /* 0x00000018ff037819 */ /* 0x000fc80000011605 */
[----:B------:R-:W-:-:S04]  /*b870*/  LOP3.LUT R0, R0, 0x80, R3, 0xf8, !PT ;  /* 0x0000008000007812 */ /* 0x000fc800078ef803 */
[----:B------:R-:W-:-:S07]  /*b880*/  PRMT R4, R0, 0x7610, R4 ;  /* 0x0000761000047816 */ /* 0x000fce0000000004 */
.L_x_792:
[----:B------:R-:W-:Y:S05]  /*b890*/  BSYNC.RECONVERGENT B0 ;  /* 0x0000000000007941 */ /* 0x000fea0003800200 */
.L_x_791:
[----:B------:R0:W-:Y:S01]  /*b8a0*/  STG.E.U8 desc[UR36][R8.64], R4 ;  /* 0x0000000408007986 */ /* 0x0001e2000c101124 */
[----:B------:R-:W-:Y:S05]  /*b8b0*/  BRA `(.L_x_777) ;  /* 0x0000000400b07947 */ /* 0x000fea0003800000 */
.L_x_785:
[----:B------:R-:W-:-:S13]  /*b8c0*/  ISETP.NE.AND P0, PT, R0, 0x1c, PT ;  /* 0x0000001c0000780c */ /* 0x000fda0003f05270 */
[----:B------:R-:W-:Y:S05]  /*b8d0*/  @!P0 BRA `(.L_x_794) ;  /* 0x0000000000608947 */ /* 0x000fea0003800000 */
[----:B------:R-:W-:-:S13]  /*b8e0*/  ISETP.NE.AND P0, PT, R0, 0x1d, PT ;  /* 0x0000001d0000780c */ /* 0x000fda0003f05270 */
[----:B------:R-:W-:Y:S05]  /*b8f0*/  @!P0 BRA `(.L_x_795) ;  /* 0x0000000000488947 */ /* 0x000fea0003800000 */
[----:B------:R-:W-:-:S13]  /*b900*/  ISETP.NE.AND P0, PT, R0, 0x2c, PT ;  /* 0x0000002c0000780c */ /* 0x000fda0003f05270 */
[----:B------:R-:W-:Y:S05]  /*b910*/  @P0 BRA `(.L_x_776) ;  /* 0x0000000000bc0947 */ /* 0x000fea0003800000 */
[----:B----4-:R-:W-:-:S05]  /*b920*/  IMAD.U32 R18, R18, 0x10000, RZ ;  /* 0x0001000012127824 */ /* 0x010fca00078e00ff */
        /* <DEDUP_REMOVED lines=15> */
.L_x_795:
[----:B----4-:R-:W-:-:S06]  /*ba20*/  IMAD.U32 R4, R18, 0x10000, RZ ;  /* 0x0001000012047824 */ /* 0x010fcc00078e00ff */
[----:B------:R-:W0:Y:S02]  /*ba30*/  F2I.U64.TRUNC R4, R4 ;  /* 0x0000000400047311 */ /* 0x000e24000020d800 */
[----:B0-----:R0:W-:Y:S01]  /*ba40*/  STG.E.64 desc[UR36][R8.64], R4 ;  /* 0x0000000408007986 */ /* 0x0011e2000c101b24 */
[----:B------:R-:W-:Y:S05]  /*ba50*/  BRA `(.L_x_777) ;  /* 0x0000000400487947 */ /* 0x000fea0003800000 */
.L_x_794:
[----:B----4-:R-:W-:-:S04]  /*ba60*/  IMAD.U32 R18, R18, 0x10000, RZ ;  /* 0x0001000012127824 */ /* 0x010fc800078e00ff */
[----:B------:R-:W0:Y:S02]  /*ba70*/  F2I.FTZ.U32.TRUNC.NTZ R3, R18 ;  /* 0x0000001200037305 */ /* 0x000e24000021f000 */
[----:B0-----:R0:W-:Y:S01]  /*ba80*/  STG.E desc[UR36][R8.64], R3 ;  /* 0x0000000308007986 */ /* 0x0011e2000c101924 */
[----:B------:R-:W-:Y:S05]  /*ba90*/  BRA `(.L_x_777) ;  /* 0x0000000400387947 */ /* 0x000fea0003800000 */
.L_x_784:
[----:B------:R-:W-:-:S13]  /*baa0*/  ISETP.GT.AND P0, PT, R0, 0xe, PT ;  /* 0x0000000e0000780c */ /* 0x000fda0003f04270 */
[----:B------:R-:W-:Y:S05]  /*bab0*/  @P0 BRA `(.L_x_796) ;  /* 0x00000000003c0947 */ /* 0x000fea0003800000 */
[----:B------:R-:W-:-:S13]  /*bac0*/  ISETP.NE.AND P0, PT, R0, 0xa, PT ;  /* 0x0000000a0000780c */ /* 0x000fda0003f05270 */
[----:B------:R-:W-:Y:S05]  /*bad0*/  @!P0 BRA `(.L_x_797) ;  /* 0x00000000001c8947 */ /* 0x000fea0003800000 */
[----:B------:R-:W-:-:S13]  /*bae0*/  ISETP.NE.AND P0, PT, R0, 0xb, PT ;  /* 0x0000000b0000780c */ /* 0x000fda0003f05270 */
[----:B------:R-:W-:Y:S05]  /*baf0*/  @P0 BRA `(.L_x_776) ;  /* 0x0000000000440947 */ /* 0x000fea0003800000 */
[----:B----4-:R-:W-:-:S05]  /*bb00*/  IMAD.U32 R18, R18, 0x10000, RZ ;  /* 0x0001000012127824 */ /* 0x010fca00078e00ff */
[----:B------:R-:W-:-:S04]  /*bb10*/  FSETP.NEU.FTZ.AND P0, PT, R18, RZ, PT ;  /* 0x000000ff1200720b */ /* 0x000fc80003f1d000 */
[----:B------:R-:W-:-:S05]  /*bb20*/  SEL R3, RZ, 0x1, !P0 ;  /* 0x00000001ff037807 */ /* 0x000fca0004000000 */
[----:B------:R0:W-:Y:S01]  /*bb30*/  STG.E.U8 desc[UR36][R8.64], R3 ;  /* 0x0000000308007986 */ /* 0x0001e2000c101124 */
[----:B------:R-:W-:Y:S05]  /*bb40*/  BRA `(.L_x_777) ;  /* 0x00000004000c7947 */ /* 0x000fea0003800000 */
.L_x_797:
[----:B----4-:R-:W-:Y:S01]  /*bb50*/  IMAD.U32 R18, R18, 0x10000, RZ ;  /* 0x0001000012127824 */ /* 0x010fe200078e00ff */
[----:B---3--:R-:W-:-:S03]  /*bb60*/  CS2R R6, SRZ ;  /* 0x0000000000067805 */ /* 0x008fc6000001ff00 */
[----:B------:R-:W-:-:S06]  /*bb70*/  FMUL.FTZ R4, R18, 1 ;  /* 0x3f80000012047820 */ /* 0x000fcc0000410000 */
[----:B------:R-:W0:Y:S02]  /*bb80*/  F2F.F64.F32 R4, R4 ;  /* 0x0000000400047310 */ /* 0x000e240000201800 */
[----:B0-----:R4:W-:Y:S01]  /*bb90*/  STG.E.128 desc[UR36][R8.64], R4 ;  /* 0x0000000408007986 */ /* 0x0019e2000c101d24 */
[----:B------:R-:W-:Y:S05]  /*bba0*/  BRA `(.L_x_777) ;  /* 0x0000000000f47947 */ /* 0x000fea0003800000 */
.L_x_796:
[----:B------:R-:W-:-:S13]  /*bbb0*/  ISETP.NE.AND P0, PT, R0, 0xf, PT ;  /* 0x0000000f0000780c */ /* 0x000fda0003f05270 */
[----:B------:R-:W-:Y:S05]  /*bbc0*/  @!P0 BRA `(.L_x_798) ;  /* 0x0000000000e88947 */ /* 0x000fea0003800000 */
[----:B------:R-:W-:-:S13]  /*bbd0*/  ISETP.NE.AND P0, PT, R0, 0x17, PT ;  /* 0x000000170000780c */ /* 0x000fda0003f05270 */
[----:B------:R-:W-:Y:S05]  /*bbe0*/  @!P0 BRA `(.L_x_799) ;  /* 0x0000000000908947 */ /* 0x000fea0003800000 */
[----:B------:R-:W-:-:S13]  /*bbf0*/  ISETP.NE.AND P0, PT, R0, 0x18, PT ;  /* 0x000000180000780c */ /* 0x000fda0003f05270 */
[----:B------:R-:W-:Y:S05]  /*bc00*/  @!P0 BRA `(.L_x_800) ;  /* 0x0000000000448947 */ /* 0x000fea0003800000 */
.L_x_776:
        /* <DEDUP_REMOVED lines=16> */
.L_x_801:
[----:B------:R-:W-:Y:S05]  /*bd10*/  BRA `(.L_x_777) ;  /* 0x0000000000987947 */ /* 0x000fea0003800000 */
.L_x_800:
[----:B----4-:R-:W-:Y:S01]  /*bd20*/  IMAD.U32 R5, R18, 0x10000, RZ ;  /* 0x0001000012057824 */ /* 0x010fe200078e00ff */
        /* <DEDUP_REMOVED lines=12> */
.L_x_803:
[----:B------:R-:W-:Y:S05]  /*bdf0*/  BSYNC.RECONVERGENT B0 ;  /* 0x0000000000007941 */ /* 0x000fea0003800200 */
.L_x_802:
[----:B------:R-:W-:-:S05]  /*be00*/  LOP3.LUT R3, R0, 0x80, R3, 0xf8, !PT ;  /* 0x0000008000037812 */ /* 0x000fca00078ef803 */
[----:B------:R1:W-:Y:S01]  /*be10*/  STG.E.U8 desc[UR36][R8.64], R3 ;  /* 0x0000000308007986 */ /* 0x0003e2000c101124 */
[----:B------:R-:W-:Y:S05]  /*be20*/  BRA `(.L_x_777) ;  /* 0x0000000000547947 */ /* 0x000fea0003800000 */
.L_x_799:
[----:B----4-:R-:W-:Y:S01]  /*be30*/  IMAD.U32 R3, R18, 0x10000, RZ ;  /* 0x0001000012037824 */ /* 0x010fe200078e00ff */
        /* <DEDUP_REMOVED lines=11> */
.L_x_805:
[----:B------:R-:W-:Y:S01]  /*bef0*/  IMAD.MOV.U32 R0, RZ, RZ, 0x7f ;  /* 0x0000007fff007424 */ /* 0x000fe200078e00ff */
[----:B------:R-:W-:-:S04]  /*bf00*/  ISETP.GT.U32.AND P0, PT, R4, 0x7f800000, PT ;  /* 0x7f8000000400780c */ /* 0x000fc80003f04070 */
[----:B------:R-:W-:-:S09]  /*bf10*/  SEL R0, R0, 0x7c, P0 ;  /* 0x0000007c00007807 */ /* 0x000fd20000000000 */
.L_x_806:
[----:B------:R-:W-:Y:S05]  /*bf20*/  BSYNC.RECONVERGENT B0 ;  /* 0x0000000000007941 */ /* 0x000fea0003800200 */
.L_x_804:
[----:B------:R-:W-:-:S04]  /*bf30*/  SHF.R.U32.HI R3, RZ, 0x18, R3 ;  /* 0x00000018ff037819 */ /* 0x000fc80000011603 */
[----:B------:R-:W-:-:S05]  /*bf40*/  LOP3.LUT R3, R0, 0x80, R3, 0xf8, !PT ;  /* 0x0000008000037812 */ /* 0x000fca00078ef803 */
[----:B------:R2:W-:Y:S01]  /*bf50*/  STG.E.U8 desc[UR36][R8.64], R3 ;  /* 0x0000000308007986 */ /* 0x0005e2000c101124 */
[----:B------:R-:W-:Y:S05]  /*bf60*/  BRA `(.L_x_777) ;  /* 0x0000000000047947 */ /* 0x000fea0003800000 */
.L_x_798:
[----:B----4-:R0:W-:Y:S02]  /*bf70*/  STG.E.U16 desc[UR36][R8.64], R18 ;  /* 0x0000001208007986 */ /* 0x0101e4000c101524 */
.L_x_777:
[----:B------:R-:W-:-:S07]  /*bf80*/  VIADD R25, R25, 0x80 ;  /* 0x0000008019197836 */ /* 0x000fce0000000000 */
.L_x_736:
[----:B------:R-:W-:Y:S05]  /*bf90*/  BSYNC.RECONVERGENT B6 ;  /* 0x0000000000067941 */ /* 0x000fea0003800200 */
.L_x_735:
[----:B------:R-:W-:-:S13]  /*bfa0*/  ISETP.GE.AND P0, PT, R25, R16, PT ;  /* 0x000000101900720c */ /* 0x000fda0003f06270 */
[----:B------:R-:W-:Y:S05]  /*bfb0*/  @P0 EXIT ;  /* 0x000000000000094d */ /* 0x000fea0003800000 */
[----:B0---4-:R-:W0:Y:S01]  /*bfc0*/  LDC.64 R4, c[0x0][0x388] ;  /* 0x0000e200ff047b82 */ /* 0x011e220000000a00 */
[----:B------:R-:W1:Y:S01]  /*bfd0*/  LDCU UR4, c[0x0][0x3b4] ;  /* 0x00007680ff0477ac */ /* 0x000e620008000800 */
[----:B--2--5:R-:W-:Y:S01]  /*bfe0*/  PRMT R0, R17, 0x9910, RZ ;  /* 0x0000991011007816 */ /* 0x024fe200000000ff */
[----:B------:R-:W-:-:S03]  /*bff0*/  IMAD R2, R2, 0x200, R25 ;  /* 0x0000020002027824 */ /* 0x000fc600078e0219 */
[----:B------:R-:W-:Y:S01]  /*c000*/  ISETP.GT.AND P1, PT, R0, 0x9, PT ;  /* 0x000000090000780c */ /* 0x000fe20003f24270 */
[----:B-1----:R-:W-:-:S05]  /*c010*/  IMAD R3, R2, UR4, RZ ;  /* 0x0000000402037c24 */ /* 0x002fca000f8e02ff */
[----:B0-----:R-:W-:-:S05]  /*c020*/  IADD3 R2, P0, PT, R3, R4, RZ ;  /* 0x0000000403027210 */ /* 0x001fca0007f1e0ff */
[----:B------:R-:W-:Y:S02]  /*c030*/  IMAD.X R3, RZ, RZ, R5, P0 ;  /* 0x000000ffff037224 */ /* 0x000fe400000e0605 */
[----:B------:R-:W-:Y:S06]  /*c040*/  @P1 BRA `(.L_x_807) ;  /* 0x00000004000c1947 */ /* 0x000fec0003800000 */
        /* <DEDUP_REMOVED lines=8> */
[----:B------:R-:W-:-:S06]  /*c0d0*/  IMAD.U32 R19, R19, 0x10000, RZ ;  /* 0x0001000013137824 */ /* 0x000fcc00078e00ff */
[----:B------:R-:W0:Y:S02]  /*c0e0*/  F2I.FTZ.TRUNC.NTZ R19, R19 ;  /* 0x0000001300137305 */ /* 0x000e24000021f100 */
[----:B0-----:R-:W-:Y:S01]  /*c0f0*/  STG.E.U8 desc[UR36][R2.64], R19 ;  /* 0x0000001302007986 */ /* 0x001fe2000c101124 */
[----:B------:R-:W-:Y:S05]  /*c100*/  EXIT ;  /* 0x000000000000794d */ /* 0x000fea0003800000 */
.L_x_810:
[----:B------:R-:W-:-:S06]  /*c110*/  IMAD.U32 R5, R19, 0x10000, RZ ;  /* 0x0001000013057824 */ /* 0x000fcc00078e00ff */
[----:B------:R-:W0:Y:S02]  /*c120*/  F2I.S64.TRUNC R4, R5 ;  /* 0x0000000500047311 */ /* 0x000e24000020d900 */
[----:B0-----:R-:W-:Y:S01]  /*c130*/  STG.E.U8 desc[UR36][R2.64], R4 ;  /* 0x0000000402007986 */ /* 0x001fe2000c101124 */
[----:B------:R-:W-:Y:S05]  /*c140*/  EXIT ;  /* 0x000000000000794d */ /* 0x000fea0003800000 */
.L_x_809:
        /* <DEDUP_REMOVED lines=8> */
[----:B0-----:R-:W-:Y:S01]  /*c1d0*/  STG.E.64 desc[UR36][R2.64], R4 ;  /* 0x0000000402007986 */ /* 0x001fe2000c101b24 */
[----:B------:R-:W-:Y:S05]  /*c1e0*/  EXIT ;  /* 0x000000000000794d */ /* 0x000fea0003800000 */
.L_x_813:
[----:B------:R-:W-:-:S06]  /*c1f0*/  IMAD.U32 R19, R19, 0x10000, RZ ;  /* 0x0001000013137824 */ /* 0x000fcc00078e00ff */
[----:B------:R-:W0:Y:S02]  /*c200*/  F2I.FTZ.TRUNC.NTZ R19, R19 ;  /* 0x0000001300137305 */ /* 0x000e24000021f100 */
[----:B0-----:R-:W-:Y:S01]  /*c210*/  STG.E desc[UR36][R2.64], R19 ;  /* 0x0000001302007986 */ /* 0x001fe2000c101924 */
[----:B------:R-:W-:Y:S05]  /*c220*/  EXIT ;  /* 0x000000000000794d */ /* 0x000fea0003800000 */
.L_x_812:
[----:B------:R-:W-:-:S06]  /*c230*/  IMAD.U32 R19, R19, 0x10000, RZ ;  /* 0x0001000013137824 */ /* 0x000fcc00078e00ff */
[----:B------:R-:W0:Y:S02]  /*c240*/  F2I.FTZ.TRUNC.NTZ R19, R19 ;  /* 0x0000001300137305 */ /* 0x000e24000021f100 */
[----:B0-----:R-:W-:Y:S01]  /*c250*/  STG.E.U16 desc[UR36][R2.64], R19 ;  /* 0x0000001302007986 */ /* 0x001fe2000c101524 */
[----:B------:R-:W-:Y:S05]  /*c260*/  EXIT ;  /* 0x000000000000794d */ /* 0x000fea0003800000 */
.L_x_808:
[----:B------:R-:W-:-:S13]  /*c270*/  ISETP.GT.AND P0, PT, R0, 0x6, PT ;  /* 0x000000060000780c */ /* 0x000fda0003f04270 */
[----:B------:R-:W-:Y:S05]  /*c280*/  @P0 BRA `(.L_x_814) ;  /* 0x00000000002c0947 */ /* 0x000fea0003800000 */
[----:B------:R-:W-:-:S13]  /*c290*/  ISETP.NE.AND P0, PT, R0, 0x5, PT ;  /* 0x000000050000780c */ /* 0x000fda0003f05270 */
[----:B------:R-:W-:Y:S05]  /*c2a0*/  @!P0 BRA `(.L_x_815) ;  /* 0x0000000000148947 */ /* 0x000fea0003800000 */
[----:B------:R-:W-:-:S13]  /*c2b0*/  ISETP.NE.AND P0, PT, R0, 0x6, PT ;  /* 0x000000060000780c */ /* 0x000fda0003f05270 */
[----:B------:R-:W-:Y:S05]  /*c2c0*/  @P0 BRA `(.L_x_811) ;  /* 0x0000000800300947 */ /* 0x000fea0003800000 */
[----:B------:R-:W-:-:S05]  /*c2d0*/  IMAD.U32 R19, R19, 0x10000, RZ ;  /* 0x0001000013137824 */ /* 0x000fca00078e00ff */
[----:B------:R-:W-:Y:S01]  /*c2e0*/  STG.E desc[UR36][R2.64], R19 ;  /* 0x0000001302007986 */ /* 0x000fe2000c101924 */
[----:B------:R-:W-:Y:S05]  /*c2f0*/  EXIT ;  /* 0x000000000000794d */ /* 0x000fea0003800000 */
.L_x_815:
[----:B------:R-:W-:-:S05]  /*c300*/  IMAD.U32 R0, R19, 0x10000, RZ ;  /* 0x0001000013007824 */ /* 0x000fca00078e00ff */
[----:B------:R-:W-:-:S05]  /*c310*/  F2FP.F16.F32.PACK_AB R0, RZ, R0 ;  /* 0x00000000ff00723e */ /* 0x000fca00000000ff */
[----:B------:R-:W-:Y:S01]  /*c320*/  STG.E.U16 desc[UR36][R2.64], R0 ;  /* 0x0000000002007986 */ /* 0x000fe2000c101524 */
[----:B------:R-:W-:Y:S05]  /*c330*/  EXIT ;  /* 0x000000000000794d */ /* 0x000fea0003800000 */
.L_x_814:
        /* <DEDUP_REMOVED lines=8> */
[----:B------:R-:W-:Y:S01]  /*c3c0*/  STG.E.64 desc[UR36][R2.64], R4 ;  /* 0x0000000402007986 */ /* 0x000fe2000c101b24 */
[----:B------:R-:W-:Y:S05]  /*c3d0*/  EXIT ;  /* 0x000000000000794d */ /* 0x000fea0003800000 */
.L_x_817:
[----:B------:R-:W-:-:S05]  /*c3e0*/  IMAD.U32 R19, R19, 0x10000, RZ ;  /* 0x0001000013137824 */ /* 0x000fca00078e00ff */
[----:B------:R-:W-:-:S04]  /*c3f0*/  F2FP.F16.F32.PACK_AB R5, RZ, R19 ;  /* 0x00000013ff05723e */ /* 0x000fc800000000ff */
[----:B------:R-:W-:-:S05]  /*c400*/  PRMT R5, R5, 0x5410, RZ ;  /* 0x0000541005057816 */ /* 0x000fca00000000ff */
[----:B------:R-:W-:Y:S01]  /*c410*/  STG.E desc[UR36][R2.64], R5 ;  /* 0x0000000502007986 */ /* 0x000fe2000c101924 */
[----:B------:R-:W-:Y:S05]  /*c420*/  EXIT ;  /* 0x000000000000794d */ /* 0x000fea0003800000 */
.L_x_816:
[----:B------:R-:W-:-:S04]  /*c430*/  IMAD.U32 R4, R19, 0x10000, RZ ;  /* 0x0001000013047824 */ /* 0x000fc800078e00ff */
[----:B------:R-:W-:-:S06]  /*c440*/  FMUL.FTZ R4, R4, 1 ;  /* 0x3f80000004047820 */ /* 0x000fcc0000410000 */
[----:B------:R-:W0:Y:S02]  /*c450*/  F2F.F64.F32 R4, R4 ;  /* 0x0000000400047310 */ /* 0x000e240000201800 */
[----:B0-----:R-:W-:Y:S01]  /*c460*/  STG.E.64 desc[UR36][R2.64], R4 ;  /* 0x0000000402007986 */ /* 0x001fe2000c101b24 */
[----:B------:R-:W-:Y:S05]  /*c470*/  EXIT ;  /* 0x000000000000794d */ /* 0x000fea0003800000 */
.L_x_807:
        /* <DEDUP_REMOVED lines=12> */
[----:B0-----:R-:W-:Y:S01]  /*c540*/  STG.E.U16 desc[UR36][R2.64], R5 ;  /* 0x0000000502007986 */ /* 0x001fe2000c101524 */
[----:B------:R-:W-:Y:S05]  /*c550*/  EXIT ;  /* 0x000000000000794d */ /* 0x000fea0003800000 */
.L_x_821:
        /* <DEDUP_REMOVED lines=18> */
.L_x_824:
[----:B------:R-:W-:-:S04]  /*c680*/  SHF.R.U32.HI R5, RZ, 0x18, R5 ;  /* 0x00000018ff057819 */ /* 0x000fc80000011605 */
[----:B------:R-:W-:-:S07]  /*c690*/  LOP3.LUT R0, R0, 0x80, R5, 0xf8, !PT ;  /* 0x0000008000007812 */ /* 0x000fce00078ef805 */
.L_x_823:
[----:B------:R-:W-:Y:S05]  /*c6a0*/  BSYNC.RECONVERGENT B0 ;  /* 0x0000000000007941 */ /* 0x000fea0003800200 */
.L_x_822:
[----:B------:R-:W-:Y:S01]  /*c6b0*/  STG.E.U8 desc[UR36][R2.64], R0 ;  /* 0x0000000002007986 */ /* 0x000fe2000c101124 */
[----:B------:R-:W-:Y:S05]  /*c6c0*/  EXIT ;  /* 0x000000000000794d */ /* 0x000fea0003800000 */
.L_x_820:
        /* <DEDUP_REMOVED lines=18> */
.L_x_827:
[----:B------:R-:W-:-:S04]  /*c7f0*/  SHF.R.U32.HI R5, RZ, 0x18, R5 ;  /* 0x00000018ff057819 */ /* 0x000fc80000011605 */
[----:B------:R-:W-:-:S07]  /*c800*/  LOP3.LUT R0, R0, 0x80, R5, 0xf8, !PT ;  /* 0x0000008000007812 */ /* 0x000fce00078ef805 */
.L_x_826:
[----:B------:R-:W-:Y:S05]  /*c810*/  BSYNC.RECONVERGENT B0 ;  /* 0x0000000000007941 */ /* 0x000fea0003800200 */
.L_x_825:
[----:B------:R-:W-:Y:S01]  /*c820*/  STG.E.U8 desc[UR36][R2.64], R0 ;  /* 0x0000000002007986 */ /* 0x000fe2000c101124 */
[----:B------:R-:W-:Y:S05]  /*c830*/  EXIT ;  /* 0x000000000000794d */ /* 0x000fea0003800000 */
.L_x_819:
[----:B------:R-:W-:-:S13]  /*c840*/  ISETP.NE.AND P0, PT, R0, 0x1c, PT ;  /* 0x0000001c0000780c */ /* 0x000fda0003f05270 */
[----:B------:R-:W-:Y:S05]  /*c850*/  @!P0 BRA `(.L_x_828) ;  /* 0x0000000000608947 */ /* 0x000fea0003800000 */
[----:B------:R-:W-:-:S13]  /*c860*/  ISETP.NE.AND P0, PT, R0, 0x1d, PT ;  /* 0x0000001d0000780c */ /* 0x000fda0003f05270 */
[----:B------:R-:W-:Y:S05]  /*c870*/  @!P0 BRA `(.L_x_829) ;  /* 0x0000000000488947 */ /* 0x000fea0003800000 */
[----:B------:R-:W-:-:S13]  /*c880*/  ISETP.NE.AND P0, PT, R0, 0x2c, PT ;  /* 0x0000002c0000780c */ /* 0x000fda0003f05270 */
[----:B------:R-:W-:Y:S05]  /*c890*/  @P0 BRA `(.L_x_811) ;  /* 0x0000000000bc0947 */ /* 0x000fea0003800000 */
[----:B------:R-:W-:Y:S02]  /*c8a0*/  IMAD.U32 R19, R19, 0x10000, RZ ;  /* 0x0001000013137824 */ /* 0x000fe400078e00ff */
[----:B------:R-:W-:-:S03]  /*c8b0*/  IMAD.MOV.U32 R5, RZ, RZ, 0xff ;  /* 0x000000ffff057424 */ /* 0x000fc600078e00ff */
[----:B------:R-:W-:-:S04]  /*c8c0*/  SHF.R.U32.HI R6, RZ, 0x17, R19 ;  /* 0x00000017ff067819 */ /* 0x000fc80000011613 */
[----:B------:R-:W-:-:S04]  /*c8d0*/  LOP3.LUT R4, R6, 0xff, RZ, 0xc0, !PT ;  /* 0x000000ff06047812 */ /* 0x000fc800078ec0ff */
[----:B------:R-:W-:-:S13]  /*c8e0*/  ISETP.NE.AND P2, PT, R4, 0xff, PT ;  /* 0x000000ff0400780c */ /* 0x000fda0003f45270 */
[--C-:B------:R-:W-:Y:S02]  /*c8f0*/  @P2 SHF.R.U32.HI R0, RZ, 0x16, R19.reuse ;  /* 0x00000016ff002819 */ /* 0x100fe40000011613 */
[----:B------:R-:W-:Y:S02]  /*c900*/  @P2 LOP3.LUT P0, RZ, R4, 0x3fffff, R19, 0xf8, !PT ;  /* 0x003fffff04ff2812 */ /* 0x000fe4000780f813 */
[----:B------:R-:W-:-:S04]  /*c910*/  @P2 LOP3.LUT R0, R0, 0x1, RZ, 0xc0, !PT ;  /* 0x0000000100002812 */ /* 0x000fc800078ec0ff */
[----:B------:R-:W-:Y:S01]  /*c920*/  @P2 ISETP.EQ.U32.AND P1, PT, R0, 0x1, P0 ;  /* 0x000000010000280c */ /* 0x000fe20000722070 */
[----:B------:R-:W-:Y:S01]  /*c930*/  @P2 VIADD R0, R6, 0x1 ;  /* 0x0000000106002836 */ /* 0x000fe20000000000 */
[----:B------:R-:W-:Y:S02]  /*c940*/  PLOP3.LUT P0, PT, PT, PT, PT, 0x80, 0x8 ;  /* 0x000000000008781c */ /* 0x000fe40003f0f070 */
[----:B------:R-:W-:-:S13]  /*c950*/  @P2 PLOP3.LUT P0, PT, P1, PT, PT, 0x80, 0x8 ;  /* 0x000000000008281c */ /* 0x000fda0000f0f070 */
[----:B------:R-:W-:-:S04]  /*c960*/  @!P0 IMAD.MOV R0, RZ, RZ, R6 ;  /* 0x000000ffff008224 */ /* 0x000fc800078e0206 */
[----:B------:R-:W-:-:S05]  /*c970*/  @P2 IMAD.MOV.U32 R5, RZ, RZ, R0 ;  /* 0x000000ffff052224 */ /* 0x000fca00078e0000 */
[----:B------:R-:W-:Y:S01]  /*c980*/  STG.E.U8 desc[UR36][R2.64], R5 ;  /* 0x0000000502007986 */ /* 0x000fe2000c101124 */
[----:B------:R-:W-:Y:S05]  /*c990*/  EXIT ;  /* 0x000000000000794d */ /* 0x000fea0003800000 */
.L_x_829:
[----:B------:R-:W-:-:S06]  /*c9a0*/  IMAD.U32 R4, R19, 0x10000, RZ ;  /* 0x0001000013047824 */ /* 0x000fcc00078e00ff */
[----:B------:R-:W0:Y:S02]  /*c9b0*/  F2I.U64.TRUNC R4, R4 ;  /* 0x0000000400047311 */ /* 0x000e24000020d800 */
[----:B0-----:R-:W-:Y:S01]  /*c9c0*/  STG.E.64 desc[UR36][R2.64], R4 ;  /* 0x0000000402007986 */ /* 0x001fe2000c101b24 */
[----:B------:R-:W-:Y:S05]  /*c9d0*/  EXIT ;  /* 0x000000000000794d */ /* 0x000fea0003800000 */
.L_x_828:
[----:B------:R-:W-:-:S06]  /*c9e0*/  IMAD.U32 R19, R19, 0x10000, RZ ;  /* 0x0001000013137824 */ /* 0x000fcc00078e00ff */
[----:B------:R-:W0:Y:S02]  /*c9f0*/  F2I.FTZ.U32.TRUNC.NTZ R19, R19 ;  /* 0x0000001300137305 */ /* 0x000e24000021f000 */
[----:B0-----:R-:W-:Y:S01]  /*ca00*/  STG.E desc[UR36][R2.64], R19 ;  /* 0x0000001302007986 */ /* 0x001fe2000c101924 */
[----:B------:R-:W-:Y:S05]  /*ca10*/  EXIT ;  /* 0x000000000000794d */ /* 0x000fea0003800000 */
.L_x_818:
        /* <DEDUP_REMOVED lines=9> */
[----:B------:R-:W-:Y:S01]  /*cab0*/  STG.E.U8 desc[UR36][R2.64], R5 ;  /* 0x0000000502007986 */ /* 0x000fe2000c101124 */
[----:B------:R-:W-:Y:S05]  /*cac0*/  EXIT ;  /* 0x000000000000794d */ /* 0x000fea0003800000 */
.L_x_831:
[----:B------:R-:W-:Y:S01]  /*cad0*/  IMAD.U32 R19, R19, 0x10000, RZ ;  /* 0x0001000013137824 */ /* 0x000fe200078e00ff */
[----:B---3--:R-:W-:-:S03]  /*cae0*/  CS2R R6, SRZ ;  /* 0x0000000000067805 */ /* 0x008fc6000001ff00 */
[----:B------:R-:W-:-:S06]  /*caf0*/  FMUL.FTZ R4, R19, 1 ;  /* 0x3f80000013047820 */ /* 0x000fcc0000410000 */
[----:B------:R-:W0:Y:S02]  /*cb00*/  F2F.F64.F32 R4, R4 ;  /* 0x0000000400047310 */ /* 0x000e240000201800 */
[----:B0-----:R-:W-:Y:S01]  /*cb10*/  STG.E.128 desc[UR36][R2.64], R4 ;  /* 0x0000000402007986 */ /* 0x001fe2000c101d24 */
[----:B------:R-:W-:Y:S05]  /*cb20*/  EXIT ;  /* 0x000000000000794d */ /* 0x000fea0003800000 */
.L_x_830:
[----:B------:R-:W-:-:S13]  /*cb30*/  ISETP.NE.AND P0, PT, R0, 0xf, PT ;  /* 0x0000000f0000780c */ /* 0x000fda0003f05270 */
[----:B------:R-:W-:Y:S05]  /*cb40*/  @!P0 BRA `(.L_x_832) ;  /* 0x0000000000e88947 */ /* 0x000fea0003800000 */
[----:B------:R-:W-:-:S13]  /*cb50*/  ISETP.NE.AND P0, PT, R0, 0x17, PT ;  /* 0x000000170000780c */ /* 0x000fda0003f05270 */
[----:B------:R-:W-:Y:S05]  /*cb60*/  @!P0 BRA `(.L_x_833) ;  /* 0x0000000000908947 */ /* 0x000fea0003800000 */
[----:B------:R-:W-:-:S13]  /*cb70*/  ISETP.NE.AND P0, PT, R0, 0x18, PT ;  /* 0x000000180000780c */ /* 0x000fda0003f05270 */
[----:B------:R-:W-:Y:S05]  /*cb80*/  @!P0 BRA `(.L_x_834) ;  /* 0x0000000000448947 */ /* 0x000fea0003800000 */
.L_x_811:
[----:B------:R-:W-:Y:S01]  /*cb90*/  MOV R0, 0x0 ;  /* 0x0000000000007802 */ /* 0x000fe20000000f00 */
[----:B------:R-:W0:Y:S01]  /*cba0*/  LDCU.64 UR4, c[0x4][0x128] ;  /* 0x01002500ff0477ac */ /* 0x000e220008000a00 */
[----:B------:R-:W-:Y:S02]  /*cbb0*/  IMAD.MOV.U32 R8, RZ, RZ, 0x65 ;  /* 0x00000065ff087424 */ /* 0x000fe400078e00ff */
[----:B------:R1:W2:Y:S01]  /*cbc0*/  LDC.64 R2, c[0x4][R0] ;  /* 0x0100000000027b82 */ /* 0x0002a20000000a00 */
[----:B------:R-:W4:Y:S01]  /*cbd0*/  LDCU.64 UR6, c[0x4][0x130] ;  /* 0x01002600ff0677ac */ /* 0x000f220008000a00 */
[----:B------:R-:W-:Y:S02]  /*cbe0*/  IMAD.MOV.U32 R12, RZ, RZ, 0x1 ;  /* 0x00000001ff0c7424 */ /* 0x000fe400078e00ff */
[----:B------:R-:W-:Y:S01]  /*cbf0*/  IMAD.MOV.U32 R13, RZ, RZ, RZ ;  /* 0x000000ffff0d7224 */ /* 0x000fe200078e00ff */
[----:B------:R-:W5:Y:S01]  /*cc00*/  LDCU.64 UR8, c[0x4][0x40] ;  /* 0x01000800ff0877ac */ /* 0x000f620008000a00 */
[----:B0-----:R-:W-:-:S02]  /*cc10*/  IMAD.U32 R4, RZ, RZ, UR4 ;  /* 0x00000004ff047e24 */ /* 0x001fc4000f8e00ff */
[----:B------:R-:W-:Y:S02]  /*cc20*/  IMAD.U32 R5, RZ, RZ, UR5 ;  /* 0x00000005ff057e24 */ /* 0x000fe4000f8e00ff */
[----:B----4-:R-:W-:Y:S02]  /*cc30*/  IMAD.U32 R6, RZ, RZ, UR6 ;  /* 0x00000006ff067e24 */ /* 0x010fe4000f8e00ff */
[----:B---3--:R-:W-:Y:S02]  /*cc40*/  IMAD.U32 R7, RZ, RZ, UR7 ;  /* 0x00000007ff077e24 */ /* 0x008fe4000f8e00ff */
[----:B-----5:R-:W-:Y:S02]  /*cc50*/  IMAD.U32 R10, RZ, RZ, UR8 ;  /* 0x00000008ff0a7e24 */ /* 0x020fe4000f8e00ff */
[----:B-1----:R-:W-:-:S07]  /*cc60*/  IMAD.U32 R11, RZ, RZ, UR9 ;  /* 0x00000009ff0b7e24 */ /* 0x002fce000f8e00ff */
[----:B------:R-:W-:-:S07]  /*cc70*/  LEPC R20, `(.L_x_835) ;  /* 0x000000001014794e */ /* 0x000fce0000000000 */
[----:B--2---:R-:W-:Y:S05]  /*cc80*/  CALL.ABS.NOINC R2 ;  /* 0x0000000002007343 */ /* 0x004fea0003c00000 */
.L_x_835:
[----:B------:R-:W-:Y:S05]  /*cc90*/  EXIT ;  /* 0x000000000000794d */ /* 0x000fea0003800000 */
.L_x_834:
        /* <DEDUP_REMOVED lines=13> */
.L_x_837:
[----:B------:R-:W-:Y:S05]  /*cd70*/  BSYNC.RECONVERGENT B0 ;  /* 0x0000000000007941 */ /* 0x000fea0003800200 */
.L_x_836:
[----:B------:R-:W-:-:S05]  /*cd80*/  LOP3.LUT R5, R0, 0x80, R5, 0xf8, !PT ;  /* 0x0000008000057812 */ /* 0x000fca00078ef805 */
[----:B------:R-:W-:Y:S01]  /*cd90*/  STG.E.U8 desc[UR36][R2.64], R5 ;  /* 0x0000000502007986 */ /* 0x000fe2000c101124 */
[----:B------:R-:W-:Y:S05]  /*cda0*/  EXIT ;  /* 0x000000000000794d */ /* 0x000fea0003800000 */
.L_x_833:
        /* <DEDUP_REMOVED lines=12> */
.L_x_839:
[----:B------:R-:W-:Y:S01]  /*ce70*/  IMAD.MOV.U32 R0, RZ, RZ, 0x7f ;  /* 0x0000007fff007424 */ /* 0x000fe200078e00ff */
[----:B------:R-:W-:-:S04]  /*ce80*/  ISETP.GT.U32.AND P0, PT, R4, 0x7f800000, PT ;  /* 0x7f8000000400780c */ /* 0x000fc80003f04070 */
[----:B------:R-:W-:-:S09]  /*ce90*/  SEL R0, R0, 0x7c, P0 ;  /* 0x0000007c00007807 */ /* 0x000fd20000000000 */
.L_x_840:
[----:B------:R-:W-:Y:S05]  /*cea0*/  BSYNC.RECONVERGENT B0 ;  /* 0x0000000000007941 */ /* 0x000fea0003800200 */
.L_x_838:
[----:B------:R-:W-:-:S04]  /*ceb0*/  SHF.R.U32.HI R5, RZ, 0x18, R5 ;  /* 0x00000018ff057819 */ /* 0x000fc80000011605 */
[----:B------:R-:W-:-:S05]  /*cec0*/  LOP3.LUT R5, R0, 0x80, R5, 0xf8, !PT ;  /* 0x0000008000057812 */ /* 0x000fca00078ef805 */
[----:B------:R-:W-:Y:S01]  /*ced0*/  STG.E.U8 desc[UR36][R2.64], R5 ;  /* 0x0000000502007986 */ /* 0x000fe2000c101124 */
[----:B------:R-:W-:Y:S05]  /*cee0*/  EXIT ;  /* 0x000000000000794d */ /* 0x000fea0003800000 */
.L_x_832:
[----:B------:R-:W-:Y:S01]  /*cef0*/  STG.E.U16 desc[UR36][R2.64], R19 ;  /* 0x0000001302007986 */ /* 0x000fe2000c101524 */
[----:B------:R-:W-:Y:S05]  /*cf00*/  EXIT ;  /* 0x000000000000794d */ /* 0x000fea0003800000 */
.L_x_841:
        /* <DEDUP_REMOVED lines=15> */
.L_x_6623:


//--------------------- .text._ZN2at6native18elementwise_kernelILi128ELi4EZNS0_22gpu_kernel_impl_nocastIZZZNS0_62_GLOBAL__N__e6aa1b1b_29_ActivationLogSigmoidKernel_cu_9d16a0dc27log_sigmoid_backward_kernelERNS_14TensorIteratorEENKUlvE_clEvENKUlvE2_clEvEUlN3c108BFloat16ES9_E_EEvRNS_18TensorIteratorBaseERKT_EUliE_EEviT1_ --------------------------
	.section	.text._ZN2at6native18elementwise_kernelILi128ELi4EZNS0_22gpu_kernel_impl_nocastIZZZNS0_62_GLOBAL__N__e6aa1b1b_29_ActivationLogSigmoidKernel_cu_9d16a0dc27log_sigmoid_backward_kernelERNS_14TensorIteratorEENKUlvE_clEvENKUlvE2_clEvEUlN3c108BFloat16ES9_E_EEvRNS_18TensorIteratorBaseERKT_EUliE_EEviT1_,"ax",@progbits
	.align	128
        .global         _ZN2at6native18elementwise_kernelILi128ELi4EZNS0_22gpu_kernel_impl_nocastIZZZNS0_62_GLOBAL__N__e6aa1b1b_29_ActivationLogSigmoidKernel_cu_9d16a0dc27log_sigmoid_backward_kernelERNS_14TensorIteratorEENKUlvE_clEvENKUlvE2_clEvEUlN3c108BFloat16ES9_E_EEvRNS_18TensorIteratorBaseERKT_EUliE_EEviT1_
        .type           _ZN2at6native18elementwise_kernelILi128ELi4EZNS0_22gpu_kernel_impl_nocastIZZZNS0_62_GLOBAL__N__e6aa1b1b_29_ActivationLogSigmoidKernel_cu_9d16a0dc27log_sigmoid_backward_kernelERNS_14TensorIteratorEENKUlvE_clEvENKUlvE2_clEvEUlN3c108BFloat16ES9_E_EEvRNS_18TensorIteratorBaseERKT_EUliE_EEviT1_,@function
        .size           _ZN2at6native18elementwise_kernelILi128ELi4EZNS0_22gpu_kernel_impl_nocastIZZZNS0_62_GLOBAL__N__e6aa1b1b_29_ActivationLogSigmoidKernel_cu_9d16a0dc27log_sigmoid_backward_kernelERNS_14TensorIteratorEENKUlvE_clEvENKUlvE2_clEvEUlN3c108BFloat16ES9_E_EEvRNS_18TensorIteratorBaseERKT_EUliE_EEviT1_,(.L_x_6624 - _ZN2at6native18elementwise_kernelILi128ELi4EZNS0_22gpu_kernel_impl_nocastIZZZNS0_62_GLOBAL__N__e6aa1b1b_29_ActivationLogSigmoidKernel_cu_9d16a0dc27log_sigmoid_backward_kernelERNS_14TensorIteratorEENKUlvE_clEvENKUlvE2_clEvEUlN3c108BFloat16ES9_E_EEvRNS_18TensorIteratorBaseERKT_EUliE_EEviT1_)
        .other          _ZN2at6native18elementwise_kernelILi128ELi4EZNS0_22gpu_kernel_impl_nocastIZZZNS0_62_GLOBAL__N__e6aa1b1b_29_ActivationLogSigmoidKernel_cu_9d16a0dc27log_sigmoid_backward_kernelERNS_14TensorIteratorEENKUlvE_clEvENKUlvE2_clEvEUlN3c108BFloat16ES9_E_EEvRNS_18TensorIteratorBaseERKT_EUliE_EEviT1_,@"STO_CUDA_ENTRY STV_DEFAULT"
_ZN2at6native18elementwise_kernelILi128ELi4EZNS0_22gpu_kernel_impl_nocastIZZZNS0_62_GLOBAL__N__e6aa1b1b_29_ActivationLogSigmoidKernel_cu_9d16a0dc27log_sigmoid_backward_kernelERNS_14TensorIteratorEENKUlvE_clEvENKUlvE2_clEvEUlN3c108BFloat16ES9_E_EEvRNS_18TensorIteratorBaseERKT_EUliE_EEviT1_:
.text._ZN2at6native18elementwise_kernelILi128ELi4EZNS0_22gpu_kernel_impl_nocastIZZZNS0_62_GLOBAL__N__e6aa1b1b_29_ActivationLogSigmoidKernel_cu_9d16a0dc27log_sigmoid_backward_kernelERNS_14TensorIteratorEENKUlvE_clEvENKUlvE2_clEvEUlN3c108BFloat16ES9_E_EEvRNS_18TensorIteratorBaseERKT_EUliE_EEviT1_:
[----:B------:R-:W-:Y:S08]  /*0000*/  LDC R1, c[0x0][0x37c] ;  /* 0x0000df00ff017b82 */ /* 0x000ff00000000800 */
[----:B------:R-:W0:Y:S01]  /*0010*/  LDC R2, c[0x0][0x388] ;  /* 0x0000e200ff027b82 */ /* 0x000e220000000800 */
[----:B------:R-:W1:Y:S01]  /*0020*/  S2R R3, SR_TID.X ;  /* 0x0000000000037919 */ /* 0x000e620000002100 */
[----:B------:R-:W2:Y:S06]  /*0030*/  LDCU.64 UR6, c[0x0][0x358] ;  /* 0x00006b00ff0677ac */ /* 0x000eac0008000a00 */
[----:B------:R-:W3:Y:S01]  /*0040*/  S2UR UR4, SR_CTAID.X ;  /* 0x00000000000479c3 */ /* 0x000ee20000002500 */
[----:B0-----:R-:W-:Y:S01]  /*0050*/  ISETP.NE.AND P0, PT, R2, RZ, PT ;  /* 0x000000ff0200720c */ /* 0x001fe20003f05270 */
[----:B---3--:R-:W-:-:S06]  /*0060*/  USHF.L.U32 UR4, UR4, 0x9, URZ ;  /* 0x0000000904047899 */ /* 0x008fcc00080006ff */
[----:B-1----:R-:W-:-:S06]  /*0070*/  LOP3.LUT R3, R3, UR4, RZ, 0xfc, !PT ;  /* 0x0000000403037c12 */ /* 0x002fcc000f8efcff */
[----:B--2---:R-:W-:Y:S05]  /*0080*/  @P0 BRA `(.L_x_842) ;  /* 0x0000000400800947 */ /* 0x004fea0003800000 */
[----:B------:R-:W0:Y:S01]  /*0090*/  LDCU UR4, c[0x0][0x380] ;  /* 0x00007000ff0477ac */ /* 0x000e220008000800 */
[----:B------:R-:W-:Y:S04]  /*00a0*/  BSSY.RECONVERGENT B0, `(.L_x_843) ;  /* 0x0000047000007945 */ /* 0x000fe80003800200 */
[----:B------:R-:W-:Y:S01]  /*00b0*/  BSSY.RELIABLE B1, `(.L_x_844) ;  /* 0x0000031000017945 */ /* 0x000fe20003800100 */
[----:B0-----:R-:W-:-:S13]  /*00c0*/  ISETP.GE.AND P0, PT, R3, UR4, PT ;  /* 0x0000000403007c0c */ /* 0x001fda000bf06270 */
[----:B------:R-:W-:Y:S05]  /*00d0*/  @P0 BRA `(.L_x_845) ;  /* 0x0000000000ac0947 */ /* 0x000fea0003800000 */
[----:B------:R-:W0:Y:S02]  /*00e0*/  LDC.64 R4, c[0x0][0x5f0] ;  /* 0x00017c00ff047b82 */ /* 0x000e240000000a00 */
[----:B0-----:R-:W2:Y:S06]  /*00f0*/  LDG.E.U16 R4, desc[UR6][R4.64] ;  /* 0x0000000604047981 */ /* 0x001eac000c1e1500 */
[----:B------:R-:W0:Y:S02]  /*0100*/  LDC.64 R6, c[0x0][0x5f8] ;  /* 0x00017e00ff067b82 */ /* 0x000e240000000a00 */
[----:B0-----:R-:W3:Y:S06]  /*0110*/  LDG.E.U16 R6, desc[UR6][R6.64] ;  /* 0x0000000606067981 */ /* 0x001eec000c1e1500 */
[----:B------:R-:W0:Y:S01]  /*0120*/  LDC.64 R8, c[0x0][0x5e8] ;  /* 0x00017a00ff087b82 */ /* 0x000e220000000a00 */
[----:B------:R-:W-:-:S02]  /*0130*/  IADD3 R3, PT, PT, R3, 0x80, RZ ;  /* 0x0000008003037810 */ /* 0x000fc40007ffe0ff */
[----:B--2---:R-:W-:-:S04]  /*0140*/  SHF.L.U32 R0, R4, 0x10, RZ ;  /* 0x0000001004007819 */ /* 0x004fc800000006ff */
[C---:B------:R-:W-:Y:S01]  /*0150*/  FSETP.GEU.FTZ.AND P0, PT, R0.reuse, RZ, PT ;  /* 0x000000ff0000720b */ /* 0x040fe20003f1e000 */
[C---:B------:R-:W-:Y:S01]  /*0160*/  FMUL.FTZ R2, |R0|.reuse, -1.4426950216293334961 ;  /* 0xbfb8aa3b00027820 */ /* 0x040fe20000410200 */
[----:B------:R-:W-:-:S05]  /*0170*/  FSET.BF.LT.FTZ.AND R0, R0, RZ, PT ;  /* 0x000000ff0000720a */ /* 0x000fca0003811000 */
[----:B------:R-:W1:Y:S02]  /*0180*/  MUFU.EX2 R2, R2 ;  /* 0x0000000200027308 */ /* 0x000e640000000800 */
[----:B-1----:R-:W-:Y:S01]  /*0190*/  FADD.FTZ R10, R2, 1 ;  /* 0x3f800000020a7421 */ /* 0x002fe20000010000 */
[----:B---3--:R-:W-:-:S03]  /*01a0*/  SHF.L.U32 R6, R6, 0x10, RZ ;  /* 0x0000001006067819 */ /* 0x008fc600000006ff */
[----:B------:R-:W1:Y:S02]  /*01b0*/  MUFU.RCP R11, R10 ;  /* 0x0000000a000b7308 */ /* 0x000e640000001000 */
[----:B-1----:R-:W-:-:S04]  /*01c0*/  FMUL.FTZ R11, R2, R11 ;  /* 0x0000000b020b7220 */ /* 0x002fc80000410000 */
[----:B------:R-:W-:Y:S01]  /*01d0*/  @P0 FADD.FTZ R11, -R11, -RZ ;  /* 0x800000ff0b0b0221 */ /* 0x000fe20000010100 */
[----:B------:R-:W-:-:S03]  /*01e0*/  ISETP.GE.AND P0, PT, R3, UR4, PT ;  /* 0x0000000403007c0c */ /* 0x000fc6000bf06270 */
[----:B------:R-:W-:-:S04]  /*01f0*/  FADD.FTZ R11, R0, -R11 ;  /* 0x8000000b000b7221 */ /* 0x000fc80000010000 */
[----:B------:R-:W-:-:S05]  /*0200*/  FMUL.FTZ R6, R6, R11 ;  /* 0x0000000b06067220 */ /* 0x000fca0000410000 */
[----:B------:R-:W-:Y:S01]  /*0210*/  F2FP.BF16.F32.PACK_AB R6, RZ, R6 ;  /* 0x00000006ff06723e */ /* 0x000fe200000010ff */
[----:B------:R-:W-:Y:S05]  /*0220*/  @P0 BREAK.RELIABLE B1 ;  /* 0x0000000000010942 */ /* 0x000fea0003800100 */
[----:B0-----:R0:W-:Y:S01]  /*0230*/  STG.E.U16 desc[UR6][R8.64], R6 ;  /* 0x0000000608007986 */ /* 0x0011e2000c101506 */
[----:B------:R-:W-:Y:S05]  /*0240*/  @P0 BRA `(.L_x_846) ;  /* 0x0000000000b00947 */ /* 0x000fea0003800000 */
[----:B------:R-:W1:Y:S02]  /*0250*/  LDC.64 R4, c[0x0][0x5f0] ;  /* 0x00017c00ff047b82 */ /* 0x000e640000000a00 */
[----:B-1----:R-:W2:Y:S06]  /*0260*/  LDG.E.U16 R4, desc[UR6][R4.64] ;  /* 0x0000000604047981 */ /* 0x002eac000c1e1500 */
[----:B0-----:R-:W0:Y:S02]  /*0270*/  LDC.64 R6, c[0x0][0x5f8] ;  /* 0x00017e00ff067b82 */ /* 0x001e240000000a00 */
        /* <DEDUP_REMOVED lines=12> */
[----:B------:R-:W-:-:S04]  /*0340*/  @P0 FADD.FTZ R11, -R11, -RZ ;  /* 0x800000ff0b0b0221 */ /* 0x000fc80000010100 */
[----:B------:R-:W-:-:S04]  /*0350*/  FADD.FTZ R11, R0, -R11 ;  /* 0x8000000b000b7221 */ /* 0x000fc80000010000 */
[----:B------:R-:W-:-:S05]  /*0360*/  FMUL.FTZ R6, R6, R11 ;  /* 0x0000000b06067220 */ /* 0x000fca0000410000 */
[----:B------:R-:W-:-:S05]  /*0370*/  F2FP.BF16.F32.PACK_AB R6, RZ, R6 ;  /* 0x00000006ff06723e */ /* 0x000fca00000010ff */
[----:B0-----:R0:W-:Y:S02]  /*0380*/  STG.E.U16 desc[UR6][R8.64], R6 ;  /* 0x0000000608007986 */ /* 0x0011e4000c101506 */
.L_x_845:
[----:B------:R-:W-:-:S13]  /*0390*/  ISETP.GE.AND P0, PT, R3, UR4, PT ;  /* 0x0000000403007c0c */ /* 0x000fda000bf06270 */
[----:B------:R-:W-:Y:S05]  /*03a0*/  @P0 BREAK.RELIABLE B1 ;  /* 0x0000000000010942 */ /* 0x000fea0003800100 */
[----:B------:R-:W-:Y:S05]  /*03b0*/  @P0 BRA `(.L_x_846) ;  /* 0x0000000000540947 */ /* 0x000fea0003800000 */
[----:B------:R-:W-:Y:S05]  /*03c0*/  BSYNC.RELIABLE B1 ;  /* 0x0000000000017941 */ /* 0x000fea0003800100 */
.L_x_844:
        /* <DEDUP_REMOVED lines=20> */
.L_x_846:
[----:B------:R-:W-:Y:S05]  /*0510*/  BSYNC.RECONVERGENT B0 ;  /* 0x0000000000007941 */ /* 0x000fea0003800200 */
.L_x_843:
[----:B------:R-:W-:Y:S05]  /*0520*/  WARPSYNC.ALL ;  /* 0x0000000000007948 */ /* 0x000fea0003800000 */
[----:B------:R-:W-:-:S13]  /*0530*/  ISETP.GE.AND P0, PT, R3, UR4, PT ;  /* 0x0000000403007c0c */ /* 0x000fda000bf06270 */
[----:B------:R-:W-:Y:S05]  /*0540*/  @P0 EXIT ;  /* 0x000000000000094d */ /* 0x000fea0003800000 */
[----:B------:R-:W2:Y:S02]  /*0550*/  LDC.64 R2, c[0x0][0x5f0] ;  /* 0x00017c00ff027b82 */ /* 0x000ea40000000a00 */
[----:B--2---:R-:W2:Y:S06]  /*0560*/  LDG.E.U16 R2, desc[UR6][R2.64] ;  /* 0x0000000602027981 */ /* 0x004eac000c1e1500 */
[----:B------:R-:W3:Y:S02]  /*0570*/  LDC.64 R4, c[0x0][0x5f8] ;  /* 0x00017e00ff047b82 */ /* 0x000ee40000000a00 */
[----:B---3--:R-:W3:Y:S06]  /*0580*/  LDG.E.U16 R4, desc[UR6][R4.64] ;  /* 0x0000000604047981 */ /* 0x008eec000c1e1500 */
[----:B01----:R-:W0:Y:S01]  /*0590*/  LDC.64 R6, c[0x0][0x5e8] ;  /* 0x00017a00ff067b82 */ /* 0x003e220000000a00 */
[----:B--2---:R-:W-:-:S04]  /*05a0*/  SHF.L.U32 R0, R2, 0x10, RZ ;  /* 0x0000001002007819 */ /* 0x004fc800000006ff */
[C---:B------:R-:W-:Y:S01]  /*05b0*/  FSETP.GEU.FTZ.AND P0, PT, R0.reuse, RZ, PT ;  /* 0x000000ff0000720b */ /* 0x040fe20003f1e000 */
[C---:B------:R-:W-:Y:S01]  /*05c0*/  FMUL.FTZ R8, |R0|.reuse, -1.4426950216293334961 ;  /* 0xbfb8aa3b00087820 */ /* 0x040fe20000410200 */
[----:B------:R-:W-:-:S05]  /*05d0*/  FSET.BF.LT.FTZ.AND R0, R0, RZ, PT ;  /* 0x000000ff0000720a */ /* 0x000fca0003811000 */
[----:B------:R-:W1:Y:S02]  /*05e0*/  MUFU.EX2 R8, R8 ;  /* 0x0000000800087308 */ /* 0x000e640000000800 */
[----:B-1----:R-:W-:Y:S01]  /*05f0*/  FADD.FTZ R9, R8, 1 ;  /* 0x3f80000008097421 */ /* 0x002fe20000010000 */
[----:B---3--:R-:W-:-:S05]  /*0600*/  SHF.L.U32 R4, R4, 0x10, RZ ;  /* 0x0000001004047819 */ /* 0x008fca00000006ff */
[----:B------:R-:W1:Y:S02]  /*0610*/  MUFU.RCP R9, R9 ;  /* 0x0000000900097308 */ /* 0x000e640000001000 */
[----:B-1----:R-:W-:-:S04]  /*0620*/  FMUL.FTZ R11, R8, R9 ;  /* 0x00000009080b7220 */ /* 0x002fc80000410000 */
[----:B------:R-:W-:-:S04]  /*0630*/  @P0 FADD.FTZ R11, -R11, -RZ ;  /* 0x800000ff0b0b0221 */ /* 0x000fc80000010100 */
[----:B------:R-:W-:-:S04]  /*0640*/  FADD.FTZ R11, R0, -R11 ;  /* 0x8000000b000b7221 */ /* 0x000fc80000010000 */
[----:B------:R-:W-:-:S05]  /*0650*/  FMUL.FTZ R4, R4, R11 ;  /* 0x0000000b04047220 */ /* 0x000fca0000410000 */
[----:B------:R-:W-:-:S05]  /*0660*/  F2FP.BF16.F32.PACK_AB R4, RZ, R4 ;  /* 0x00000004ff04723e */ /* 0x000fca00000010ff */
[----:B0-----:R-:W-:Y:S01]  /*0670*/  STG.E.U16 desc[UR6][R6.64], R4 ;  /* 0x0000000406007986 */ /* 0x001fe2000c101506 */
[----:B------:R-:W-:Y:S05]  /*0680*/  EXIT ;  /* 0x000000000000794d */ /* 0x000fea0003800000 */
.L_x_842:
[----:B------:R-:W0:Y:S01]  /*0690*/  LDCU UR4, c[0x0][0x380] ;  /* 0x00007000ff0477ac */ /* 0x000e220008000800 */
[----:B------:R-:W-:Y:S01]  /*06a0*/  IADD3 R2, PT, PT, R2, -0x1, RZ ;  /* 0xffffffff02027810 */ /* 0x000fe20007ffe0ff */
[----:B------:R-:W-:Y:S04]  /*06b0*/  BSSY.RECONVERGENT B0, `(.L_x_847) ;  /* 0x000046c000007945 */ /* 0x000fe80003800200 */
[----:B------:R-:W-:Y:S01]  /*06c0*/  BSSY.RELIABLE B1, `(.L_x_848) ;  /* 0x00002f5000017945 */ /* 0x000fe20003800100 */
[----:B------:R-:W-:-:S04]  /*06d0*/  VIMNMX.U32 R0, PT, PT, R2, 0x18, PT ;  /* 0x0000001802007848 */ /* 0x000fc80003fe0000 */
[----:B------:R-:W-:Y:S02]  /*06e0*/  IADD3 R0, PT, PT, R0, 0x1, RZ ;  /* 0x0000000100007810 */ /* 0x000fe40007ffe0ff */
[----:B0-----:R-:W-:-:S13]  /*06f0*/  ISETP.GE.AND P0, PT, R3, UR4, PT ;  /* 0x0000000403007c0c */ /* 0x001fda000bf06270 */
[----:B------:R-:W-:Y:S05]  /*0700*/  @P0 BRA `(.L_x_849) ;  /* 0x0000002c00b40947 */ /* 0x000fea0003800000 */
[----:B------:R-:W0:Y:S01]  /*0710*/  LDCU.64 UR8, c[0x0][0x390] ;  /* 0x00007200ff0877ac */ /* 0x000e220008000a00 */
[----:B------:R-:W-:Y:S01]  /*0720*/  HFMA2 R4, -RZ, RZ, 0, 0 ;  /* 0x00000000ff047431 */ /* 0x000fe200000001ff */
[----:B------:R-:W-:Y:S01]  /*0730*/  MOV R5, R3 ;  /* 0x0000000300057202 */ /* 0x000fe20000000f00 */
[----:B------:R-:W1:Y:S01]  /*0740*/  LDCU UR5, c[0x0][0x38c] ;  /* 0x00007180ff0577ac */ /* 0x000e620008000800 */
[----:B------:R-:W-:Y:S01]  /*0750*/  ISETP.NE.AND P0, PT, R2, RZ, PT ;  /* 0x000000ff0200720c */ /* 0x000fe20003f05270 */
[----:B------:R-:W2:Y:S01]  /*0760*/  LDCU.64 UR10, c[0x0][0x4b8] ;  /* 0x00009700ff0a77ac */ /* 0x000ea20008000a00 */
[----:B0-----:R-:W-:Y:S01]  /*0770*/  IMAD.HI.U32 R8, R3, UR8, R4 ;  /* 0x0000000803087c27 */ /* 0x001fe2000f8e0004 */
[----:B------:R-:W0:Y:S04]  /*0780*/  LDCU UR8, c[0x0][0x4c0] ;  /* 0x00009800ff0877ac */ /* 0x000e280008000800 */
[----:B------:R-:W-:-:S04]  /*0790*/  SHF.R.U32.HI R9, RZ, UR9, R8 ;  /* 0x00000009ff097c19 */ /* 0x000fc80008011608 */
[----:B------:R-:W-:-:S05]  /*07a0*/  IADD3 R4, PT, PT, -R9, RZ, RZ ;  /* 0x000000ff09047210 */ /* 0x000fca0007ffe1ff */
[----:B-1----:R-:W-:-:S04]  /*07b0*/  IMAD R4, R4, UR5, R3 ;  /* 0x0000000504047c24 */ /* 0x002fc8000f8e0203 */
[C---:B--2---:R-:W-:Y:S02]  /*07c0*/  IMAD R5, R4.reuse, UR10, RZ ;  /* 0x0000000a04057c24 */ /* 0x044fe4000f8e02ff */
[C---:B------:R-:W-:Y:S02]  /*07d0*/  IMAD R6, R4.reuse, UR11, RZ ;  /* 0x0000000b04067c24 */ /* 0x040fe4000f8e02ff */
[----:B0-----:R-:W-:Y:S01]  /*07e0*/  IMAD R4, R4, UR8, RZ ;  /* 0x0000000804047c24 */ /* 0x001fe2000f8e02ff */
[----:B------:R-:W-:Y:S06]  /*07f0*/  @!P0 BRA `(.L_x_850) ;  /* 0x0000001400348947 */ /* 0x000fec0003800000 */
[----:B------:R-:W0:Y:S01]  /*0800*/  LDCU.64 UR8, c[0x0][0x398] ;  /* 0x00007300ff0877ac */ /* 0x000e220008000a00 */
[----:B------:R-:W-:Y:S02]  /*0810*/  MOV R8, RZ ;  /* 0x000000ff00087202 */ /* 0x000fe40000000f00 */
[----:B------:R-:W-:Y:S01]  /*0820*/  ISETP.NE.AND P0, PT, R0, 0x2, PT ;  /* 0x000000020000780c */ /* 0x000fe20003f05270 */
[----:B------:R-:W1:Y:S01]  /*0830*/  LDCU UR5, c[0x0][0x3a0] ;  /* 0x00007400ff0577ac */ /* 0x000e620008000800 */
[----:B------:R-:W2:Y:S01]  /*0840*/  LDCU UR10, c[0x0][0x4c4] ;  /* 0x00009880ff0a77ac */ /* 0x000ea20008000800 */
[----:B------:R-:W3:Y:S01]  /*0850*/  LDCU.64 UR12, c[0x0][0x4c8] ;  /* 0x00009900ff0c77ac */ /* 0x000ee20008000a00 */
[----:B0-----:R-:W-:-:S05]  /*0860*/  IMAD.HI.U32 R10, R9, UR9, R8 ;  /* 0x00000009090a7c27 */ /* 0x001fca000f8e0008 */
[----:B-1----:R-:W-:-:S04]  /*0870*/  SHF.R.U32.HI R11, RZ, UR5, R10 ;  /* 0x00000005ff0b7c19 */ /* 0x002fc8000801160a */
[----:B------:R-:W-:-:S05]  /*0880*/  IADD3 R7, PT, PT, -R11, RZ, RZ ;  /* 0x000000ff0b077210 */ /* 0x000fca0007ffe1ff */
[----:B------:R-:W-:-:S04]  /*0890*/  IMAD R9, R7, UR8, R9 ;  /* 0x0000000807097c24 */ /* 0x000fc8000f8e0209 */
[C---:B--2---:R-:W-:Y:S02]  /*08a0*/  IMAD R5, R9.reuse, UR10, R5 ;  /* 0x0000000a09057c24 */ /* 0x044fe4000f8e0205 */
[C---:B---3--:R-:W-:Y:S02]  /*08b0*/  IMAD R6, R9.reuse, UR12, R6 ;  /* 0x0000000c09067c24 */ /* 0x048fe4000f8e0206 */
[----:B------:R-:W-:Y:S01]  /*08c0*/  IMAD R4, R9, UR13, R4 ;  /* 0x0000000d09047c24 */ /* 0x000fe2000f8e0204 */
[----:B------:R-:W-:Y:S06]  /*08d0*/  @!P0 BRA `(.L_x_850) ;  /* 0x0000001000fc8947 */ /* 0x000fec0003800000 */
[----:B------:R-:W0:Y:S01]  /*08e0*/  LDCU.64 UR8, c[0x0][0x3a8] ;  /* 0x00007500ff0877ac */ /* 0x000e220008000a00 */
[----:B------:R-:W-:Y:S01]  /*08f0*/  HFMA2 R10, -RZ, RZ, 0, 0 ;  /* 0x00000000ff0a7431 */ /* 0x000fe200000001ff */
[----:B------:R-:W-:Y:S01]  /*0900*/  ISETP.NE.AND P0, PT, R0, 0x3, PT ;  /* 0x000000030000780c */ /* 0x000fe20003f05270 */
[----:B------:R-:W1:Y:S01]  /*0910*/  LDCU UR5, c[0x0][0x3a4] ;  /* 0x00007480ff0577ac */ /* 0x000e620008000800 */
[----:B------:R-:W2:Y:S02]  /*0920*/  LDCU.64 UR10, c[0x0][0x4d0] ;  /* 0x00009a00ff0a77ac */ /* 0x000ea40008000a00 */
        /* <DEDUP_REMOVED lines=24> */
[----:B------:R-:W-:Y:S02]  /*0ab0*/  MOV R10, RZ ;  /* 0x000000ff000a7202 */ /* 0x000fe40000000f00 */
[----:B------:R-:W-:Y:S01]  /*0ac0*/  ISETP.NE.AND P0, PT, R0, 0x5, PT ;  /* 0x000000050000780c */ /* 0x000fe20003f05270 */
[----:B------:R-:W1:Y:S01]  /*0ad0*/  LDCU UR5, c[0x0][0x3bc] ;  /* 0x00007780ff0577ac */ /* 0x000e620008000800 */
[----:B------:R-:W2:Y:S01]  /*0ae0*/  LDCU.64 UR10, c[0x0][0x4e8] ;  /* 0x00009d00ff0a77ac */ /* 0x000ea20008000a00 */
        /* <DEDUP_REMOVED lines=10> */
[----:B------:R-:W-:Y:S01]  /*0b90*/  HFMA2 R8, -RZ, RZ, 0, 0 ;  /* 0x00000000ff087431 */ /* 0x000fe200000001ff */
        /* <DEDUP_REMOVED lines=250> */
[----:B------:R-:W-:Y:S01]  /*1b40*/  ISETP.NE.AND P0, PT, R0, 0x18, PT ;  /* 0x000000180000780c */ /* 0x000fe20003f05270 */
[----:B------:R-:W0:Y:S01]  /*1b50*/  LDCU.64 UR8, c[0x0][0x4a0] ;  /* 0x00009400ff0877ac */ /* 0x000e220008000a00 */
[----:B------:R-:W-:Y:S01]  /*1b60*/  HFMA2 R8, -RZ, RZ, 0, 0 ;  /* 0x00000000ff087431 */ /* 0x000fe200000001ff */
[----:B------:R-:W1:Y:S01]  /*1b70*/  LDCU UR5, c[0x0][0x4a8] ;  /* 0x00009500ff0577ac */ /* 0x000e620008000800 */
[----:B------:R-:W2:Y:S09]  /*1b80*/  LDCU.64 UR10, c[0x0][0x5d0] ;  /* 0x0000ba00ff0a77ac */ /* 0x000eb20008000a00 */
[----:B------:R-:W3:Y:S01]  /*1b90*/  @P0 LDC.64 R14, c[0x0][0x4b0] ;  /* 0x00012c00ff0e0b82 */ /* 0x000ee20000000a00 */
[----:B0-----:R-:W-:Y:S01]  /*1ba0*/  IMAD.HI.U32 R12, R9, UR9, R8 ;  /* 0x00000009090c7c27 */ /* 0x001fe2000f8e0008 */
[----:B------:R-:W0:Y:S06]  /*1bb0*/  LDCU UR9, c[0x0][0x5cc] ;  /* 0x0000b980ff0977ac */ /* 0x000e2c0008000800 */
[----:B------:R-:W4:Y:S01]  /*1bc0*/  @P0 LDC R17, c[0x0][0x4ac] ;  /* 0x00012b00ff110b82 */ /* 0x000f220000000800 */
[----:B-1----:R-:W-:-:S02]  /*1bd0*/  SHF.R.U32.HI R13, RZ, UR5, R12 ;  /* 0x00000005ff0d7c19 */ /* 0x002fc4000801160c */
[----:B------:R-:W-:Y:S02]  /*1be0*/  @P0 MOV R12, RZ ;  /* 0x000000ff000c0202 */ /* 0x000fe40000000f00 */
[----:B------:R-:W-:-:S03]  /*1bf0*/  IADD3 R7, PT, PT, -R13, RZ, RZ ;  /* 0x000000ff0d077210 */ /* 0x000fc60007ffe1ff */
[----:B------:R-:W1:Y:S02]  /*1c00*/  @P0 LDC.64 R10, c[0x0][0x5d8] ;  /* 0x00017600ff0a0b82 */ /* 0x000e640000000a00 */
[----:B------:R-:W-:-:S06]  /*1c10*/  IMAD R9, R7, UR8, R9 ;  /* 0x0000000807097c24 */ /* 0x000fcc000f8e0209 */
[----:B------:R-:W5:Y:S01]  /*1c20*/  @P0 LDC R16, c[0x0][0x5e0] ;  /* 0x00017800ff100b82 */ /* 0x000f620000000800 */
[----:B---3--:R-:W-:-:S04]  /*1c30*/  @P0 IMAD.HI.U32 R8, R13, R14, R12 ;  /* 0x0000000e0d080227 */ /* 0x008fc800078e000c */
[C---:B0-----:R-:W-:Y:S01]  /*1c40*/  IMAD R5, R9.reuse, UR9, R5 ;  /* 0x0000000909057c24 */ /* 0x041fe2000f8e0205 */
[----:B------:R-:W-:Y:S01]  /*1c50*/  @P0 SHF.R.U32.HI R8, RZ, R15, R8 ;  /* 0x0000000fff080219 */ /* 0x000fe20000011608 */
[C---:B--2---:R-:W-:Y:S02]  /*1c60*/  IMAD R6, R9.reuse, UR10, R6 ;  /* 0x0000000a09067c24 */ /* 0x044fe4000f8e0206 */
[----:B------:R-:W-:Y:S01]  /*1c70*/  IMAD R4, R9, UR11, R4 ;  /* 0x0000000b09047c24 */ /* 0x000fe2000f8e0204 */
[----:B------:R-:W-:-:S05]  /*1c80*/  @P0 IADD3 R12, PT, PT, -R8, RZ, RZ ;  /* 0x000000ff080c0210 */ /* 0x000fca0007ffe1ff */
[----:B----4-:R-:W-:-:S04]  /*1c90*/  @P0 IMAD R13, R12, R17, R13 ;  /* 0x000000110c0d0224 */ /* 0x010fc800078e020d */
[C---:B-1----:R-:W-:Y:S02]  /*1ca0*/  @P0 IMAD R5, R13.reuse, R10, R5 ;  /* 0x0000000a0d050224 */ /* 0x042fe400078e0205 */
[C---:B------:R-:W-:Y:S02]  /*1cb0*/  @P0 IMAD R6, R13.reuse, R11, R6 ;  /* 0x0000000b0d060224 */ /* 0x040fe400078e0206 */
[----:B-----5:R-:W-:-:S07]  /*1cc0*/  @P0 IMAD R4, R13, R16, R4 ;  /* 0x000000100d040224 */ /* 0x020fce00078e0204 */
.L_x_850:
[----:B------:R-:W0:Y:S02]  /*1cd0*/  LDCU.128 UR8, c[0x0][0x5f0] ;  /* 0x0000be00ff0877ac */ /* 0x000e240008000c00 */
[----:B0-----:R-:W-:-:S04]  /*1ce0*/  IADD3 R6, P0, PT, R6, UR8, RZ ;  /* 0x0000000806067c10 */ /* 0x001fc8000ff1e0ff */
[----:B------:R-:W-:Y:S01]  /*1cf0*/  IADD3.X R7, PT, PT, RZ, UR9, RZ, P0, !PT ;  /* 0x00000009ff077c10 */ /* 0x000fe200087fe4ff */
[----:B------:R-:W0:Y:S04]  /*1d00*/  LDCU.64 UR8, c[0x0][0x5e8] ;  /* 0x0000bd00ff0877ac */ /* 0x000e280008000a00 */
[----:B------:R-:W2:Y:S01]  /*1d10*/  LDG.E.U16 R6, desc[UR6][R6.64] ;  /* 0x0000000606067981 */ /* 0x000ea2000c1e1500 */
[----:B------:R-:W-:-:S04]  /*1d20*/  IADD3 R8, P0, PT, R4, UR10, RZ ;  /* 0x0000000a04087c10 */ /* 0x000fc8000ff1e0ff */
[----:B------:R-:W-:-:S05]  /*1d30*/  IADD3.X R9, PT, PT, RZ, UR11, RZ, P0, !PT ;  /* 0x0000000bff097c10 */ /* 0x000fca00087fe4ff */
[----:B------:R-:W3:Y:S01]  /*1d40*/  LDG.E.U16 R8, desc[UR6][R8.64] ;  /* 0x0000000608087981 */ /* 0x000ee2000c1e1500 */
[----:B------:R-:W-:Y:S02]  /*1d50*/  IADD3 R3, PT, PT, R3, 0x80, RZ ;  /* 0x0000008003037810 */ /* 0x000fe40007ffe0ff */
[----:B--2---:R-:W-:-:S04]  /*1d60*/  SHF.L.U32 R4, R6, 0x10, RZ ;  /* 0x0000001006047819 */ /* 0x004fc800000006ff */
[C---:B------:R-:W-:Y:S01]  /*1d70*/  FSETP.GEU.FTZ.AND P0, PT, R4.reuse, RZ, PT ;  /* 0x000000ff0400720b */ /* 0x040fe20003f1e000 */
[C---:B------:R-:W-:Y:S01]  /*1d80*/  FMUL.FTZ R10, |R4|.reuse, -1.4426950216293334961 ;  /* 0xbfb8aa3b040a7820 */ /* 0x040fe20000410200 */
[----:B------:R-:W-:Y:S02]  /*1d90*/  FSET.BF.LT.FTZ.AND R4, R4, RZ, PT ;  /* 0x000000ff0404720a */ /* 0x000fe40003811000 */
[----:B---3--:R-:W-:-:S03]  /*1da0*/  SHF.L.U32 R8, R8, 0x10, RZ ;  /* 0x0000001008087819 */ /* 0x008fc600000006ff */
[----:B------:R-:W1:Y:S02]  /*1db0*/  MUFU.EX2 R10, R10 ;  /* 0x0000000a000a7308 */ /* 0x000e640000000800 */
[----:B-1----:R-:W-:-:S06]  /*1dc0*/  FADD.FTZ R11, R10, 1 ;  /* 0x3f8000000a0b7421 */ /* 0x002fcc0000010000 */
[----:B------:R-:W1:Y:S02]  /*1dd0*/  MUFU.RCP R11, R11 ;  /* 0x0000000b000b7308 */ /* 0x000e640000001000 */
[----:B-1----:R-:W-:-:S04]  /*1de0*/  FMUL.FTZ R7, R10, R11 ;  /* 0x0000000b0a077220 */ /* 0x002fc80000410000 */
[----:B------:R-:W-:-:S04]  /*1df0*/  @P0 FADD.FTZ R7, -R7, -RZ ;  /* 0x800000ff07070221 */ /* 0x000fc80000010100 */
[----:B------:R-:W-:Y:S01]  /*1e00*/  FADD.FTZ R7, R4, -R7 ;  /* 0x8000000704077221 */ /* 0x000fe20000010000 */
[----:B0-----:R-:W-:-:S03]  /*1e10*/  IADD3 R4, P0, PT, R5, UR8, RZ ;  /* 0x0000000805047c10 */ /* 0x001fc6000ff1e0ff */
[----:B------:R-:W-:Y:S01]  /*1e20*/  FMUL.FTZ R7, R8, R7 ;  /* 0x0000000708077220 */ /* 0x000fe20000410000 */
[----:B------:R-:W-:Y:S02]  /*1e30*/  IADD3.X R5, PT, PT, RZ, UR9, RZ, P0, !PT ;  /* 0x00000009ff057c10 */ /* 0x000fe400087fe4ff */
[----:B------:R-:W-:Y:S02]  /*1e40*/  ISETP.GE.AND P0, PT, R3, UR4, PT ;  /* 0x0000000403007c0c */ /* 0x000fe4000bf06270 */
[----:B------:R-:W-:-:S05]  /*1e50*/  F2FP.BF16.F32.PACK_AB R7, RZ, R7 ;  /* 0x00000007ff07723e */ /* 0x000fca00000010ff */
[----:B------:R0:W-:Y:S06]  /*1e60*/  STG.E.U16 desc[UR6][R4.64], R7 ;  /* 0x0000000704007986 */ /* 0x0001ec000c101506 */
[----:B------:R-:W-:Y:S05]  /*1e70*/  @P0 BREAK.RELIABLE B1 ;  /* 0x0000000000010942 */ /* 0x000fea0003800100 */
[----:B------:R-:W-:Y:S05]  /*1e80*/  @P0 BRA `(.L_x_851) ;  /* 0x0000002c00b80947 */ /* 0x000fea0003800000 */
[----:B------:R-:W1:Y:S01]  /*1e90*/  LDCU.64 UR8, c[0x0][0x390] ;  /* 0x00007200ff0877ac */ /* 0x000e620008000a00 */
[----:B0-----:R-:W-:Y:S01]  /*1ea0*/  HFMA2 R4, -RZ, RZ, 0, 0 ;  /* 0x00000000ff047431 */ /* 0x001fe200000001ff */
[----:B------:R-:W-:Y:S01]  /*1eb0*/  MOV R5, R3 ;  /* 0x0000000300057202 */ /* 0x000fe20000000f00 */
[----:B------:R-:W0:Y:S01]  /*1ec0*/  LDCU UR5, c[0x0][0x38c] ;  /* 0x00007180ff0577ac */ /* 0x000e220008000800 */
[----:B------:R-:W-:Y:S01]  /*1ed0*/  ISETP.NE.AND P0, PT, R2, RZ, PT ;  /* 0x000000ff0200720c */ /* 0x000fe20003f05270 */
[----:B------:R-:W2:Y:S01]  /*1ee0*/  LDCU.64 UR10, c[0x0][0x4b8] ;  /* 0x00009700ff0a77ac */ /* 0x000ea20008000a00 */
[----:B-1----:R-:W-:Y:S01]  /*1ef0*/  IMAD.HI.U32 R8, R3, UR8, R4 ;  /* 0x0000000803087c27 */ /* 0x002fe2000f8e0004 */
[----:B------:R-:W1:Y:S04]  /*1f00*/  LDCU UR8, c[0x0][0x4c0] ;  /* 0x00009800ff0877ac */ /* 0x000e680008000800 */
[----:B------:R-:W-:-:S04]  /*1f10*/  SHF.R.U32.HI R9, RZ, UR9, R8 ;  /* 0x00000009ff097c19 */ /* 0x000fc80008011608 */
[----:B------:R-:W-:-:S05]  /*1f20*/  IADD3 R4, PT, PT, -R9, RZ, RZ ;  /* 0x000000ff09047210 */ /* 0x000fca0007ffe1ff */
[----:B0-----:R-:W-:-:S04]  /*1f30*/  IMAD R4, R4, UR5, R3 ;  /* 0x0000000504047c24 */ /* 0x001fc8000f8e0203 */
[C---:B--2---:R-:W-:Y:S02]  /*1f40*/  IMAD R5, R4.reuse, UR10, RZ ;  /* 0x0000000a04057c24 */ /* 0x044fe4000f8e02ff */
[C---:B------:R-:W-:Y:S02]  /*1f50*/  IMAD R6, R4.reuse, UR11, RZ ;  /* 0x0000000b04067c24 */ /* 0x040fe4000f8e02ff */
[----:B-1----:R-:W-:Y:S01]  /*1f60*/  IMAD R4, R4, UR8, RZ ;  /* 0x0000000804047c24 */ /* 0x002fe2000f8e02ff */
        /* <DEDUP_REMOVED lines=334> */
.L_x_852:
        /* <DEDUP_REMOVED lines=22> */
[----:B------:R-:W-:-:S04]  /*35b0*/  IADD3.X R5, PT, PT, RZ, UR9, RZ, P0, !PT ;  /* 0x00000009ff057c10 */ /* 0x000fc800087fe4ff */
[----:B------:R-:W-:-:S05]  /*35c0*/  F2FP.BF16.F32.PACK_AB R7, RZ, R7 ;  /* 0x00000007ff07723e */ /* 0x000fca00000010ff */
[----:B------:R0:W-:Y:S02]  /*35d0*/  STG.E.U16 desc[UR6][R4.64], R7 ;  /* 0x0000000704007986 */ /* 0x0001e4000c101506 */
.L_x_849:
[----:B------:R-:W-:-:S13]  /*35e0*/  ISETP.GE.AND P0, PT, R3, UR4, PT ;  /* 0x0000000403007c0c */ /* 0x000fda000bf06270 */
[----:B------:R-:W-:Y:S05]  /*35f0*/  @P0 BREAK.RELIABLE B1 ;  /* 0x0000000000010942 */ /* 0x000fea0003800100 */
[----:B------:R-:W-:Y:S05]  /*3600*/  @P0 BRA `(.L_x_851) ;  /* 0x0000001400d80947 */ /* 0x000fea0003800000 */
[----:B------:R-:W-:Y:S05]  /*3610*/  BSYNC.RELIABLE B1 ;  /* 0x0000000000017941 */ /* 0x000fea0003800100 */
.L_x_848:
        /* <DEDUP_REMOVED lines=348> */
.L_x_853:
        /* <DEDUP_REMOVED lines=25> */
.L_x_851:
[----:B------:R-:W-:Y:S05]  /*4d70*/  BSYNC.RECONVERGENT B0 ;  /* 0x0000000000007941 */ /* 0x000fea0003800200 */
.L_x_847:
[----:B------:R-:W-:Y:S05]  /*4d80*/  WARPSYNC.ALL ;  /* 0x0000000000007948 */ /* 0x000fea0003800000 */
[----:B------:R-:W-:-:S13]  /*4d90*/  ISETP.GE.AND P0, PT, R3, UR4, PT ;  /* 0x0000000403007c0c */ /* 0x000fda000bf06270 */
[----:B------:R-:W-:Y:S05]  /*4da0*/  @P0 EXIT ;  /* 0x000000000000094d */ /* 0x000fea0003800000 */
[----:B------:R-:W2:Y:S01]  /*4db0*/  LDCU.64 UR4, c[0x0][0x390] ;  /* 0x00007200ff0477ac */ /* 0x000ea20008000a00 */
[----:B01----:R-:W-:Y:S01]  /*4dc0*/  HFMA2 R4, -RZ, RZ, 0, 0 ;  /* 0x00000000ff047431 */ /* 0x003fe200000001ff */
[----:B------:R-:W-:Y:S01]  /*4dd0*/  MOV R5, R3 ;  /* 0x0000000300057202 */ /* 0x000fe20000000f00 */
[----:B------:R-:W0:Y:S01]  /*4de0*/  LDCU UR8, c[0x0][0x38c] ;  /* 0x00007180ff0877ac */ /* 0x000e220008000800 */
[----:B------:R-:W-:Y:S01]  /*4df0*/  ISETP.NE.AND P0, PT, R2, RZ, PT ;  /* 0x000000ff0200720c */ /* 0x000fe20003f05270 */
[----:B------:R-:W1:Y:S01]  /*4e00*/  LDCU.64 UR10, c[0x0][0x4b8] ;  /* 0x00009700ff0a77ac */ /* 0x000e620008000a00 */
[----:B--2---:R-:W-:Y:S01]  /*4e10*/  IMAD.HI.U32 R6, R3, UR4, R4 ;  /* 0x0000000403067c27 */ /* 0x004fe2000f8e0004 */
[----:B------:R-:W2:Y:S04]  /*4e20*/  LDCU UR4, c[0x0][0x4c0] ;  /* 0x00009800ff0477ac */ /* 0x000ea80008000800 */
[----:B------:R-:W-:-:S04]  /*4e30*/  SHF.R.U32.HI R7, RZ, UR5, R6 ;  /* 0x00000005ff077c19 */ /* 0x000fc80008011606 */
[----:B------:R-:W-:-:S05]  /*4e40*/  IADD3 R4, PT, PT, -R7, RZ, RZ ;  /* 0x000000ff07047210 */ /* 0x000fca0007ffe1ff */
[----:B0-----:R-:W-:-:S04]  /*4e50*/  IMAD R2, R4, UR8, R3 ;  /* 0x0000000804027c24 */ /* 0x001fc8000f8e0203 */
[C---:B-1----:R-:W-:Y:S02]  /*4e60*/  IMAD R3, R2.reuse, UR10, RZ ;  /* 0x0000000a02037c24 */ /* 0x042fe4000f8e02ff */
[C---:B------:R-:W-:Y:S02]  /*4e70*/  IMAD R4, R2.reuse, UR11, RZ ;  /* 0x0000000b02047c24 */ /* 0x040fe4000f8e02ff */
[----:B--2---:R-:W-:Y:S01]  /*4e80*/  IMAD R2, R2, UR4, RZ ;  /* 0x0000000402027c24 */ /* 0x004fe2000f8e02ff */
        /* <DEDUP_REMOVED lines=313> */
[----:B------:R-:W2:Y:S09]  /*6220*/  LDCU UR5, c[0x0][0x5cc] ;  /* 0x0000b980ff0577ac */ /* 0x000eb20008000800 */
[----:B------:R-:W3:Y:S01]  /*6230*/  @P0 LDC.64 R12, c[0x0][0x4b0] ;  /* 0x00012c00ff0c0b82 */ /* 0x000ee20000000a00 */
[----:B------:R-:W4:Y:S01]  /*6240*/  LDCU.64 UR10, c[0x0][0x5d0] ;  /* 0x0000ba00ff0a77ac */ /* 0x000f220008000a00 */
[----:B0-----:R-:W-:-:S06]  /*6250*/  IMAD.HI.U32 R10, R7, UR9, R6 ;  /* 0x00000009070a7c27 */ /* 0x001fcc000f8e0006 */
[----:B------:R-:W0:Y:S01]  /*6260*/  @P0 LDC R15, c[0x0][0x4ac] ;  /* 0x00012b00ff0f0b82 */ /* 0x000e220000000800 */
[----:B-1----:R-:W-:Y:S02]  /*6270*/  SHF.R.U32.HI R11, RZ, UR4, R10 ;  /* 0x00000004ff0b7c19 */ /* 0x002fe4000801160a */
[----:B------:R-:W-:Y:S02]  /*6280*/  @P0 MOV R10, RZ ;  /* 0x000000ff000a0202 */ /* 0x000fe40000000f00 */
[----:B------:R-:W-:-:S03]  /*6290*/  IADD3 R5, PT, PT, -R11, RZ, RZ ;  /* 0x000000ff0b057210 */ /* 0x000fc60007ffe1ff */
[----:B------:R-:W1:Y:S02]  /*62a0*/  @P0 LDC.64 R8, c[0x0][0x5d8] ;  /* 0x00017600ff080b82 */ /* 0x000e640000000a00 */
[----:B------:R-:W-:-:S06]  /*62b0*/  IMAD R7, R5, UR8, R7 ;  /* 0x0000000805077c24 */ /* 0x000fcc000f8e0207 */
[----:B------:R-:W5:Y:S01]  /*62c0*/  @P0 LDC R6, c[0x0][0x5e0] ;  /* 0x00017800ff060b82 */ /* 0x000f620000000800 */
[----:B---3--:R-:W-:-:S04]  /*62d0*/  @P0 IMAD.HI.U32 R0, R11, R12, R10 ;  /* 0x0000000c0b000227 */ /* 0x008fc800078e000a */
[C---:B--2---:R-:W-:Y:S01]  /*62e0*/  IMAD R3, R7.reuse, UR5, R3 ;  /* 0x0000000507037c24 */ /* 0x044fe2000f8e0203 */
[----:B------:R-:W-:Y:S01]  /*62f0*/  @P0 SHF.R.U32.HI R0, RZ, R13, R0 ;  /* 0x0000000dff000219 */ /* 0x000fe20000011600 */
[C---:B----4-:R-:W-:Y:S02]  /*6300*/  IMAD R4, R7.reuse, UR10, R4 ;  /* 0x0000000a07047c24 */ /* 0x050fe4000f8e0204 */
[----:B------:R-:W-:Y:S01]  /*6310*/  IMAD R2, R7, UR11, R2 ;  /* 0x0000000b07027c24 */ /* 0x000fe2000f8e0202 */
[----:B------:R-:W-:-:S05]  /*6320*/  @P0 IADD3 R10, PT, PT, -R0, RZ, RZ ;  /* 0x000000ff000a0210 */ /* 0x000fca0007ffe1ff */
[----:B0-----:R-:W-:-:S04]  /*6330*/  @P0 IMAD R11, R15, R10, R11 ;  /* 0x0000000a0f0b0224 */ /* 0x001fc800078e020b */
[C---:B-1----:R-:W-:Y:S02]  /*6340*/  @P0 IMAD R3, R11.reuse, R8, R3 ;  /* 0x000000080b030224 */ /* 0x042fe400078e0203 */
[C---:B------:R-:W-:Y:S02]  /*6350*/  @P0 IMAD R4, R11.reuse, R9, R4 ;  /* 0x000000090b040224 */ /* 0x040fe400078e0204 */
[----:B-----5:R-:W-:-:S07]  /*6360*/  @P0 IMAD R2, R11, R6, R2 ;  /* 0x000000060b020224 */ /* 0x020fce00078e0202 */
.L_x_854:
[----:B------:R-:W0:Y:S01]  /*6370*/  LDCU.128 UR8, c[0x0][0x5f0] ;  /* 0x0000be00ff0877ac */ /* 0x000e220008000c00 */
[----:B------:R-:W1:Y:S01]  /*6380*/  LDCU.64 UR4, c[0x0][0x5e8] ;  /* 0x0000bd00ff0477ac */ /* 0x000e620008000a00 */
[----:B0-----:R-:W-:-:S04]  /*6390*/  IADD3 R4, P0, PT, R4, UR8, RZ ;  /* 0x0000000804047c10 */ /* 0x001fc8000ff1e0ff */
[----:B------:R-:W-:-:S05]  /*63a0*/  IADD3.X R5, PT, PT, RZ, UR9, RZ, P0, !PT ;  /* 0x00000009ff057c10 */ /* 0x000fca00087fe4ff */
[----:B------:R-:W2:Y:S01]  /*63b0*/  LDG.E.U16 R4, desc[UR6][R4.64] ;  /* 0x0000000604047981 */ /* 0x000ea2000c1e1500 */
[----:B------:R-:W-:-:S04]  /*63c0*/  IADD3 R6, P0, PT, R2, UR10, RZ ;  /* 0x0000000a02067c10 */ /* 0x000fc8000ff1e0ff */
[----:B------:R-:W-:-:S05]  /*63d0*/  IADD3.X R7, PT, PT, RZ, UR11, RZ, P0, !PT ;  /* 0x0000000bff077c10 */ /* 0x000fca00087fe4ff */
[----:B------:R-:W3:Y:S01]  /*63e0*/  LDG.E.U16 R6, desc[UR6][R6.64] ;  /* 0x0000000606067981 */ /* 0x000ee2000c1e1500 */
[----:B--2---:R-:W-:-:S04]  /*63f0*/  SHF.L.U32 R0, R4, 0x10, RZ ;  /* 0x0000001004007819 */ /* 0x004fc800000006ff */
[C---:B------:R-:W-:Y:S01]  /*6400*/  FSETP.GEU.FTZ.AND P0, PT, R0.reuse, RZ, PT ;  /* 0x000000ff0000720b */ /* 0x040fe20003f1e000 */
[C---:B------:R-:W-:Y:S01]  /*6410*/  FMUL.FTZ R2, |R0|.reuse, -1.4426950216293334961 ;  /* 0xbfb8aa3b00027820 */ /* 0x040fe20000410200 */
[----:B------:R-:W-:Y:S02]  /*6420*/  FSET.BF.LT.FTZ.AND R0, R0, RZ, PT ;  /* 0x000000ff0000720a */ /* 0x000fe40003811000 */
[----:B---3--:R-:W-:-:S03]  /*6430*/  SHF.L.U32 R6, R6, 0x10, RZ ;  /* 0x0000001006067819 */ /* 0x008fc600000006ff */
[----:B------:R-:W0:Y:S02]  /*6440*/  MUFU.EX2 R2, R2 ;  /* 0x0000000200027308 */ /* 0x000e240000000800 */
[----:B0-----:R-:W-:-:S04]  /*6450*/  FADD.FTZ R8, R2, 1 ;  /* 0x3f80000002087421 */ /* 0x001fc80000010000 */
[----:B------:R-:W0:Y:S02]  /*6460*/  MUFU.RCP R9, R8 ;  /* 0x0000000800097308 */ /* 0x000e240000001000 */
[----:B0-----:R-:W-:-:S04]  /*6470*/  FMUL.FTZ R5, R2, R9 ;  /* 0x0000000902057220 */ /* 0x001fc80000410000 */
[----:B------:R-:W-:Y:S01]  /*6480*/  @P0 FADD.FTZ R5, -R5, -RZ ;  /* 0x800000ff05050221 */ /* 0x000fe20000010100 */
[----:B-1----:R-:W-:-:S03]  /*6490*/  IADD3 R2, P0, PT, R3, UR4, RZ ;  /* 0x0000000403027c10 */ /* 0x002fc6000ff1e0ff */
[----:B------:R-:W-:Y:S01]  /*64a0*/  FADD.FTZ R5, R0, -R5 ;  /* 0x8000000500057221 */ /* 0x000fe20000010000 */
[----:B------:R-:W-:-:S03]  /*64b0*/  IADD3.X R3, PT, PT, RZ, UR5, RZ, P0, !PT ;  /* 0x00000005ff037c10 */ /* 0x000fc600087fe4ff */
[----:B------:R-:W-:-:S05]  /*64c0*/  FMUL.FTZ R5, R6, R5 ;  /* 0x0000000506057220 */ /* 0x000fca0000410000 */
[----:B------:R-:W-:-:S05]  /*64d0*/  F2FP.BF16.F32.PACK_AB R5, RZ, R5 ;  /* 0x00000005ff05723e */ /* 0x000fca00000010ff */
[----:B------:R-:W-:Y:S01]  /*64e0*/  STG.E.U16 desc[UR6][R2.64], R5 ;  /* 0x0000000502007986 */ /* 0x000fe2000c101506 */
[----:B------:R-:W-:Y:S05]  /*64f0*/  EXIT ;  /* 0x000000000000794d */ /* 0x000fea0003800000 */
.L_x_855:
        /* <DEDUP_REMOVED lines=16> */
.L_x_6624:


//--------------------- .text._ZN2at6native27unrolled_elementwise_kernelIZZZNS0_62_GLOBAL__N__e6aa1b1b_29_ActivationLogSigmoidKernel_cu_9d16a0dc27log_sigmoid_backward_kernelERNS_14TensorIteratorEENKUlvE_clEvENKUlvE2_clEvEUlN3c108BFloat16ES8_E_St5arrayIPcLm3EELi4E23TrivialOffsetCalculatorILi2EjESD_ILi1EjENS0_6memory15LoadWithoutCastENSG_16StoreWithoutCastEEEviT_T0_T2_T3_T4_T5_ --------------------------
	.section	.text._ZN2at6native27unrolled_elementwise_kernelIZZZNS0_62_GLOBAL__N__e6aa1b1b_29_ActivationLogSigmoidKernel_cu_9d16a0dc27log_sigmoid_backward_kernelERNS_14TensorIteratorEENKUlvE_clEvENKUlvE2_clEvEUlN3c108BFloat16ES8_E_St5arrayIPcLm3EELi4E23TrivialOffsetCalculatorILi2EjESD_ILi1EjENS0_6memory15LoadWithoutCastENSG_16StoreWithoutCastEEEviT_T0_T2_T3_T4_T5_,"ax",@progbits
	.align	128
        .global         _ZN2at6native27unrolled_elementwise_kernelIZZZNS0_62_GLOBAL__N__e6aa1b1b_29_ActivationLogSigmoidKernel_cu_9d16a0dc27log_sigmoid_backward_kernelERNS_14TensorIteratorEENKUlvE_clEvENKUlvE2_clEvEUlN3c108BFloat16ES8_E_St5arrayIPcLm3EELi4E23TrivialOffsetCalculatorILi2EjESD_ILi1EjENS0_6memory15LoadWithoutCastENSG_16StoreWithoutCastEEEviT_T0_T2_T3_T4_T5_
        .type           _ZN2at6native27unrolled_elementwise_kernelIZZZNS0_62_GLOBAL__N__e6aa1b1b_29_ActivationLogSigmoidKernel_cu_9d16a0dc27log_sigmoid_backward_kernelERNS_14TensorIteratorEENKUlvE_clEvENKUlvE2_clEvEUlN3c108BFloat16ES8_E_St5arrayIPcLm3EELi4E23TrivialOffsetCalculatorILi2EjESD_ILi1EjENS0_6memory15LoadWithoutCastENSG_16StoreWithoutCastEEEviT_T0_T2_T3_T4_T5_,@function
        .size           _ZN2at6native27unrolled_elementwise_kernelIZZZNS0_62_GLOBAL__N__e6aa1b1b_29_ActivationLogSigmoidKernel_cu_9d16a0dc27log_sigmoid_backward_kernelERNS_14TensorIteratorEENKUlvE_clEvENKUlvE2_clEvEUlN3c108BFloat16ES8_E_St5arrayIPcLm3EELi4E23TrivialOffsetCalculatorILi2EjESD_ILi1EjENS0_6memory15LoadWithoutCastENSG_16StoreWithoutCastEEEviT_T0_T2_T3_T4_T5_,(.L_x_6625 - _ZN2at6native27unrolled_elementwise_kernelIZZZNS0_62_GLOBAL__N__e6aa1b1b_29_ActivationLogSigmoidKernel_cu_9d16a0dc27log_sigmoid_backward_kernelERNS_14TensorIteratorEENKUlvE_clEvENKUlvE2_clEvEUlN3c108BFloat16ES8_E_St5arrayIPcLm3EELi4E23TrivialOffsetCalculatorILi2EjESD_ILi1EjENS0_6memory15LoadWithoutCastENSG_16StoreWithoutCastEEEviT_T0_T2_T3_T4_T5_)
        .other          _ZN2at6native27unrolled_elementwise_kernelIZZZNS0_62_GLOBAL__N__e6aa1b1b_29_ActivationLogSigmoidKernel_cu_9d16a0dc27log_sigmoid_backward_kernelERNS_14TensorIteratorEENKUlvE_clEvENKUlvE2_clEvEUlN3c108BFloat16ES8_E_St5arrayIPcLm3EELi4E23TrivialOffsetCalculatorILi2EjESD_ILi1EjENS0_6memory15LoadWithoutCastENSG_16StoreWithoutCastEEEviT_T0_T2_T3_T4_T5_,@"STO_CUDA_ENTRY STV_DEFAULT"
_ZN2at6native27unrolled_elementwise_kernelIZZZNS0_62_GLOBAL__N__e6aa1b1b_29_ActivationLogSigmoidKernel_cu_9d16a0dc27log_sigmoid_backward_kernelERNS_14TensorIteratorEENKUlvE_clEvENKUlvE2_clEvEUlN3c108BFloat16ES8_E_St5arrayIPcLm3EELi4E23TrivialOffsetCalculatorILi2EjESD_ILi1EjENS0_6memory15LoadWithoutCastENSG_16StoreWithoutCastEEEviT_T0_T2_T3_T4_T5_:
.text._ZN2at6native27unrolled_elementwise_kernelIZZZNS0_62_GLOBAL__N__e6aa1b1b_29_ActivationLogSigmoidKernel_cu_9d16a0dc27log_sigmoid_backward_kernelERNS_14TensorIteratorEENKUlvE_clEvENKUlvE2_clEvEUlN3c108BFloat16ES8_E_St5arrayIPcLm3EELi4E23TrivialOffsetCalculatorILi2EjESD_ILi1EjENS0_6memory15LoadWithoutCastENSG_16StoreWithoutCastEEEviT_T0_T2_T3_T4_T5_:
[----:B------:R-:W-:Y:S01]  /*0000*/  LDC R1, c[0x0][0x37c] ;  /* 0x0000df00ff017b82 */ /* 0x000fe20000000800 */
[----:B------:R-:W0:Y:S07]  /*0010*/  S2R R11, SR_CTAID.X ;  /* 0x00000000000b7919 */ /* 0x000e2e0000002500 */
[----:B------:R-:W0:Y:S01]  /*0020*/  LDC R0, c[0x0][0x380] ;  /* 0x0000e000ff007b82 */ /* 0x000e220000000800 */
[----:B------:R-:W1:Y:S01]  /*0030*/  LDCU.64 UR4, c[0x0][0x358] ;  /* 0x00006b00ff0477ac */ /* 0x000e620008000a00 */
[----:B------:R-:W2:Y:S06]  /*0040*/  S2R R10, SR_TID.X ;  /* 0x00000000000a7919 */ /* 0x000eac0000002100 */
[----:B------:R-:W3:Y:S08]  /*0050*/  LDC.64 R18, c[0x0][0x390] ;  /* 0x0000e400ff127b82 */ /* 0x000ef00000000a00 */
[----:B------:R-:W4:Y:S08]  /*0060*/  LDC.64 R4, c[0x0][0x390] ;  /* 0x0000e400ff047b82 */ /* 0x000f300000000a00 */
[----:B------:R-:W4:Y:S01]  /*0070*/  LDC.64 R6, c[0x0][0x398] ;  /* 0x0000e600ff067b82 */ /* 0x000f220000000a00 */
[--C-:B0-----:R-:W-:Y:S01]  /*0080*/  IMAD R9, R11, -0x200, R0.reuse ;  /* 0xfffffe000b097824 */ /* 0x101fe200078e0200 */
[----:B------:R-:W-:-:S06]  /*0090*/  PRMT R0, RZ, 0x7610, R0 ;  /* 0x00007610ff007816 */ /* 0x000fcc0000000000 */
[----:B------:R-:W0:Y:S01]  /*00a0*/  LDC.64 R22, c[0x0][0x398] ;  /* 0x0000e600ff167b82 */ /* 0x000e220000000a00 */
[----:B--2---:R-:W-:Y:S02]  /*00b0*/  MOV R8, R10 ;  /* 0x0000000a00087202 */ /* 0x004fe40000000f00 */
[----:B------:R-:W-:-:S05]  /*00c0*/  ISETP.GE.AND P0, PT, R10, R9, PT ;  /* 0x000000090a00720c */ /* 0x000fca0003f06270 */
[----:B------:R-:W2:Y:S08]  /*00d0*/  LDC.64 R2, c[0x0][0x398] ;  /* 0x0000e600ff027b82 */ /* 0x000eb00000000a00 */
[----:B------:R-:W2:Y:S01]  /*00e0*/  LDC.64 R16, c[0x0][0x390] ;  /* 0x0000e400ff107b82 */ /* 0x000ea20000000a00 */
[----:B------:R-:W-:-:S05]  /*00f0*/  @!P0 VIADD R10, R8, 0x80 ;  /* 0x00000080080a8836 */ /* 0x000fca0000000000 */
[C---:B------:R-:W-:Y:S02]  /*0100*/  ISETP.GE.AND P1, PT, R10.reuse, R9, PT ;  /* 0x000000090a00720c */ /* 0x040fe40003f26270 */
[----:B------:R-:W2:Y:S11]  /*0110*/  LDC.64 R12, c[0x0][0x398] ;  /* 0x0000e600ff0c7b82 */ /* 0x000eb60000000a00 */
[----:B------:R-:W-:Y:S01]  /*0120*/  @!P1 LEA R15, R11, R10, 0x9 ;  /* 0x0000000a0b0f9211 */ /* 0x000fe200078e48ff */
[----:B------:R-:W-:-:S04]  /*0130*/  @!P1 VIADD R10, R10, 0x80 ;  /* 0x000000800a0a9836 */ /* 0x000fc80000000000 */
[----:B---3--:R-:W-:Y:S01]  /*0140*/  @!P1 IMAD.WIDE.U32 R18, R15, 0x2, R18 ;  /* 0x000000020f129825 */ /* 0x008fe200078e0012 */
[----:B------:R-:W-:-:S04]  /*0150*/  ISETP.GE.AND P3, PT, R10, R9, PT ;  /* 0x000000090a00720c */ /* 0x000fc80003f66270 */
[----:B-1----:R1:W5:Y:S09]  /*0160*/  @!P1 LDG.E.U16 R0, desc[UR4][R18.64] ;  /* 0x0000000412009981 */ /* 0x002372000c1e1500 */
[----:B------:R-:W-:Y:S01]  /*0170*/  @!P3 LEA R21, R11, R10, 0x9 ;  /* 0x0000000a0b15b211 */ /* 0x000fe200078e48ff */
[----:B-1----:R-:W1:Y:S01]  /*0180*/  LDC.64 R18, c[0x0][0x390] ;  /* 0x0000e400ff127b82 */ /* 0x002e620000000a00 */
[----:B------:R-:W-:Y:S01]  /*0190*/  PRMT R20, RZ, 0x7610, R20 ;  /* 0x00007610ff147816 */ /* 0x000fe20000000014 */
[----:B------:R-:W-:-:S02]  /*01a0*/  @!P3 VIADD R10, R10, 0x80 ;  /* 0x000000800a0ab836 */ /* 0x000fc40000000000 */
[----:B----4-:R-:W-:-:S03]  /*01b0*/  @!P3 IMAD.WIDE.U32 R4, R21, 0x2, R4 ;  /* 0x000000021504b825 */ /* 0x010fc600078e0004 */
[----:B------:R-:W-:Y:S01]  /*01c0*/  ISETP.GE.AND P2, PT, R10, R9, PT ;  /* 0x000000090a00720c */ /* 0x000fe20003f46270 */
[----:B------:R-:W-:-:S04]  /*01d0*/  @!P3 IMAD.WIDE.U32 R6, R21, 0x2, R6 ;  /* 0x000000021506b825 */ /* 0x000fc800078e0006 */
[----:B------:R-:W-:-:S04]  /*01e0*/  @!P0 IMAD R21, R11, 0x200, R8 ;  /* 0x000002000b158824 */ /* 0x000fc800078e0208 */
[----:B0-----:R-:W-:-:S04]  /*01f0*/  @!P0 IMAD.WIDE.U32 R22, R21, 0x2, R22 ;  /* 0x0000000215168825 */ /* 0x001fc800078e0016 */
[----:B--2---:R-:W-:Y:S01]  /*0200*/  @!P1 IMAD.WIDE.U32 R2, R15, 0x2, R2 ;  /* 0x000000020f029825 */ /* 0x004fe200078e0002 */
[----:B------:R-:W5:Y:S01]  /*0210*/  @!P0 LDG.E.U16 R20, desc[UR4][R22.64] ;  /* 0x0000000416148981 */ /* 0x000f62000c1e1500 */
[----:B------:R-:W-:Y:S02]  /*0220*/  @!P2 LEA R25, R11, R10, 0x9 ;  /* 0x0000000a0b19a211 */ /* 0x000fe400078e48ff */
[----:B-1----:R-:W-:Y:S01]  /*0230*/  @!P0 IMAD.WIDE.U32 R18, R21, 0x2, R18 ;  /* 0x0000000215128825 */ /* 0x002fe200078e0012 */
[----:B------:R-:W-:-:S06]  /*0240*/  PRMT R21, RZ, 0x7610, R21 ;  /* 0x00007610ff157816 */ /* 0x000fcc0000000015 */
[----:B------:R-:W5:Y:S01]  /*0250*/  @!P0 LDG.E.U16 R21, desc[UR4][R18.64] ;  /* 0x0000000412158981 */ /* 0x000f62000c1e1500 */
[----:B------:R-:W-:Y:S02]  /*0260*/  ISETP.GE.AND P0, PT, R8, R9, PT ;  /* 0x000000090800720c */ /* 0x000fe40003f06270 */
[----:B------:R-:W-:-:S06]  /*0270*/  PRMT R15, RZ, 0x7610, R15 ;  /* 0x00007610ff0f7816 */ /* 0x000fcc000000000f */
[----:B------:R0:W5:Y:S01]  /*0280*/  @!P1 LDG.E.U16 R15, desc[UR4][R2.64] ;  /* 0x00000004020f9981 */ /* 0x000162000c1e1500 */
[----:B------:R-:W-:-:S04]  /*0290*/  PRMT R10, RZ, 0x7610, R10 ;  /* 0x00007610ff0a7816 */ /* 0x000fc8000000000a */
[----:B0-----:R-:W0:Y:S01]  /*02a0*/  @!P0 LDC.64 R2, c[0x0][0x388] ;  /* 0x0000e200ff028b82 */ /* 0x001e220000000a00 */
[----:B------:R-:W-:-:S04]  /*02b0*/  @!P2 IMAD.WIDE.U32 R16, R25, 0x2, R16 ;  /* 0x000000021910a825 */ /* 0x000fc800078e0010 */
[--C-:B------:R-:W-:Y:S01]  /*02c0*/  @!P2 IMAD.WIDE.U32 R24, R25, 0x2, R12.reuse ;  /* 0x000000021918a825 */ /* 0x100fe200078e000c */
[----:B------:R-:W-:Y:S01]  /*02d0*/  PRMT R13, RZ, 0x7610, R13 ;  /* 0x00007610ff0d7816 */ /* 0x000fe2000000000d */
[----:B------:R1:W5:Y:S01]  /*02e0*/  @!P2 LDG.E.U16 R10, desc[UR4][R16.64] ;  /* 0x00000004100aa981 */ /* 0x000362000c1e1500 */
[----:B------:R-:W-:Y:S02]  /*02f0*/  PRMT R12, RZ, 0x7610, R12 ;  /* 0x00007610ff0c7816 */ /* 0x000fe4000000000c */
[----:B------:R-:W-:Y:S02]  /*0300*/  PRMT R14, RZ, 0x7610, R14 ;  /* 0x00007610ff0e7816 */ /* 0x000fe4000000000e */
[----:B------:R2:W5:Y:S01]  /*0310*/  @!P3 LDG.E.U16 R13, desc[UR4][R4.64] ;  /* 0x00000004040db981 */ /* 0x000562000c1e1500 */
[----:B------:R-:W-:Y:S03]  /*0320*/  BSSY.RECONVERGENT B0, `(.L_x_856) ;  /* 0x000001b000007945 */ /* 0x000fe60003800200 */
[----:B------:R3:W5:Y:S01]  /*0330*/  @!P3 LDG.E.U16 R12, desc[UR4][R6.64] ;  /* 0x00000004060cb981 */ /* 0x000762000c1e1500 */
[----:B-1----:R-:W-:-:S03]  /*0340*/  IADD3 R16, PT, PT, R8, 0x80, RZ ;  /* 0x0000008008107810 */ /* 0x002fc60007ffe0ff */
[----:B------:R1:W5:Y:S01]  /*0350*/  @!P2 LDG.E.U16 R14, desc[UR4][R24.64] ;  /* 0x00000004180ea981 */ /* 0x000362000c1e1500 */
[C---:B--2---:R-:W-:Y:S02]  /*0360*/  VIADD R4, R8.reuse, 0x100 ;  /* 0x0000010008047836 */ /* 0x044fe40000000000 */
[----:B------:R-:W-:Y:S01]  /*0370*/  @!P0 IMAD R5, R11, 0x200, R8 ;  /* 0x000002000b058824 */ /* 0x000fe200078e0208 */
[----:B---3--:R-:W-:Y:S02]  /*0380*/  IADD3 R6, PT, PT, R8, 0x180, RZ ;  /* 0x0000018008067810 */ /* 0x008fe40007ffe0ff */
[----:B------:R-:W-:Y:S01]  /*0390*/  @!P0 MOV R8, R16 ;  /* 0x0000001000088202 */ /* 0x000fe20000000f00 */
[----:B0-----:R-:W-:Y:S01]  /*03a0*/  @!P0 IMAD.WIDE.U32 R2, R5, 0x2, R2 ;  /* 0x0000000205028825 */ /* 0x001fe200078e0002 */
[-C--:B------:R-:W-:Y:S02]  /*03b0*/  ISETP.GE.AND P5, PT, R16, R9.reuse, PT ;  /* 0x000000091000720c */ /* 0x080fe40003fa6270 */
[----:B------:R-:W-:-:S02]  /*03c0*/  ISETP.GE.AND P1, PT, R4, R9, PT ;  /* 0x000000090400720c */ /* 0x000fc40003f26270 */
[-C--:B------:R-:W-:Y:S02]  /*03d0*/  ISETP.GE.AND P2, PT, R6, R9.reuse, PT ;  /* 0x000000090600720c */ /* 0x080fe40003f46270 */
[----:B------:R-:W-:Y:S01]  /*03e0*/  ISETP.GE.AND P3, PT, R8, R9, PT ;  /* 0x000000090800720c */ /* 0x000fe20003f66270 */
[----:B-1----:R-:W-:-:S12]  /*03f0*/  @P0 BRA `(.L_x_857) ;  /* 0x0000000000340947 */ /* 0x002fd80003800000 */
[----:B-----5:R-:W-:Y:S01]  /*0400*/  SHF.L.U32 R21, R21, 0x10, RZ ;  /* 0x0000001015157819 */ /* 0x020fe200000006ff */
[----:B------:R-:W-:-:S03]  /*0410*/  IMAD.U32 R20, R20, 0x10000, RZ ;  /* 0x0001000014147824 */ /* 0x000fc600078e00ff */
[C---:B------:R-:W-:Y:S01]  /*0420*/  FSETP.GEU.FTZ.AND P4, PT, R21.reuse, RZ, PT ;  /* 0x000000ff1500720b */ /* 0x040fe20003f9e000 */
[C---:B------:R-:W-:Y:S01]  /*0430*/  FMUL.FTZ R5, |R21|.reuse, -1.4426950216293334961 ;  /* 0xbfb8aa3b15057820 */ /* 0x040fe20000410200 */
[----:B------:R-:W-:-:S05]  /*0440*/  FSET.BF.LT.FTZ.AND R21, R21, RZ, PT ;  /* 0x000000ff1515720a */ /* 0x000fca0003811000 */
[----:B------:R-:W0:Y:S02]  /*0450*/  MUFU.EX2 R5, R5 ;  /* 0x0000000500057308 */ /* 0x000e240000000800 */
[----:B0-----:R-:W-:-:S06]  /*0460*/  FADD.FTZ R6, R5, 1 ;  /* 0x3f80000005067421 */ /* 0x001fcc0000010000 */
[----:B------:R-:W0:Y:S02]  /*0470*/  MUFU.RCP R6, R6 ;  /* 0x0000000600067308 */ /* 0x000e240000001000 */
[----:B0-----:R-:W-:-:S04]  /*0480*/  FMUL.FTZ R4, R5, R6 ;  /* 0x0000000605047220 */ /* 0x001fc80000410000 */
[----:B------:R-:W-:-:S04]  /*0490*/  @P4 FADD.FTZ R4, -R4, -RZ ;  /* 0x800000ff04044221 */ /* 0x000fc80000010100 */
[----:B------:R-:W-:-:S04]  /*04a0*/  FADD.FTZ R21, R21, -R4 ;  /* 0x8000000415157221 */ /* 0x000fc80000010000 */
[----:B------:R-:W-:-:S05]  /*04b0*/  FMUL.FTZ R4, R20, R21 ;  /* 0x0000001514047220 */ /* 0x000fca0000410000 */
[----:B------:R-:W-:-:S07]  /*04c0*/  F2FP.BF16.F32.PACK_AB R4, RZ, R4 ;  /* 0x00000004ff04723e */ /* 0x000fce00000010ff */
.L_x_857:
[----:B------:R-:W-:Y:S05]  /*04d0*/  BSYNC.RECONVERGENT B0 ;  /* 0x0000000000007941 */ /* 0x000fea0003800200 */
.L_x_856:
[----:B------:R-:W-:Y:S04]  /*04e0*/  BSSY.RECONVERGENT B0, `(.L_x_858) ;  /* 0x000000f000007945 */ /* 0x000fe80003800200 */
[----:B------:R-:W-:Y:S05]  /*04f0*/  @P5 BRA `(.L_x_859) ;  /* 0x0000000000345947 */ /* 0x000fea0003800000 */
[----:B-----5:R-:W-:Y:S02]  /*0500*/  SHF.L.U32 R0, R0, 0x10, RZ ;  /* 0x0000001000007819 */ /* 0x020fe400000006ff */
[----:B------:R-:W-:Y:S02]  /*0510*/  SHF.L.U32 R15, R15, 0x10, RZ ;  /* 0x000000100f0f7819 */ /* 0x000fe400000006ff */
        /* <DEDUP_REMOVED lines=11> */
.L_x_859:
[----:B------:R-:W-:Y:S05]  /*05d0*/  BSYNC.RECONVERGENT B0 ;  /* 0x0000000000007941 */ /* 0x000fea0003800200 */
.L_x_858:
[----:B------:R-:W-:Y:S04]  /*05e0*/  BSSY.RECONVERGENT B0, `(.L_x_860) ;  /* 0x000000f000007945 */ /* 0x000fe80003800200 */
[----:B------:R-:W-:Y:S05]  /*05f0*/  @P1 BRA `(.L_x_861) ;  /* 0x0000000000341947 */ /* 0x000fea0003800000 */
[----:B-----5:R-:W-:Y:S01]  /*0600*/  IMAD.U32 R13, R13, 0x10000, RZ ;  /* 0x000100000d0d7824 */ /* 0x020fe200078e00ff */
[----:B------:R-:W-:-:S03]  /*0610*/  SHF.L.U32 R12, R12, 0x10, RZ ;  /* 0x000000100c0c7819 */ /* 0x000fc600000006ff */
        /* <DEDUP_REMOVED lines=11> */
.L_x_861:
[----:B------:R-:W-:Y:S05]  /*06d0*/  BSYNC.RECONVERGENT B0 ;  /* 0x0000000000007941 */ /* 0x000fea0003800200 */
.L_x_860:
[----:B------:R-:W-:Y:S04]  /*06e0*/  BSSY.RECONVERGENT B0, `(.L_x_862) ;  /* 0x000000f000007945 */ /* 0x000fe80003800200 */
[----:B------:R-:W-:Y:S05]  /*06f0*/  @P2 BRA `(.L_x_863) ;  /* 0x0000000000342947 */ /* 0x000fea0003800000 */
        /* <DEDUP_REMOVED lines=13> */
.L_x_863:
[----:B------:R-:W-:Y:S05]  /*07d0*/  BSYNC.RECONVERGENT B0 ;  /* 0x0000000000007941 */ /* 0x000fea0003800200 */
.L_x_862:
[----:B------:R0:W-:Y:S01]  /*07e0*/  @!P0 STG.E.U16 desc[UR4][R2.64], R4 ;  /* 0x0000000402008986 */ /* 0x0001e2000c101504 */
[----:B------:R-:W-:Y:S04]  /*07f0*/  BSSY.RECONVERGENT B0, `(.L_x_864) ;  /* 0x000000c000007945 */ /* 0x000fe80003800200 */
[----:B------:R-:W-:Y:S05]  /*0800*/  @P3 BRA `(.L_x_865) ;  /* 0x0000000000283947 */ /* 0x000fea0003800000 */
[----:B0-----:R-:W0:Y:S01]  /*0810*/  LDC.64 R2, c[0x0][0x388] ;  /* 0x0000e200ff027b82 */ /* 0x001e220000000a00 */
[----:B------:R-:W-:Y:S02]  /*0820*/  LEA R7, R11, R8, 0x9 ;  /* 0x000000080b077211 */ /* 0x000fe400078e48ff */
[----:B------:R-:W-:-:S04]  /*0830*/  IADD3 R8, PT, PT, R8, 0x80, RZ ;  /* 0x0000008008087810 */ /* 0x000fc80007ffe0ff */
[----:B------:R-:W-:-:S13]  /*0840*/  ISETP.GE.AND P0, PT, R8, R9, PT ;  /* 0x000000090800720c */ /* 0x000fda0003f06270 */
[----:B-----5:R-:W-:Y:S01]  /*0850*/  @!P0 IMAD R15, R11, 0x200, R8 ;  /* 0x000002000b0f8824 */ /* 0x020fe200078e0208 */
[----:B------:R-:W-:Y:S01]  /*0860*/  @!P0 IADD3 R8, PT, PT, R8, 0x80, RZ ;  /* 0x0000008008088810 */ /* 0x000fe20007ffe0ff */
[----:B0-----:R-:W-:-:S04]  /*0870*/  IMAD.WIDE.U32 R6, R7, 0x2, R2 ;  /* 0x0000000207067825 */ /* 0x001fc800078e0002 */
[----:B------:R-:W-:Y:S01]  /*0880*/  @!P0 IMAD.WIDE.U32 R2, R15, 0x2, R2 ;  /* 0x000000020f028825 */ /* 0x000fe200078e0002 */
[----:B------:R1:W-:Y:S04]  /*0890*/  STG.E.U16 desc[UR4][R6.64], R0 ;  /* 0x0000000006007986 */ /* 0x0003e8000c101504 */
[----:B------:R1:W-:Y:S02]  /*08a0*/  @!P0 STG.E.U16 desc[UR4][R2.64], R5 ;  /* 0x0000000502008986 */ /* 0x0003e4000c101504 */
.L_x_865:
[----:B------:R-:W-:Y:S05]  /*08b0*/  BSYNC.RECONVERGENT B0 ;  /* 0x0000000000007941 */ /* 0x000fea0003800200 */
.L_x_864:
[----:B------:R-:W-:-:S13]  /*08c0*/  ISETP.GE.AND P0, PT, R8, R9, PT ;  /* 0x000000090800720c */ /* 0x000fda0003f06270 */
[----:B------:R-:W-:Y:S05]  /*08d0*/  @P0 EXIT ;  /* 0x000000000000094d */ /* 0x000fea0003800000 */
[----:B01----:R-:W0:Y:S01]  /*08e0*/  LDC.64 R2, c[0x0][0x388] ;  /* 0x0000e200ff027b82 */ /* 0x003e220000000a00 */
[----:B------:R-:W-:-:S05]  /*08f0*/  LEA R11, R11, R8, 0x9 ;  /* 0x000000080b0b7211 */ /* 0x000fca00078e48ff */
[----:B0-----:R-:W-:-:S05]  /*0900*/  IMAD.WIDE.U32 R2, R11, 0x2, R2 ;  /* 0x000000020b027825 */ /* 0x001fca00078e0002 */
[----:B-----5:R-:W-:Y:S01]  /*0910*/  STG.E.U16 desc[UR4][R2.64], R13 ;  /* 0x0000000d02007986 */ /* 0x020fe2000c101504 */
[----:B------:R-:W-:Y:S05]  /*0920*/  EXIT ;  /* 0x000000000000794d */ /* 0x000fea0003800000 */
.L_x_866:
        /* <DEDUP_REMOVED lines=13> */
.L_x_6625:


//--------------------- .text._ZN2at6native29vectorized_elementwise_kernelILi2EZZZNS0_62_GLOBAL__N__e6aa1b1b_29_ActivationLogSigmoidKernel_cu_9d16a0dc27log_sigmoid_backward_kernelERNS_14TensorIteratorEENKUlvE_clEvENKUlvE2_clEvEUlN3c108BFloat16ES8_E_St5arrayIPcLm3EEEEviT0_T1_ --------------------------
	.section	.text._ZN2at6native29vectorized_elementwise_kernelILi2EZZZNS0_62_GLOBAL__N__e6aa1b1b_29_ActivationLogSigmoidKernel_cu_9d16a0dc27log_sigmoid_backward_kernelERNS_14TensorIteratorEENKUlvE_clEvENKUlvE2_clEvEUlN3c108BFloat16ES8_E_St5arrayIPcLm3EEEEviT0_T1_,"ax",@progbits
	.align	128
        .global         _ZN2at6native29vectorized_elementwise_kernelILi2EZZZNS0_62_GLOBAL__N__e6aa1b1b_29_ActivationLogSigmoidKernel_cu_9d16a0dc27log_sigmoid_backward_kernelERNS_14TensorIteratorEENKUlvE_clEvENKUlvE2_clEvEUlN3c108BFloat16ES8_E_St5arrayIPcLm3EEEEviT0_T1_
        .type           _ZN2at6native29vectorized_elementwise_kernelILi2EZZZNS0_62_GLOBAL__N__e6aa1b1b_29_ActivationLogSigmoidKernel_cu_9d16a0dc27log_sigmoid_backward_kernelERNS_14TensorIteratorEENKUlvE_clEvENKUlvE2_clEvEUlN3c108BFloat16ES8_E_St5arrayIPcLm3EEEEviT0_T1_,@function
        .size           _ZN2at6native29vectorized_elementwise_kernelILi2EZZZNS0_62_GLOBAL__N__e6aa1b1b_29_ActivationLogSigmoidKernel_cu_9d16a0dc27log_sigmoid_backward_kernelERNS_14TensorIteratorEENKUlvE_clEvENKUlvE2_clEvEUlN3c108BFloat16ES8_E_St5arrayIPcLm3EEEEviT0_T1_,(.L_x_6626 - _ZN2at6native29vectorized_elementwise_kernelILi2EZZZNS0_62_GLOBAL__N__e6aa1b1b_29_ActivationLogSigmoidKernel_cu_9d16a0dc27log_sigmoid_backward_kernelERNS_14TensorIteratorEENKUlvE_clEvENKUlvE2_clEvEUlN3c108BFloat16ES8_E_St5arrayIPcLm3EEEEviT0_T1_)
        .other          _ZN2at6native29vectorized_elementwise_kernelILi2EZZZNS0_62_GLOBAL__N__e6aa1b1b_29_ActivationLogSigmoidKernel_cu_9d16a0dc27log_sigmoid_backward_kernelERNS_14TensorIteratorEENKUlvE_clEvENKUlvE2_clEvEUlN3c108BFloat16ES8_E_St5arrayIPcLm3EEEEviT0_T1_,@"STO_CUDA_ENTRY STV_DEFAULT"
_ZN2at6native29vectorized_elementwise_kernelILi2EZZZNS0_62_GLOBAL__N__e6aa1b1b_29_ActivationLogSigmoidKernel_cu_9d16a0dc27log_sigmoid_backward_kernelERNS_14TensorIteratorEENKUlvE_clEvENKUlvE2_clEvEUlN3c108BFloat16ES8_E_St5arrayIPcLm3EEEEviT0_T1_:
.text._ZN2at6native29vectorized_elementwise_kernelILi2EZZZNS0_62_GLOBAL__N__e6aa1b1b_29_ActivationLogSigmoidKernel_cu_9d16a0dc27log_sigmoid_backward_kernelERNS_14TensorIteratorEENKUlvE_clEvENKUlvE2_clEvEUlN3c108BFloat16ES8_E_St5arrayIPcLm3EEEEviT0_T1_:
[----:B------:R-:W-:Y:S01]  /*0000*/  LDC R1, c[0x0][0x37c] ;  /* 0x0000df00ff017b82 */ /* 0x000fe20000000800 */
[----:B------:R-:W0:Y:S01]  /*0010*/  S2R R0, SR_CTAID.X ;  /* 0x0000000000007919 */ /* 0x000e220000002500 */
[----:B------:R-:W1:Y:S01]  /*0020*/  LDCU UR6, c[0x0][0x380] ;  /* 0x00007000ff0677ac */ /* 0x000e620008000800 */
[----:B------:R-:W2:Y:S01]  /*0030*/  LDCU.64 UR4, c[0x0][0x358] ;  /* 0x00006b00ff0477ac */ /* 0x000ea20008000a00 */
[----:B0-----:R-:W-:-:S04]  /*0040*/  SHF.L.U32 R0, R0, 0xa, RZ ;  /* 0x0000000a00007819 */ /* 0x001fc800000006ff */
[----:B-1----:R-:W-:-:S04]  /*0050*/  IADD3 R2, PT, PT, -R0, UR6, RZ ;  /* 0x0000000600027c10 */ /* 0x002fc8000fffe1ff */
[----:B------:R-:W-:-:S13]  /*0060*/  ISETP.GT.U32.AND P0, PT, R2, 0x3ff, PT ;  /* 0x000003ff0200780c */ /* 0x000fda0003f04070 */
[----:B--2---:R-:W-:Y:S05]  /*0070*/  @P0 BRA `(.L_x_867) ;  /* 0x00000010008c0947 */ /* 0x004fea0003800000 */
[----:B------:R-:W0:Y:S01]  /*0080*/  S2R R21, SR_TID.X ;  /* 0x0000000000157919 */ /* 0x000e220000002100 */
[----:B------:R-:W1:Y:S01]  /*0090*/  LDC.64 R12, c[0x0][0x390] ;  /* 0x0000e400ff0c7b82 */ /* 0x000e620000000a00 */
[----:B------:R-:W-:-:S07]  /*00a0*/  PRMT R4, RZ, 0x7610, R4 ;  /* 0x00007610ff047816 */ /* 0x000fce0000000004 */
[----:B------:R-:W2:Y:S08]  /*00b0*/  LDC.64 R24, c[0x0][0x398] ;  /* 0x0000e600ff187b82 */ /* 0x000eb00000000a00 */
[----:B------:R-:W3:Y:S08]  /*00c0*/  LDC.64 R6, c[0x0][0x390] ;  /* 0x0000e400ff067b82 */ /* 0x000ef00000000a00 */
[----:B------:R-:W4:Y:S01]  /*00d0*/  LDC.64 R22, c[0x0][0x398] ;  /* 0x0000e600ff167b82 */ /* 0x000f220000000a00 */
[----:B0-----:R-:W-:-:S07]  /*00e0*/  ISETP.GE.U32.AND P0, PT, R21, R2, PT ;  /* 0x000000021500720c */ /* 0x001fce0003f06070 */
[----:B------:R-:W0:Y:S01]  /*00f0*/  LDC.64 R18, c[0x0][0x390] ;  /* 0x0000e400ff127b82 */ /* 0x000e220000000a00 */
[----:B------:R-:W-:-:S07]  /*0100*/  MOV R3, R21 ;  /* 0x0000001500037202 */ /* 0x000fce0000000f00 */
[----:B------:R-:W0:Y:S01]  /*0110*/  LDC.64 R16, c[0x0][0x398] ;  /* 0x0000e600ff107b82 */ /* 0x000e220000000a00 */
[----:B------:R-:W-:-:S07]  /*0120*/  @!P0 VIADD R21, R3, 0x80 ;  /* 0x0000008003158836 */ /* 0x000fce0000000000 */
[----:B------:R-:W0:Y:S01]  /*0130*/  LDC.64 R14, c[0x0][0x390] ;  /* 0x0000e400ff0e7b82 */ /* 0x000e220000000a00 */
[----:B------:R-:W-:-:S07]  /*0140*/  ISETP.GE.U32.AND P1, PT, R21, R2, PT ;  /* 0x000000021500720c */ /* 0x000fce0003f26070 */
[----:B------:R-:W0:Y:S06]  /*0150*/  LDC.64 R28, c[0x0][0x390] ;  /* 0x0000e400ff1c7b82 */ /* 0x000e2c0000000a00 */
[----:B------:R-:W-:Y:S02]  /*0160*/  @!P1 IADD3 R5, PT, PT, R0, R21, RZ ;  /* 0x0000001500059210 */ /* 0x000fe40007ffe0ff */
[----:B------:R-:W-:-:S03]  /*0170*/  @!P1 IADD3 R21, PT, PT, R21, 0x80, RZ ;  /* 0x0000008015159810 */ /* 0x000fc60007ffe0ff */
[----:B-1----:R-:W-:Y:S01]  /*0180*/  @!P1 IMAD.WIDE.U32 R12, R5, 0x2, R12 ;  /* 0x00000002050c9825 */ /* 0x002fe200078e000c */
[----:B------:R-:W-:-:S03]  /*0190*/  ISETP.GE.U32.AND P2, PT, R21, R2, PT ;  /* 0x000000021500720c */ /* 0x000fc60003f46070 */
[----:B--2---:R-:W-:Y:S01]  /*01a0*/  @!P1 IMAD.WIDE.U32 R24, R5, 0x2, R24 ;  /* 0x0000000205189825 */ /* 0x004fe200078e0018 */
[----:B------:R1:W5:Y:S09]  /*01b0*/  @!P1 LDG.E.U16 R4, desc[UR4][R12.64] ;  /* 0x000000040c049981 */ /* 0x000372000c1e1500 */
[----:B------:R-:W-:Y:S01]  /*01c0*/  @!P2 IMAD.IADD R11, R0, 0x1, R21 ;  /* 0x00000001000ba824 */ /* 0x000fe200078e0215 */
[----:B------:R-:W-:Y:S01]  /*01d0*/  @!P2 IADD3 R21, PT, PT, R21, 0x80, RZ ;  /* 0x000000801515a810 */ /* 0x000fe20007ffe0ff */
[----:B-1----:R-:W1:Y:S03]  /*01e0*/  LDC.64 R12, c[0x0][0x398] ;  /* 0x0000e600ff0c7b82 */ /* 0x002e660000000a00 */
[----:B------:R-:W-:-:S13]  /*01f0*/  ISETP.GE.U32.AND P3, PT, R21, R2, PT ;  /* 0x000000021500720c */ /* 0x000fda0003f66070 */
[----:B------:R-:W-:Y:S01]  /*0200*/  @!P3 IADD3 R9, PT, PT, R0, R21, RZ ;  /* 0x000000150009b210 */ /* 0x000fe20007ffe0ff */
[----:B------:R-:W-:-:S05]  /*0210*/  @!P3 VIADD R21, R21, 0x80 ;  /* 0x000000801515b836 */ /* 0x000fca0000000000 */
[----:B------:R-:W-:Y:S01]  /*0220*/  ISETP.GE.U32.AND P4, PT, R21, R2, PT ;  /* 0x000000021500720c */ /* 0x000fe20003f86070 */
[----:B---3--:R-:W-:Y:S01]  /*0230*/  @!P2 IMAD.WIDE.U32 R26, R11, 0x2, R6 ;  /* 0x000000020b1aa825 */ /* 0x008fe200078e0006 */
[----:B------:R-:W-:-:S03]  /*0240*/  PRMT R5, RZ, 0x7610, R5 ;  /* 0x00007610ff057816 */ /* 0x000fc60000000005 */
[----:B----4-:R-:W-:-:S03]  /*0250*/  @!P2 IMAD.WIDE.U32 R22, R11, 0x2, R22 ;  /* 0x000000020b16a825 */ /* 0x010fc600078e0016 */
[----:B------:R2:W5:Y:S05]  /*0260*/  @!P1 LDG.E.U16 R5, desc[UR4][R24.64] ;  /* 0x0000000418059981 */ /* 0x00056a000c1e1500 */
[----:B------:R-:W-:Y:S02]  /*0270*/  @!P4 IADD3 R11, PT, PT, R0, R21, RZ ;  /* 0x00000015000bc210 */ /* 0x000fe40007ffe0ff */
[----:B------:R-:W-:Y:S01]  /*0280*/  @!P4 IADD3 R21, PT, PT, R21, 0x80, RZ ;  /* 0x000000801515c810 */ /* 0x000fe20007ffe0ff */
[----:B--2---:R-:W2:Y:S03]  /*0290*/  LDC.64 R24, c[0x0][0x398] ;  /* 0x0000e600ff187b82 */ /* 0x004ea60000000a00 */
[----:B------:R-:W-:-:S02]  /*02a0*/  ISETP.GE.U32.AND P1, PT, R21, R2, PT ;  /* 0x000000021500720c */ /* 0x000fc40003f26070 */
[----:B------:R-:W-:Y:S02]  /*02b0*/  PRMT R6, RZ, 0x7610, R6 ;  /* 0x00007610ff067816 */ /* 0x000fe40000000006 */
[----:B------:R-:W-:Y:S01]  /*02c0*/  PRMT R7, RZ, 0x7610, R7 ;  /* 0x00007610ff077816 */ /* 0x000fe20000000007 */
[----:B0-----:R-:W-:-:S03]  /*02d0*/  @!P3 IMAD.WIDE.U32 R18, R9, 0x2, R18 ;  /* 0x000000020912b825 */ /* 0x001fc600078e0012 */
[----:B------:R-:W5:Y:S01]  /*02e0*/  @!P2 LDG.E.U16 R6, desc[UR4][R26.64] ;  /* 0x000000041a06a981 */ /* 0x000f62000c1e1500 */
[----:B------:R-:W-:-:S04]  /*02f0*/  @!P3 IMAD.WIDE.U32 R16, R9, 0x2, R16 ;  /* 0x000000020910b825 */ /* 0x000fc800078e0010 */
[----:B------:R-:W-:Y:S01]  /*0300*/  @!P1 IMAD.IADD R20, R0, 0x1, R21 ;  /* 0x0000000100149824 */ /* 0x000fe200078e0215 */
[----:B------:R-:W-:Y:S01]  /*0310*/  @!P1 IADD3 R21, PT, PT, R21, 0x80, RZ ;  /* 0x0000008015159810 */ /* 0x000fe20007ffe0ff */
[----:B------:R0:W5:Y:S01]  /*0320*/  @!P2 LDG.E.U16 R7, desc[UR4][R22.64] ;  /* 0x000000041607a981 */ /* 0x000162000c1e1500 */
[----:B------:R-:W-:Y:S02]  /*0330*/  PRMT R9, RZ, 0x7610, R9 ;  /* 0x00007610ff097816 */ /* 0x000fe40000000009 */
[----:B------:R-:W-:Y:S01]  /*0340*/  ISETP.GE.U32.AND P2, PT, R21, R2, PT ;  /* 0x000000021500720c */ /* 0x000fe20003f46070 */
[C---:B------:R-:W-:Y:S01]  /*0350*/  @!P4 IMAD.WIDE.U32 R14, R11.reuse, 0x2, R14 ;  /* 0x000000020b0ec825 */ /* 0x040fe200078e000e */
[----:B------:R-:W-:Y:S02]  /*0360*/  PRMT R8, RZ, 0x7610, R8 ;  /* 0x00007610ff087816 */ /* 0x000fe40000000008 */
[----:B------:R-:W-:Y:S01]  /*0370*/  PRMT R10, RZ, 0x7610, R10 ;  /* 0x00007610ff0a7816 */ /* 0x000fe2000000000a */
[----:B-1----:R-:W-:Y:S01]  /*0380*/  @!P4 IMAD.WIDE.U32 R12, R11, 0x2, R12 ;  /* 0x000000020b0cc825 */ /* 0x002fe200078e000c */
[----:B------:R1:W5:Y:S01]  /*0390*/  @!P3 LDG.E.U16 R9, desc[UR4][R16.64] ;  /* 0x000000041009b981 */ /* 0x000362000c1e1500 */
[----:B------:R-:W-:Y:S01]  /*03a0*/  PRMT R11, RZ, 0x7610, R11 ;  /* 0x00007610ff0b7816 */ /* 0x000fe2000000000b */
[----:B0-----:R-:W0:Y:S02]  /*03b0*/  LDC.64 R22, c[0x0][0x390] ;  /* 0x0000e400ff167b82 */ /* 0x001e240000000a00 */
[----:B------:R3:W5:Y:S01]  /*03c0*/  @!P3 LDG.E.U16 R8, desc[UR4][R18.64] ;  /* 0x000000041208b981 */ /* 0x000762000c1e1500 */
[----:B------:R-:W-:-:S02]  /*03d0*/  @!P1 IMAD.WIDE.U32 R28, R20, 0x2, R28 ;  /* 0x00000002141c9825 */ /* 0x000fc400078e001c */
[----:B------:R-:W-:Y:S01]  /*03e0*/  @!P2 IADD3 R27, PT, PT, R0, R21, RZ ;  /* 0x00000015001ba210 */ /* 0x000fe20007ffe0ff */
[----:B------:R4:W5:Y:S02]  /*03f0*/  @!P4 LDG.E.U16 R10, desc[UR4][R14.64] ;  /* 0x000000040e0ac981 */ /* 0x000964000c1e1500 */
[----:B-1----:R-:W1:Y:S01]  /*0400*/  LDC.64 R16, c[0x0][0x398] ;  /* 0x0000e600ff107b82 */ /* 0x002e620000000a00 */
[----:B--2---:R-:W-:Y:S01]  /*0410*/  @!P1 IMAD.WIDE.U32 R24, R20, 0x2, R24 ;  /* 0x0000000214189825 */ /* 0x004fe200078e0018 */
[----:B------:R2:W5:Y:S01]  /*0420*/  @!P4 LDG.E.U16 R11, desc[UR4][R12.64] ;  /* 0x000000040c0bc981 */ /* 0x000562000c1e1500 */
[----:B---3--:R-:W-:Y:S02]  /*0430*/  PRMT R18, RZ, 0x7610, R18 ;  /* 0x00007610ff127816 */ /* 0x008fe40000000012 */
[----:B------:R-:W-:Y:S01]  /*0440*/  PRMT R19, RZ, 0x7610, R19 ;  /* 0x00007610ff137816 */ /* 0x000fe20000000013 */
[----:B------:R-:W-:Y:S02]  /*0450*/  @!P2 VIADD R21, R21, 0x80 ;  /* 0x000000801515a836 */ /* 0x000fe40000000000 */
[----:B----4-:R-:W3:Y:S01]  /*0460*/  LDC.64 R14, c[0x0][0x398] ;  /* 0x0000e600ff0e7b82 */ /* 0x010ee20000000a00 */
[----:B------:R-:W5:Y:S04]  /*0470*/  @!P1 LDG.E.U16 R18, desc[UR4][R28.64] ;  /* 0x000000041c129981 */ /* 0x000f68000c1e1500 */
[----:B------:R4:W5:Y:S03]  /*0480*/  @!P1 LDG.E.U16 R19, desc[UR4][R24.64] ;  /* 0x0000000418139981 */ /* 0x000966000c1e1500 */
[----:B--2---:R-:W2:Y:S01]  /*0490*/  LDC.64 R12, c[0x0][0x390] ;  /* 0x0000e400ff0c7b82 */ /* 0x004ea20000000a00 */
[----:B------:R-:W-:Y:S01]  /*04a0*/  ISETP.GE.U32.AND P1, PT, R21, R2, PT ;  /* 0x000000021500720c */ /* 0x000fe20003f26070 */
[----:B0-----:R-:W-:-:S04]  /*04b0*/  @!P2 IMAD.WIDE.U32 R22, R27, 0x2, R22 ;  /* 0x000000021b16a825 */ /* 0x001fc800078e0016 */
[----:B-1----:R-:W-:Y:S01]  /*04c0*/  @!P2 IMAD.WIDE.U32 R16, R27, 0x2, R16 ;  /* 0x000000021b10a825 */ /* 0x002fe200078e0010 */
[----:B----4-:R-:W-:-:S07]  /*04d0*/  PRMT R24, RZ, 0x7610, R24 ;  /* 0x00007610ff187816 */ /* 0x010fce0000000018 */
[----:B------:R-:W-:Y:S02]  /*04e0*/  @!P1 IADD3 R27, PT, PT, R0, R21, RZ ;  /* 0x00000015001b9210 */ /* 0x000fe40007ffe0ff */
[----:B------:R-:W-:-:S03]  /*04f0*/  PRMT R25, RZ, 0x7610, R25 ;  /* 0x00007610ff197816 */ /* 0x000fc60000000019 */
[----:B---3--:R-:W-:-:S04]  /*0500*/  @!P1 IMAD.WIDE.U32 R14, R27, 0x2, R14 ;  /* 0x000000021b0e9825 */ /* 0x008fc800078e000e */
[----:B--2---:R-:W-:Y:S01]  /*0510*/  @!P1 IMAD.WIDE.U32 R12, R27, 0x2, R12 ;  /* 0x000000021b0c9825 */ /* 0x004fe200078e000c */
[----:B------:R-:W5:Y:S04]  /*0520*/  @!P1 LDG.E.U16 R25, desc[UR4][R14.64] ;  /* 0x000000040e199981 */ /* 0x000f68000c1e1500 */
[----:B------:R-:W5:Y:S01]  /*0530*/  @!P1 LDG.E.U16 R24, desc[UR4][R12.64] ;  /* 0x000000040c189981 */ /* 0x000f62000c1e1500 */
[----:B------:R-:W-:Y:S02]  /*0540*/  PRMT R20, RZ, 0x7610, R20 ;  /* 0x00007610ff147816 */ /* 0x000fe40000000014 */
[----:B------:R-:W-:-:S04]  /*0550*/  PRMT R21, RZ, 0x7610, R21 ;  /* 0x00007610ff157816 */ /* 0x000fc80000000015 */
[----:B------:R0:W5:Y:S04]  /*0560*/  @!P2 LDG.E.U16 R20, desc[UR4][R22.64] ;  /* 0x000000041614a981 */ /* 0x000168000c1e1500 */
[----:B------:R1:W5:Y:S01]  /*0570*/  @!P2 LDG.E.U16 R21, desc[UR4][R16.64] ;  /* 0x000000041015a981 */ /* 0x000362000c1e1500 */
[----:B0-----:R-:W0:Y:S08]  /*0580*/  LDC.64 R22, c[0x0][0x390] ;  /* 0x0000e400ff167b82 */ /* 0x001e300000000a00 */
[----:B-1----:R-:W1:Y:S01]  /*0590*/  LDC.64 R16, c[0x0][0x398] ;  /* 0x0000e600ff107b82 */ /* 0x002e620000000a00 */
[----:B------:R-:W-:-:S02]  /*05a0*/  @!P0 IADD3 R27, PT, PT, R0, R3, RZ ;  /* 0x00000003001b8210 */ /* 0x000fc40007ffe0ff */
[----:B------:R-:W-:-:S03]  /*05b0*/  PRMT R26, RZ, 0x7610, R26 ;  /* 0x00007610ff1a7816 */ /* 0x000fc6000000001a */
[----:B0-----:R-:W-:-:S05]  /*05c0*/  @!P0 IMAD.WIDE.U32 R22, R27, 0x2, R22 ;  /* 0x000000021b168825 */ /* 0x001fca00078e0016 */
[----:B------:R0:W5:Y:S01]  /*05d0*/  @!P0 LDG.E.U16 R26, desc[UR4][R22.64] ;  /* 0x00000004161a8981 */ /* 0x000162000c1e1500 */
[----:B-1----:R-:W-:Y:S01]  /*05e0*/  @!P0 IMAD.WIDE.U32 R16, R27, 0x2, R16 ;  /* 0x000000021b108825 */ /* 0x002fe200078e0010 */
[----:B------:R-:W-:-:S06]  /*05f0*/  PRMT R27, RZ, 0x7610, R27 ;  /* 0x00007610ff1b7816 */ /* 0x000fcc000000001b */
[----:B------:R0:W5:Y:S01]  /*0600*/  @!P0 LDG.E.U16 R27, desc[UR4][R16.64] ;  /* 0x00000004101b8981 */ /* 0x000162000c1e1500 */
[----:B------:R-:W-:Y:S01]  /*0610*/  ISETP.GE.U32.AND P0, PT, R3, R2, PT ;  /* 0x000000020300720c */ /* 0x000fe20003f06070 */
[----:B------:R-:W-:-:S12]  /*0620*/  BSSY.RECONVERGENT B0, `(.L_x_868) ;  /* 0x000000f000007945 */ /* 0x000fd80003800200 */
[----:B0-----:R-:W-:Y:S05]  /*0630*/  @P0 BRA `(.L_x_869) ;  /* 0x0000000000340947 */ /* 0x001fea0003800000 */
        /* <DEDUP_REMOVED lines=13> */
.L_x_869:
[----:B------:R-:W-:Y:S05]  /*0710*/  BSYNC.RECONVERGENT B0 ;  /* 0x0000000000007941 */ /* 0x000fea0003800200 */
.L_x_868:
[C---:B------:R-:W-:Y:S01]  /*0720*/  IADD3 R15, PT, PT, R3.reuse, 0x100, RZ ;  /* 0x00000100030f7810 */ /* 0x040fe20007ffe0ff */
[----:B------:R-:W0:Y:S01]  /*0730*/  @!P0 LDC.64 R12, c[0x0][0x388] ;  /* 0x0000e200ff0c8b82 */ /* 0x000e220000000a00 */
[----:B------:R-:W-:Y:S01]  /*0740*/  VIADD R17, R3, 0x180 ;  /* 0x0000018003117836 */ /* 0x000fe20000000000 */
[----:B------:R-:W-:Y:S01]  /*0750*/  BSSY.RECONVERGENT B0, `(.L_x_870) ;  /* 0x0000015000007945 */ /* 0x000fe20003800200 */
[-C--:B------:R-:W-:Y:S02]  /*0760*/  ISETP.GE.U32.AND P2, PT, R15, R2.reuse, PT ;  /* 0x000000020f00720c */ /* 0x080fe40003f46070 */
[----:B------:R-:W-:Y:S02]  /*0770*/  IADD3 R15, PT, PT, R3, 0x80, RZ ;  /* 0x00000080030f7810 */ /* 0x000fe40007ffe0ff */
[-C--:B------:R-:W-:Y:S02]  /*0780*/  ISETP.GE.U32.AND P3, PT, R17, R2.reuse, PT ;  /* 0x000000021100720c */ /* 0x080fe40003f66070 */
[----:B------:R-:W-:-:S02]  /*0790*/  ISETP.GE.U32.AND P4, PT, R15, R2, PT ;  /* 0x000000020f00720c */ /* 0x000fc40003f86070 */
[----:B------:R-:W-:-:S04]  /*07a0*/  IADD3 R17, PT, PT, R3, 0x200, RZ ;  /* 0x0000020003117810 */ /* 0x000fc80007ffe0ff */
[----:B------:R-:W-:-:S07]  /*07b0*/  ISETP.GE.U32.AND P1, PT, R17, R2, PT ;  /* 0x000000021100720c */ /* 0x000fce0003f26070 */
[----:B------:R-:W-:Y:S06]  /*07c0*/  @P4 BRA `(.L_x_871) ;  /* 0x0000000000344947 */ /* 0x000fec0003800000 */
[----:B-----5:R-:W-:Y:S01]  /*07d0*/  IMAD.U32 R4, R4, 0x10000, RZ ;  /* 0x0001000004047824 */ /* 0x020fe200078e00ff */
[----:B------:R-:W-:-:S03]  /*07e0*/  SHF.L.U32 R5, R5, 0x10, RZ ;  /* 0x0000001005057819 */ /* 0x000fc600000006ff */
        /* <DEDUP_REMOVED lines=9> */
[----:B------:R-:W-:-:S05]  /*0880*/  FMUL.FTZ R4, R5, R4 ;  /* 0x0000000405047220 */ /* 0x000fca0000410000 */
[----:B------:R-:W-:-:S07]  /*0890*/  F2FP.BF16.F32.PACK_AB R4, RZ, R4 ;  /* 0x00000004ff04723e */ /* 0x000fce00000010ff */
.L_x_871:
[----:B------:R-:W-:Y:S05]  /*08a0*/  BSYNC.RECONVERGENT B0 ;  /* 0x0000000000007941 */ /* 0x000fea0003800200 */
.L_x_870:
[C---:B-----5:R-:W-:Y:S01]  /*08b0*/  IADD3 R5, PT, PT, R3.reuse, 0x280, RZ ;  /* 0x0000028003057810 */ /* 0x060fe20007ffe0ff */
[C---:B------:R-:W-:Y:S01]  /*08c0*/  VIADD R23, R3.reuse, 0x380 ;  /* 0x0000038003177836 */ /* 0x040fe20000000000 */
[----:B------:R-:W-:Y:S01]  /*08d0*/  IADD3 R17, PT, PT, R3, 0x300, RZ ;  /* 0x0000030003117810 */ /* 0x000fe20007ffe0ff */
[----:B------:R-:W-:Y:S01]  /*08e0*/  BSSY.RECONVERGENT B0, `(.L_x_872) ;  /* 0x0000014000007945 */ /* 0x000fe20003800200 */
[-C--:B------:R-:W-:Y:S02]  /*08f0*/  ISETP.GE.U32.AND P4, PT, R5, R2.reuse, PT ;  /* 0x000000020500720c */ /* 0x080fe40003f86070 */
[----:B------:R-:W-:Y:S02]  /*0900*/  @!P0 IADD3 R5, PT, PT, R0, R3, RZ ;  /* 0x0000000300058210 */ /* 0x000fe40007ffe0ff */
[-C--:B------:R-:W-:Y:S02]  /*0910*/  ISETP.GE.U32.AND P5, PT, R17, R2.reuse, PT ;  /* 0x000000021100720c */ /* 0x080fe40003fa6070 */
[----:B------:R-:W-:Y:S01]  /*0920*/  ISETP.GE.U32.AND P6, PT, R23, R2, PT ;  /* 0x000000021700720c */ /* 0x000fe20003fc6070 */
[----:B0-----:R-:W-:Y:S01]  /*0930*/  @!P0 IMAD.WIDE.U32 R12, R5, 0x2, R12 ;  /* 0x00000002050c8825 */ /* 0x001fe200078e000c */
[----:B------:R-:W-:Y:S11]  /*0940*/  @P2 BRA `(.L_x_873) ;  /* 0x0000000000342947 */ /* 0x000ff60003800000 */
[----:B------:R-:W-:Y:S02]  /*0950*/  SHF.L.U32 R6, R6, 0x10, RZ ;  /* 0x0000001006067819 */ /* 0x000fe400000006ff */
        /* <DEDUP_REMOVED lines=12> */
.L_x_873:
[----:B------:R-:W-:Y:S05]  /*0a20*/  BSYNC.RECONVERGENT B0 ;  /* 0x0000000000007941 */ /* 0x000fea0003800200 */
.L_x_872:
[----:B------:R-:W-:Y:S04]  /*0a30*/  BSSY.RECONVERGENT B0, `(.L_x_874) ;  /* 0x000000f000007945 */ /* 0x000fe80003800200 */
[----:B------:R-:W-:Y:S05]  /*0a40*/  @P3 BRA `(.L_x_875) ;  /* 0x0000000000343947 */ /* 0x000fea0003800000 */
[----:B------:R-:W-:Y:S01]  /*0a50*/  IMAD.U32 R8, R8, 0x10000, RZ ;  /* 0x0001000008087824 */ /* 0x000fe200078e00ff */
        /* <DEDUP_REMOVED lines=12> */
.L_x_875:
[----:B------:R-:W-:Y:S05]  /*0b20*/  BSYNC.RECONVERGENT B0 ;  /* 0x0000000000007941 */ /* 0x000fea0003800200 */
.L_x_874:
[----:B------:R-:W-:Y:S04]  /*0b30*/  BSSY.RECONVERGENT B0, `(.L_x_876) ;  /* 0x000000f000007945 */ /* 0x000fe80003800200 */
[----:B------:R-:W-:Y:S05]  /*0b40*/  @P1 BRA `(.L_x_877) ;  /* 0x0000000000341947 */ /* 0x000fea0003800000 */
        /* <DEDUP_REMOVED lines=13> */
.L_x_877:
[----:B------:R-:W-:Y:S05]  /*0c20*/  BSYNC.RECONVERGENT B0 ;  /* 0x0000000000007941 */ /* 0x000fea0003800200 */
.L_x_876:
        /* <DEDUP_REMOVED lines=15> */
.L_x_879:
[----:B------:R-:W-:Y:S05]  /*0d20*/  BSYNC.RECONVERGENT B0 ;  /* 0x0000000000007941 */ /* 0x000fea0003800200 */
.L_x_878:
        /* <DEDUP_REMOVED lines=15> */
.L_x_881:
[----:B------:R-:W-:Y:S05]  /*0e20*/  BSYNC.RECONVERGENT B0 ;  /* 0x0000000000007941 */ /* 0x000fea0003800200 */
.L_x_880:
        /* <DEDUP_REMOVED lines=15> */
.L_x_883:
[----:B------:R-:W-:Y:S05]  /*0f20*/  BSYNC.RECONVERGENT B0 ;  /* 0x0000000000007941 */ /* 0x000fea0003800200 */
.L_x_882:
[----:B------:R-:W-:Y:S01]  /*0f30*/  @!P0 MOV R3, R15 ;  /* 0x0000000f00038202 */ /* 0x000fe20000000f00 */
[----:B------:R0:W-:Y:S01]  /*0f40*/  @!P0 STG.E.U16 desc[UR4][R12.64], R14 ;  /* 0x0000000e0c008986 */ /* 0x0001e2000c101504 */
[----:B------:R-:W-:Y:S04]  /*0f50*/  BSSY.RECONVERGENT B0, `(.L_x_884) ;  /* 0x000002d000007945 */ /* 0x000fe80003800200 */
[----:B------:R-:W-:Y:S01]  /*0f60*/  BSSY.RELIABLE B1, `(.L_x_885) ;  /* 0x0000025000017945 */ /* 0x000fe20003800100 */
[----:B------:R-:W-:-:S13]  /*0f70*/  ISETP.GE.U32.AND P0, PT, R3, R2, PT ;  /* 0x000000020300720c */ /* 0x000fda0003f06070 */
[----:B0-----:R-:W-:Y:S05]  /*0f80*/  @P0 BRA `(.L_x_886) ;  /* 0x0000000000300947 */ /* 0x001fea0003800000 */
[----:B------:R-:W0:Y:S01]  /*0f90*/  LDC.64 R12, c[0x0][0x388] ;  /* 0x0000e200ff0c7b82 */ /* 0x000e220000000a00 */
[----:B------:R-:W-:Y:S01]  /*0fa0*/  IADD3 R11, PT, PT, R0, R3, RZ ;  /* 0x00000003000b7210 */ /* 0x000fe20007ffe0ff */
[----:B------:R-:W-:-:S05]  /*0fb0*/  VIADD R3, R3, 0x80 ;  /* 0x0000008003037836 */ /* 0x000fca0000000000 */
[----:B------:R-:W-:Y:S01]  /*0fc0*/  ISETP.GE.U32.AND P0, PT, R3, R2, PT ;  /* 0x000000020300720c */ /* 0x000fe20003f06070 */
[----:B0-----:R-:W-:-:S05]  /*0fd0*/  IMAD.WIDE.U32 R12, R11, 0x2, R12 ;  /* 0x000000020b0c7825 */ /* 0x001fca00078e000c */
[----:B------:R0:W-:Y:S07]  /*0fe0*/  STG.E.U16 desc[UR4][R12.64], R4 ;  /* 0x000000040c007986 */ /* 0x0001ee000c101504 */
[----:B------:R-:W-:Y:S05]  /*0ff0*/  @P0 BRA `(.L_x_887) ;  /* 0x0000000000300947 */ /* 0x000fea0003800000 */
[----:B0-----:R-:W0:Y:S01]  /*1000*/  LDC.64 R12, c[0x0][0x388] ;  /* 0x0000e200ff0c7b82 */ /* 0x001e220000000a00 */
[----:B------:R-:W-:Y:S02]  /*1010*/  IADD3 R11, PT, PT, R0, R3, RZ ;  /* 0x00000003000b7210 */ /* 0x000fe40007ffe0ff */
[----:B------:R-:W-:-:S03]  /*1020*/  IADD3 R3, PT, PT, R3, 0x80, RZ ;  /* 0x0000008003037810 */ /* 0x000fc60007ffe0ff */
[----:B0-----:R-:W-:-:S05]  /*1030*/  IMAD.WIDE.U32 R12, R11, 0x2, R12 ;  /* 0x000000020b0c7825 */ /* 0x001fca00078e000c */
[----:B------:R0:W-:Y:S02]  /*1040*/  STG.E.U16 desc[UR4][R12.64], R5 ;  /* 0x000000050c007986 */ /* 0x0001e4000c101504 */
.L_x_886:
[----:B------:R-:W-:-:S13]  /*1050*/  ISETP.GE.U32.AND P0, PT, R3, R2, PT ;  /* 0x000000020300720c */ /* 0x000fda0003f06070 */
[----:B------:R-:W-:Y:S05]  /*1060*/  @P0 BRA `(.L_x_888) ;  /* 0x0000000000300947 */ /* 0x000fea0003800000 */
[----:B0-----:R-:W0:Y:S01]  /*1070*/  LDC.64 R4, c[0x0][0x388] ;  /* 0x0000e200ff047b82 */ /* 0x001e220000000a00 */
[----:B------:R-:W-:Y:S01]  /*1080*/  IADD3 R11, PT, PT, R0, R3, RZ ;  /* 0x00000003000b7210 */ /* 0x000fe20007ffe0ff */
[----:B------:R-:W-:-:S04]  /*1090*/  VIADD R3, R3, 0x80 ;  /* 0x0000008003037836 */ /* 0x000fc80000000000 */
[----:B0-----:R-:W-:-:S05]  /*10a0*/  IMAD.WIDE.U32 R4, R11, 0x2, R4 ;  /* 0x000000020b047825 */ /* 0x001fca00078e0004 */
[----:B------:R1:W-:Y:S02]  /*10b0*/  STG.E.U16 desc[UR4][R4.64], R6 ;  /* 0x0000000604007986 */ /* 0x0003e4000c101504 */
.L_x_887:
[----:B------:R-:W-:-:S13]  /*10c0*/  ISETP.GE.U32.AND P0, PT, R3, R2, PT ;  /* 0x000000020300720c */ /* 0x000fda0003f06070 */
[----:B------:R-:W-:Y:S05]  /*10d0*/  @P0 BRA `(.L_x_889) ;  /* 0x0000000000340947 */ /* 0x000fea0003800000 */
[----:B01----:R-:W0:Y:S01]  /*10e0*/  LDC.64 R4, c[0x0][0x388] ;  /* 0x0000e200ff047b82 */ /* 0x003e220000000a00 */
[----:B------:R-:W-:Y:S02]  /*10f0*/  IADD3 R11, PT, PT, R0, R3, RZ ;  /* 0x00000003000b7210 */ /* 0x000fe40007ffe0ff */
[----:B------:R-:W-:-:S03]  /*1100*/  IADD3 R3, PT, PT, R3, 0x80, RZ ;  /* 0x0000008003037810 */ /* 0x000fc60007ffe0ff */
[----:B0-----:R-:W-:-:S05]  /*1110*/  IMAD.WIDE.U32 R4, R11, 0x2, R4 ;  /* 0x000000020b047825 */ /* 0x001fca00078e0004 */
[----:B------:R1:W-:Y:S02]  /*1120*/  STG.E.U16 desc[UR4][R4.64], R7 ;  /* 0x0000000704007986 */ /* 0x0003e4000c101504 */
.L_x_888:
[----:B------:R-:W-:-:S13]  /*1130*/  ISETP.GE.U32.AND P0, PT, R3, R2, PT ;  /* 0x000000020300720c */ /* 0x000fda0003f06070 */
[----:B------:R-:W-:Y:S05]  /*1140*/  @P0 BREAK.RELIABLE B1 ;  /* 0x0000000000010942 */ /* 0x000fea0003800100 */
[----:B------:R-:W-:Y:S05]  /*1150*/  @P0 BRA `(.L_x_890) ;  /* 0x0000000000300947 */ /* 0x000fea0003800000 */
[----:B01----:R-:W0:Y:S01]  /*1160*/  LDC.64 R4, c[0x0][0x388] ;  /* 0x0000e200ff047b82 */ /* 0x003e220000000a00 */
[----:B------:R-:W-:Y:S01]  /*1170*/  IADD3 R7, PT, PT, R0, R3, RZ ;  /* 0x0000000300077210 */ /* 0x000fe20007ffe0ff */
[----:B------:R-:W-:-:S04]  /*1180*/  VIADD R3, R3, 0x80 ;  /* 0x0000008003037836 */ /* 0x000fc80000000000 */
[----:B0-----:R-:W-:-:S05]  /*1190*/  IMAD.WIDE.U32 R4, R7, 0x2, R4 ;  /* 0x0000000207047825 */ /* 0x001fca00078e0004 */
[----:B------:R2:W-:Y:S02]  /*11a0*/  STG.E.U16 desc[UR4][R4.64], R8 ;  /* 0x0000000804007986 */ /* 0x0005e4000c101504 */
.L_x_889:
[----:B------:R-:W-:Y:S05]  /*11b0*/  BSYNC.RELIABLE B1 ;  /* 0x0000000000017941 */ /* 0x000fea0003800100 */
.L_x_885:
[----:B------:R-:W-:-:S13]  /*11c0*/  ISETP.GE.U32.AND P0, PT, R3, R2, PT ;  /* 0x000000020300720c */ /* 0x000fda0003f06070 */
[----:B012---:R-:W0:Y:S01]  /*11d0*/  @!P0 LDC.64 R4, c[0x0][0x388] ;  /* 0x0000e200ff048b82 */ /* 0x007e220000000a00 */
[----:B------:R-:W-:Y:S02]  /*11e0*/  @!P0 IADD3 R7, PT, PT, R0, R3, RZ ;  /* 0x0000000300078210 */ /* 0x000fe40007ffe0ff */
[----:B------:R-:W-:-:S03]  /*11f0*/  @!P0 IADD3 R3, PT, PT, R3, 0x80, RZ ;  /* 0x0000008003038810 */ /* 0x000fc60007ffe0ff */
[----:B0-----:R-:W-:-:S05]  /*1200*/  @!P0 IMAD.WIDE.U32 R4, R7, 0x2, R4 ;  /* 0x0000000207048825 */ /* 0x001fca00078e0004 */
[----:B------:R2:W-:Y:S02]  /*1210*/  @!P0 STG.E.U16 desc[UR4][R4.64], R9 ;  /* 0x0000000904008986 */ /* 0x0005e4000c101504 */
.L_x_890:
[----:B------:R-:W-:Y:S05]  /*1220*/  BSYNC.RECONVERGENT B0 ;  /* 0x0000000000007941 */ /* 0x000fea0003800200 */
.L_x_884:
[----:B------:R-:W-:Y:S05]  /*1230*/  WARPSYNC.ALL ;  /* 0x0000000000007948 */ /* 0x000fea0003800000 */
[----:B------:R-:W-:-:S13]  /*1240*/  ISETP.GE.U32.AND P0, PT, R3, R2, PT ;  /* 0x000000020300720c */ /* 0x000fda0003f06070 */
[----:B------:R-:W-:Y:S05]  /*1250*/  @P0 EXIT ;  /* 0x000000000000094d */ /* 0x000fea0003800000 */
[----:B012---:R-:W0:Y:S01]  /*1260*/  LDC.64 R4, c[0x0][0x388] ;  /* 0x0000e200ff047b82 */ /* 0x007e220000000a00 */
[----:B------:R-:W-:-:S05]  /*1270*/  IADD3 R3, PT, PT, R0, R3, RZ ;  /* 0x0000000300037210 */ /* 0x000fca0007ffe0ff */
[----:B0-----:R-:W-:-:S05]  /*1280*/  IMAD.WIDE.U32 R2, R3, 0x2, R4 ;  /* 0x0000000203027825 */ /* 0x001fca00078e0004 */
[----:B------:R-:W-:Y:S01]  /*1290*/  STG.E.U16 desc[UR4][R2.64], R10 ;  /* 0x0000000a02007986 */ /* 0x000fe2000c101504 */
[----:B------:R-:W-:Y:S05]  /*12a0*/  EXIT ;  /* 0x000000000000794d */ /* 0x000fea0003800000 */
.L_x_867:
[----:B------:R-:W0:Y:S01]  /*12b0*/  S2R R4, SR_TID.X ;  /* 0x0000000000047919 */ /* 0x000e220000002100 */
[----:B------:R-:W1:Y:S08]  /*12c0*/  LDC.64 R2, c[0x0][0x390] ;  /* 0x0000e400ff027b82 */ /* 0x000e700000000a00 */
[----:B------:R-:W2:Y:S01]  /*12d0*/  LDC.64 R6, c[0x0][0x398] ;  /* 0x0000e600ff067b82 */ /* 0x000ea20000000a00 */
[----:B-1----:R-:W-:-:S04]  /*12e0*/  IMAD.WIDE.U32 R2, R0, 0x2, R2 ;  /* 0x0000000200027825 */ /* 0x002fc800078e0002 */
[----:B0-----:R-:W-:-:S05]  /*12f0*/  IMAD.WIDE.U32 R2, R4, 0x4, R2 ;  /* 0x0000000404027825 */ /* 0x001fca00078e0002 */
[----:B------:R-:W3:Y:S04]  /*1300*/  LDG.E R8, desc[UR4][R2.64] ;  /* 0x0000000402087981 */ /* 0x000ee8000c1e1900 */
[----:B------:R-:W4:Y:S04]  /*1310*/  LDG.E R13, desc[UR4][R2.64+0x200] ;  /* 0x00020004020d7981 */ /* 0x000f28000c1e1900 */
[----:B------:R-:W5:Y:S04]  /*1320*/  LDG.E R9, desc[UR4][R2.64+0x400] ;  /* 0x0004000402097981 */ /* 0x000f68000c1e1900 */
[----:B------:R4:W5:Y:S01]  /*1330*/  LDG.E R12, desc[UR4][R2.64+0x600] ;  /* 0x00060004020c7981 */ /* 0x000962000c1e1900 */
[----:B--2---:R-:W-:-:S04]  /*1340*/  IMAD.WIDE.U32 R6, R0, 0x2, R6 ;  /* 0x0000000200067825 */ /* 0x004fc800078e0006 */
[----:B------:R-:W-:-:S05]  /*1350*/  IMAD.WIDE.U32 R22, R4, 0x4, R6 ;  /* 0x0000000404167825 */ /* 0x000fca00078e0006 */
[----:B------:R-:W2:Y:S04]  /*1360*/  LDG.E R11, desc[UR4][R22.64] ;  /* 0x00000004160b7981 */ /* 0x000ea8000c1e1900 */
[----:B------:R-:W2:Y:S04]  /*1370*/  LDG.E R10, desc[UR4][R22.64+0x200] ;  /* 0x00020004160a7981 */ /* 0x000ea8000c1e1900 */
[----:B------:R-:W2:Y:S04]  /*1380*/  LDG.E R5, desc[UR4][R22.64+0x400] ;  /* 0x0004000416057981 */ /* 0x000ea8000c1e1900 */
[----:B------:R0:W2:Y:S01]  /*1390*/  LDG.E R6, desc[UR4][R22.64+0x600] ;  /* 0x0006000416067981 */ /* 0x0000a2000c1e1900 */
[C---:B---3--:R-:W-:Y:S01]  /*13a0*/  IMAD.U32 R15, R8.reuse, 0x10000, RZ ;  /* 0x00010000080f7824 */ /* 0x048fe200078e00ff */
[----:B------:R-:W-:-:S03]  /*13b0*/  PRMT R16, R8, 0x7632, R16 ;  /* 0x0000763208107816 */ /* 0x000fc60000000010 */
[----:B------:R-:W-:Y:S01]  /*13c0*/  FMUL.FTZ R21, |R15|, -1.4426950216293334961 ;  /* 0xbfb8aa3b0f157820 */ /* 0x000fe20000410200 */
[C---:B----4-:R-:W-:Y:S02]  /*13d0*/  PRMT R3, R13.reuse, 0x7632, R3 ;  /* 0x000076320d037816 */ /* 0x050fe40000000003 */
[----:B------:R-:W-:Y:S02]  /*13e0*/  SHF.L.U32 R19, R13, 0x10, RZ ;  /* 0x000000100d137819 */ /* 0x000fe400000006ff */
[----:B------:R-:W-:Y:S01]  /*13f0*/  SHF.L.U32 R16, R16, 0x10, RZ ;  /* 0x0000001010107819 */ /* 0x000fe200000006ff */
[----:B------:R-:W1:Y:S01]  /*1400*/  MUFU.EX2 R21, R21 ;  /* 0x0000001500157308 */ /* 0x000e620000000800 */
[----:B------:R-:W-:Y:S02]  /*1410*/  IMAD.U32 R3, R3, 0x10000, RZ ;  /* 0x0001000003037824 */ /* 0x000fe400078e00ff */
[----:B------:R-:W-:Y:S01]  /*1420*/  FMUL.FTZ R20, |R19|, -1.4426950216293334961 ;  /* 0xbfb8aa3b13147820 */ /* 0x000fe20000410200 */
[----:B------:R-:W-:Y:S01]  /*1430*/  FSETP.GEU.FTZ.AND P0, PT, R15, RZ, PT ;  /* 0x000000ff0f00720b */ /* 0x000fe20003f1e000 */
[----:B------:R-:W-:Y:S01]  /*1440*/  FMUL.FTZ R18, |R16|, -1.4426950216293334961 ;  /* 0xbfb8aa3b10127820 */ /* 0x000fe20000410200 */
[----:B------:R-:W-:Y:S01]  /*1450*/  FMUL.FTZ R2, |R3|, -1.4426950216293334961 ;  /* 0xbfb8aa3b03027820 */ /* 0x000fe20000410200 */
[----:B-----5:R-:W-:-:S02]  /*1460*/  SHF.L.U32 R7, R9, 0x10, RZ ;  /* 0x0000001009077819 */ /* 0x020fc400000006ff */
[----:B------:R-:W3:Y:S01]  /*1470*/  MUFU.EX2 R20, R20 ;  /* 0x0000001400147308 */ /* 0x000ee20000000800 */
[----:B------:R-:W-:Y:S02]  /*1480*/  PRMT R13, R9, 0x7632, R13 ;  /* 0x00007632090d7816 */ /* 0x000fe4000000000d */
[----:B------:R-:W-:Y:S01]  /*1490*/  SHF.L.U32 R9, R12, 0x10, RZ ;  /* 0x000000100c097819 */ /* 0x000fe200000006ff */
[----:B------:R-:W4:Y:S01]  /*14a0*/  MUFU.EX2 R2, R2 ;  /* 0x0000000200027308 */ /* 0x000f220000000800 */
[----:B------:R-:W-:Y:S01]  /*14b0*/  FMUL.FTZ R8, |R7|, -1.4426950216293334961 ;  /* 0xbfb8aa3b07087820 */ /* 0x000fe20000410200 */
[----:B-1----:R-:W-:Y:S01]  /*14c0*/  FADD.FTZ R14, R21, 1 ;  /* 0x3f800000150e7421 */ /* 0x002fe20000010000 */
[----:B------:R-:W-:Y:S01]  /*14d0*/  FSETP.GEU.FTZ.AND P2, PT, R19, RZ, PT ;  /* 0x000000ff1300720b */ /* 0x000fe20003f5e000 */
[----:B------:R-:W1:Y:S01]  /*14e0*/  MUFU.EX2 R18, R18 ;  /* 0x0000001200127308 */ /* 0x000e620000000800 */
[----:B0-----:R-:W-:Y:S01]  /*14f0*/  FSET.BF.LT.FTZ.AND R22, R15, RZ, PT ;  /* 0x000000ff0f16720a */ /* 0x001fe20003811000 */
[----:B------:R-:W-:Y:S01]  /*1500*/  FMUL.FTZ R26, |R9|, -1.4426950216293334961 ;  /* 0xbfb8aa3b091a7820 */ /* 0x000fe20000410200 */
[----:B------:R-:W-:Y:S01]  /*1510*/  FSETP.GEU.FTZ.AND P1, PT, R16, RZ, PT ;  /* 0x000000ff1000720b */ /* 0x000fe20003f3e000 */
[----:B------:R-:W0:Y:S01]  /*1520*/  MUFU.RCP R14, R14 ;  /* 0x0000000e000e7308 */ /* 0x000e220000001000 */
[----:B------:R-:W-:Y:S01]  /*1530*/  FSET.BF.LT.FTZ.AND R19, R19, RZ, PT ;  /* 0x000000ff1313720a */ /* 0x000fe20003811000 */
[----:B---3--:R-:W-:Y:S01]  /*1540*/  FADD.FTZ R17, R20, 1 ;  /* 0x3f80000014117421 */ /* 0x008fe20000010000 */
[----:B----4-:R-:W-:-:S05]  /*1550*/  FADD.FTZ R23, R2, 1 ;  /* 0x3f80000002177421 */ /* 0x010fca0000010000 */
[----:B------:R-:W3:Y:S01]  /*1560*/  MUFU.RCP R17, R17 ;  /* 0x0000001100117308 */ /* 0x000ee20000001000 */
[----:B-1----:R-:W-:-:S07]  /*1570*/  FADD.FTZ R25, R18, 1 ;  /* 0x3f80000012197421 */ /* 0x002fce0000010000 */
[----:B------:R-:W-:Y:S01]  /*1580*/  MUFU.RCP R23, R23 ;  /* 0x0000001700177308 */ /* 0x000fe20000001000 */
[----:B0-----:R-:W-:Y:S01]  /*1590*/  FMUL.FTZ R21, R21, R14 ;  /* 0x0000000e15157220 */ /* 0x001fe20000410000 */
[----:B------:R-:W-:Y:S02]  /*15a0*/  PRMT R14, R12, 0x7632, R14 ;  /* 0x000076320c0e7816 */ /* 0x000fe4000000000e */
[----:B------:R-:W-:Y:S01]  /*15b0*/  SHF.L.U32 R12, R13, 0x10, RZ ;  /* 0x000000100d0c7819 */ /* 0x000fe200000006ff */
[----:B------:R-:W-:Y:S01]  /*15c0*/  @P0 FADD.FTZ R21, -R21, -RZ ;  /* 0x800000ff15150221 */ /* 0x000fe20000010100 */
[----:B------:R-:W-:Y:S02]  /*15d0*/  FSETP.GEU.FTZ.AND P0, PT, R3, RZ, PT ;  /* 0x000000ff0300720b */ /* 0x000fe40003f1e000 */
[----:B------:R-:W0:Y:S01]  /*15e0*/  MUFU.RCP R25, R25 ;  /* 0x0000001900197308 */ /* 0x000e220000001000 */
[----:B------:R-:W-:Y:S01]  /*15f0*/  SHF.L.U32 R13, R14, 0x10, RZ ;  /* 0x000000100e0d7819 */ /* 0x000fe200000006ff */
[----:B------:R-:W-:Y:S01]  /*1600*/  FMUL.FTZ R24, |R12|, -1.4426950216293334961 ;  /* 0xbfb8aa3b0c187820 */ /* 0x000fe20000410200 */
[----:B------:R-:W-:Y:S01]  /*1610*/  FADD.FTZ R21, R22, -R21 ;  /* 0x8000001516157221 */ /* 0x000fe20000010000 */
[----:B---3--:R-:W-:Y:S01]  /*1620*/  FMUL.FTZ R22, R20, R17 ;  /* 0x0000001114167220 */ /* 0x008fe20000410000 */
[C---:B------:R-:W-:Y:S01]  /*1630*/  FSETP.GEU.FTZ.AND P3, PT, R13.reuse, RZ, PT ;  /* 0x000000ff0d00720b */ /* 0x040fe20003f7e000 */
[C---:B------:R-:W-:Y:S01]  /*1640*/  FMUL.FTZ R27, |R13|.reuse, -1.4426950216293334961 ;  /* 0xbfb8aa3b0d1b7820 */ /* 0x040fe20000410200 */
[----:B------:R-:W-:Y:S01]  /*1650*/  FSET.BF.LT.FTZ.AND R13, R13, RZ, PT ;  /* 0x000000ff0d0d720a */ /* 0x000fe20003811000 */
[----:B------:R-:W1:Y:S01]  /*1660*/  MUFU.EX2 R8, R8 ;  /* 0x0000000800087308 */ /* 0x000e620000000800 */
[----:B------:R-:W-:Y:S01]  /*1670*/  @P2 FADD.FTZ R22, -R22, -RZ ;  /* 0x800000ff16162221 */ /* 0x000fe20000010100 */
[----:B------:R-:W-:-:S02]  /*1680*/  FSETP.GEU.FTZ.AND P2, PT, R9, RZ, PT ;  /* 0x000000ff0900720b */ /* 0x000fc40003f5e000 */
[----:B------:R3:W4:Y:S01]  /*1690*/  MUFU.EX2 R15, R24 ;  /* 0x00000018000f7308 */ /* 0x0007220000000800 */
[----:B------:R-:W-:Y:S01]  /*16a0*/  FADD.FTZ R22, R19, -R22 ;  /* 0x8000001613167221 */ /* 0x000fe20000010000 */
[----:B------:R-:W-:Y:S02]  /*16b0*/  FSET.BF.LT.FTZ.AND R9, R9, RZ, PT ;  /* 0x000000ff0909720a */ /* 0x000fe40003811000 */
[----:B------:R1:W-:Y:S01]  /*16c0*/  MUFU.EX2 R14, R26 ;  /* 0x0000001a000e7308 */ /* 0x0003e20000000800 */
[----:B0-----:R-:W-:Y:S01]  /*16d0*/  FMUL.FTZ R18, R18, R25 ;  /* 0x0000001912127220 */ /* 0x001fe20000410000 */
[----:B------:R-:W-:Y:S01]  /*16e0*/  FSET.BF.LT.FTZ.AND R25, R16, RZ, PT ;  /* 0x000000ff1019720a */ /* 0x000fe20003811000 */
[----:B---3--:R-:W-:Y:S01]  /*16f0*/  FMUL.FTZ R24, R2, R23 ;  /* 0x0000001702187220 */ /* 0x008fe20000410000 */
[----:B------:R-:W0:Y:S01]  /*1700*/  MUFU.EX2 R16, R27 ;  /* 0x0000001b00107308 */ /* 0x000e220000000800 */
[----:B------:R-:W-:Y:S01]  /*1710*/  FSET.BF.LT.FTZ.AND R23, R3, RZ, PT ;  /* 0x000000ff0317720a */ /* 0x000fe20003811000 */
[----:B------:R-:W-:Y:S01]  /*1720*/  @P1 FADD.FTZ R18, -R18, -RZ ;  /* 0x800000ff12121221 */ /* 0x000fe20000010100 */
[----:B------:R-:W-:Y:S01]  /*1730*/  @P0 FADD.FTZ R24, -R24, -RZ ;  /* 0x800000ff18180221 */ /* 0x000fe20000010100 */
[----:B-1----:R-:W-:Y:S01]  /*1740*/  FADD.FTZ R26, R8, 1 ;  /* 0x3f800000081a7421 */ /* 0x002fe20000010000 */
[----:B----4-:R-:W-:Y:S01]  /*1750*/  FADD.FTZ R20, R15, 1 ;  /* 0x3f8000000f147421 */ /* 0x010fe20000010000 */
[----:B------:R-:W-:Y:S01]  /*1760*/  FADD.FTZ R18, R25, -R18 ;  /* 0x8000001219127221 */ /* 0x000fe20000010000 */
[----:B------:R-:W-:Y:S01]  /*1770*/  FADD.FTZ R19, R23, -R24 ;  /* 0x8000001817137221 */ /* 0x000fe20000010000 */
[C---:B--2---:R-:W-:Y:S01]  /*1780*/  PRMT R23, R11.reuse, 0x7632, R23 ;  /* 0x000076320b177816 */ /* 0x044fe20000000017 */
[----:B------:R-:W-:Y:S01]  /*1790*/  IMAD.U32 R24, R11, 0x10000, RZ ;  /* 0x000100000b187824 */ /* 0x000fe200078e00ff */
[----:B------:R1:W2:Y:S01]  /*17a0*/  MUFU.RCP R17, R26 ;  /* 0x0000001a00117308 */ /* 0x0002a20000001000 */
[----:B------:R-:W3:Y:S01]  /*17b0*/  LDC.64 R2, c[0x0][0x388] ;  /* 0x0000e200ff027b82 */ /* 0x000ee20000000a00 */
[----:B------:R-:W-:Y:S01]  /*17c0*/  SHF.L.U32 R25, R23, 0x10, RZ ;  /* 0x0000001017197819 */ /* 0x000fe200000006ff */
[----:B------:R-:W-:Y:S01]  /*17d0*/  FMUL.FTZ R21, R24, R21 ;  /* 0x0000001518157220 */ /* 0x000fe20000410000 */
[----:B------:R-:W-:Y:S01]  /*17e0*/  PRMT R23, R10, 0x7632, R23 ;  /* 0x000076320a177816 */ /* 0x000fe20000000017 */
[----:B0-----:R-:W-:Y:S01]  /*17f0*/  FADD.FTZ R24, R16, 1 ;  /* 0x3f80000010187421 */ /* 0x001fe20000010000 */
[----:B------:R-:W-:Y:S01]  /*1800*/  FSETP.GEU.FTZ.AND P0, PT, R7, RZ, PT ;  /* 0x000000ff0700720b */ /* 0x000fe20003f1e000 */
[----:B------:R-:W-:Y:S01]  /*1810*/  FMUL.FTZ R18, R25, R18 ;  /* 0x0000001219127220 */ /* 0x000fe20000410000 */
[----:B------:R-:W-:Y:S01]  /*1820*/  SHF.L.U32 R25, R10, 0x10, RZ ;  /* 0x000000100a197819 */ /* 0x000fe200000006ff */
[----:B-1----:R-:W-:Y:S01]  /*1830*/  FADD.FTZ R26, R14, 1 ;  /* 0x3f8000000e1a7421 */ /* 0x002fe20000010000 */
[----:B------:R-:W-:Y:S01]  /*1840*/  SHF.L.U32 R10, R23, 0x10, RZ ;  /* 0x00000010170a7819 */ /* 0x000fe200000006ff */
[----:B------:R-:W0:Y:S01]  /*1850*/  MUFU.RCP R20, R20 ;  /* 0x0000001400147308 */ /* 0x000e220000001000 */
[----:B------:R-:W-:Y:S01]  /*1860*/  FSETP.GEU.FTZ.AND P1, PT, R12, RZ, PT ;  /* 0x000000ff0c00720b */ /* 0x000fe20003f3e000 */
[----:B------:R-:W-:Y:S01]  /*1870*/  FMUL.FTZ R22, R25, R22 ;  /* 0x0000001619167220 */ /* 0x000fe20000410000 */
[----:B------:R-:W-:Y:S01]  /*1880*/  FSET.BF.LT.FTZ.AND R7, R7, RZ, PT ;  /* 0x000000ff0707720a */ /* 0x000fe20003811000 */
[----:B------:R-:W-:Y:S01]  /*1890*/  FMUL.FTZ R19, R10, R19 ;  /* 0x000000130a137220 */ /* 0x000fe20000410000 */
[----:B------:R-:W-:Y:S01]  /*18a0*/  FSET.BF.LT.FTZ.AND R12, R12, RZ, PT ;  /* 0x000000ff0c0c720a */ /* 0x000fe20003811000 */
[----:B--2---:R-:W-:-:S02]  /*18b0*/  FMUL.FTZ R8, R8, R17 ;  /* 0x0000001108087220 */ /* 0x004fc40000410000 */
[----:B------:R-:W1:Y:S01]  /*18c0*/  MUFU.RCP R11, R26 ;  /* 0x0000001a000b7308 */ /* 0x000e620000001000 */
[----:B------:R-:W-:Y:S01]  /*18d0*/  F2FP.BF16.F32.PACK_AB R21, R18, R21 ;  /* 0x000000151215723e */ /* 0x000fe200000010ff */
[----:B------:R-:W-:Y:S01]  /*18e0*/  @P0 FADD.FTZ R8, -R8, -RZ ;  /* 0x800000ff08080221 */ /* 0x000fe20000010100 */
[----:B------:R-:W-:Y:S01]  /*18f0*/  F2FP.BF16.F32.PACK_AB R19, R19, R22 ;  /* 0x000000161313723e */ /* 0x000fe200000010ff */
[----:B---3--:R-:W-:-:S04]  /*1900*/  IMAD.WIDE.U32 R2, R0, 0x2, R2 ;  /* 0x0000000200027825 */ /* 0x008fc800078e0002 */
[----:B------:R-:W-:Y:S01]  /*1910*/  FADD.FTZ R8, R7, -R8 ;  /* 0x8000000807087221 */ /* 0x000fe20000010000 */
[----:B------:R-:W2:Y:S01]  /*1920*/  MUFU.RCP R23, R24 ;  /* 0x0000001800177308 */ /* 0x000ea20000001000 */
[----:B------:R-:W-:Y:S01]  /*1930*/  PRMT R0, R5, 0x7632, R0 ;  /* 0x0000763205007816 */ /* 0x000fe20000000000 */
[----:B0-----:R-:W-:Y:S01]  /*1940*/  FMUL.FTZ R15, R15, R20 ;  /* 0x000000140f0f7220 */ /* 0x001fe20000410000 */
[----:B------:R-:W-:Y:S01]  /*1950*/  IMAD.U32 R7, R5, 0x10000, RZ ;  /* 0x0001000005077824 */ /* 0x000fe200078e00ff */
[----:B------:R-:W-:Y:S01]  /*1960*/  PRMT R5, R6, 0x7632, R5 ;  /* 0x0000763206057816 */ /* 0x000fe20000000005 */
[----:B------:R-:W-:-:S04]  /*1970*/  IMAD.WIDE.U32 R2, R4, 0x4, R2 ;  /* 0x0000000404027825 */ /* 0x000fc800078e0002 */
[----:B------:R-:W-:Y:S01]  /*1980*/  @P1 FADD.FTZ R15, -R15, -RZ ;  /* 0x800000ff0f0f1221 */ /* 0x000fe20000010100 */
[----:B------:R-:W-:Y:S01]  /*1990*/  SHF.L.U32 R0, R0, 0x10, RZ ;  /* 0x0000001000007819 */ /* 0x000fe200000006ff */
[----:B------:R-:W-:Y:S01]  /*19a0*/  FMUL.FTZ R7, R7, R8 ;  /* 0x0000000807077220 */ /* 0x000fe20000410000 */
[----:B------:R-:W-:Y:S01]  /*19b0*/  SHF.L.U32 R6, R6, 0x10, RZ ;  /* 0x0000001006067819 */ /* 0x000fe200000006ff */
[----:B-1----:R-:W-:Y:S01]  /*19c0*/  FMUL.FTZ R14, R14, R11 ;  /* 0x0000000b0e0e7220 */ /* 0x002fe20000410000 */
[----:B------:R-:W-:Y:S01]  /*19d0*/  SHF.L.U32 R5, R5, 0x10, RZ ;  /* 0x0000001005057819 */ /* 0x000fe200000006ff */
[----:B------:R-:W-:Y:S01]  /*19e0*/  FADD.FTZ R15, R12, -R15 ;  /* 0x8000000f0c0f7221 */ /* 0x000fe20000010000 */
[----:B------:R-:W-:Y:S01]  /*19f0*/  STG.E desc[UR4][R2.64], R21 ;  /* 0x0000001502007986 */ /* 0x000fe2000c101904 */
[----:B------:R-:W-:Y:S02]  /*1a00*/  @P2 FADD.FTZ R14, -R14, -RZ ;  /* 0x800000ff0e0e2221 */ /* 0x000fe40000010100 */
[----:B------:R-:W-:Y:S01]  /*1a10*/  FMUL.FTZ R0, R0, R15 ;  /* 0x0000000f00007220 */ /* 0x000fe20000410000 */
[----:B------:R-:W-:Y:S01]  /*1a20*/  STG.E desc[UR4][R2.64+0x200], R19 ;  /* 0x0002001302007986 */ /* 0x000fe2000c101904 */
[----:B--2---:R-:W-:Y:S01]  /*1a30*/  FMUL.FTZ R16, R16, R23 ;  /* 0x0000001710107220 */ /* 0x004fe20000410000 */
[----:B------:R-:W-:-:S02]  /*1a40*/  FADD.FTZ R9, R9, -R14 ;  /* 0x8000000e09097221 */ /* 0x000fc40000010000 */
[----:B------:R-:W-:Y:S01]  /*1a50*/  F2FP.BF16.F32.PACK_AB R7, R0, R7 ;  /* 0x000000070007723e */ /* 0x000fe200000010ff */
[----:B------:R-:W-:Y:S01]  /*1a60*/  @P3 FADD.FTZ R16, -R16, -RZ ;  /* 0x800000ff10103221 */ /* 0x000fe20000010100 */
[----:B------:R-:W-:-:S03]  /*1a70*/  FMUL.FTZ R6, R6, R9 ;  /* 0x0000000906067220 */ /* 0x000fc60000410000 */
[----:B------:R-:W-:Y:S01]  /*1a80*/  FADD.FTZ R16, R13, -R16 ;  /* 0x800000100d107221 */ /* 0x000fe20000010000 */
[----:B------:R-:W-:Y:S03]  /*1a90*/  STG.E desc[UR4][R2.64+0x400], R7 ;  /* 0x0004000702007986 */ /* 0x000fe6000c101904 */
[----:B------:R-:W-:-:S05]  /*1aa0*/  FMUL.FTZ R5, R5, R16 ;  /* 0x0000001005057220 */ /* 0x000fca0000410000 */
[----:B------:R-:W-:-:S05]  /*1ab0*/  F2FP.BF16.F32.PACK_AB R5, R5, R6 ;  /* 0x000000060505723e */ /* 0x000fca00000010ff */
[----:B------:R-:W-:Y:S01]  /*1ac0*/  STG.E desc[UR4][R2.64+0x600], R5 ;  /* 0x0006000502007986 */ /* 0x000fe2000c101904 */
[----:B------:R-:W-:Y:S05]  /*1ad0*/  EXIT ;  /* 0x000000000000794d */ /* 0x000fea0003800000 */
.L_x_891:
        /* <DEDUP_REMOVED lines=10> */
.L_x_6626:


//--------------------- .text._ZN2at6native29vectorized_elementwise_kernelILi4EZZZNS0_62_GLOBAL__N__e6aa1b1b_29_ActivationLogSigmoidKernel_cu_9d16a0dc27log_sigmoid_backward_kernelERNS_14TensorIteratorEENKUlvE_clEvENKUlvE2_clEvEUlN3c108BFloat16ES8_E_St5arrayIPcLm3EEEEviT0_T1_ --------------------------
	.section	.text._ZN2at6native29vectorized_elementwise_kernelILi4EZZZNS0_62_GLOBAL__N__e6aa1b1b_29_ActivationLogSigmoidKernel_cu_9d16a0dc27log_sigmoid_backward_kernelERNS_14TensorIteratorEENKUlvE_clEvENKUlvE2_clEvEUlN3c108BFloat16ES8_E_St5arrayIPcLm3EEEEviT0_T1_,"ax",@progbits
	.align	128
        .global         _ZN2at6native29vectorized_elementwise_kernelILi4EZZZNS0_62_GLOBAL__N__e6aa1b1b_29_ActivationLogSigmoidKernel_cu_9d16a0dc27log_sigmoid_backward_kernelERNS_14TensorIteratorEENKUlvE_clEvENKUlvE2_clEvEUlN3c108BFloat16ES8_E_St5arrayIPcLm3EEEEviT0_T1_
        .type           _ZN2at6native29vectorized_elementwise_kernelILi4EZZZNS0_62_GLOBAL__N__e6aa1b1b_29_ActivationLogSigmoidKernel_cu_9d16a0dc27log_sigmoid_backward_kernelERNS_14TensorIteratorEENKUlvE_clEvENKUlvE2_clEvEUlN3c108BFloat16ES8_E_St5arrayIPcLm3EEEEviT0_T1_,@function
        .size           _ZN2at6native29vectorized_elementwise_kernelILi4EZZZNS0_62_GLOBAL__N__e6aa1b1b_29_ActivationLogSigmoidKernel_cu_9d16a0dc27log_sigmoid_backward_kernelERNS_14TensorIteratorEENKUlvE_clEvENKUlvE2_clEvEUlN3c108BFloat16ES8_E_St5arrayIPcLm3EEEEviT0_T1_,(.L_x_6627 - _ZN2at6native29vectorized_elementwise_kernelILi4EZZZNS0_62_GLOBAL__N__e6aa1b1b_29_ActivationLogSigmoidKernel_cu_9d16a0dc27log_sigmoid_backward_kernelERNS_14TensorIteratorEENKUlvE_clEvENKUlvE2_clEvEUlN3c108BFloat16ES8_E_St5arrayIPcLm3EEEEviT0_T1_)
        .other          _ZN2at6native29vectorized_elementwise_kernelILi4EZZZNS0_62_GLOBAL__N__e6aa1b1b_29_ActivationLogSigmoidKernel_cu_9d16a0dc27log_sigmoid_backward_kernelERNS_14TensorIteratorEENKUlvE_clEvENKUlvE2_clEvEUlN3c108BFloat16ES8_E_St5arrayIPcLm3EEEEviT0_T1_,@"STO_CUDA_ENTRY STV_DEFAULT"
_ZN2at6native29vectorized_elementwise_kernelILi4EZZZNS0_62_GLOBAL__N__e6aa1b1b_29_ActivationLogSigmoidKernel_cu_9d16a0dc27log_sigmoid_backward_kernelERNS_14TensorIteratorEENKUlvE_clEvENKUlvE2_clEvEUlN3c108BFloat16ES8_E_St5arrayIPcLm3EEEEviT0_T1_:
.text._ZN2at6native29vectorized_elementwise_kernelILi4EZZZNS0_62_GLOBAL__N__e6aa1b1b_29_ActivationLogSigmoidKernel_cu_9d16a0dc27log_sigmoid_backward_kernelERNS_14TensorIteratorEENKUlvE_clEvENKUlvE2_clEvEUlN3c108BFloat16ES8_E_St5arrayIPcLm3EEEEviT0_T1_:
        /* <DEDUP_REMOVED lines=113> */
.L_x_894:
[----:B------:R-:W-:Y:S05]  /*0710*/  BSYNC.RECONVERGENT B0 ;  /* 0x0000000000007941 */ /* 0x000fea0003800200 */
.L_x_893:
        /* <DEDUP_REMOVED lines=24> */
.L_x_896:
[----:B------:R-:W-:Y:S05]  /*08a0*/  BSYNC.RECONVERGENT B0 ;  /* 0x0000000000007941 */ /* 0x000fea0003800200 */
.L_x_895:
        /* <DEDUP_REMOVED lines=23> */
.L_x_898:
[----:B------:R-:W-:Y:S05]  /*0a20*/  BSYNC.RECONVERGENT B0 ;  /* 0x0000000000007941 */ /* 0x000fea0003800200 */
.L_x_897:
        /* <DEDUP_REMOVED lines=15> */
.L_x_900:
[----:B------:R-:W-:Y:S05]  /*0b20*/  BSYNC.RECONVERGENT B0 ;  /* 0x0000000000007941 */ /* 0x000fea0003800200 */
.L_x_899:
        /* <DEDUP_REMOVED lines=15> */
.L_x_902:
[----:B------:R-:W-:Y:S05]  /*0c20*/  BSYNC.RECONVERGENT B0 ;  /* 0x0000000000007941 */ /* 0x000fea0003800200 */
.L_x_901:
        /* <DEDUP_REMOVED lines=15> */
.L_x_904:
[----:B------:R-:W-:Y:S05]  /*0d20*/  BSYNC.RECONVERGENT B0 ;  /* 0x0000000000007941 */ /* 0x000fea0003800200 */
.L_x_903:
        /* <DEDUP_REMOVED lines=15> */
.L_x_906:
[----:B------:R-:W-:Y:S05]  /*0e20*/  BSYNC.RECONVERGENT B0 ;  /* 0x0000000000007941 */ /* 0x000fea0003800200 */
.L_x_905:
        /* <DEDUP_REMOVED lines=15> */
.L_x_908:
[----:B------:R-:W-:Y:S05]  /*0f20*/  BSYNC.RECONVERGENT B0 ;  /* 0x0000000000007941 */ /* 0x000fea0003800200 */
.L_x_907:
        /* <DEDUP_REMOVED lines=18> */
.L_x_911:
[----:B------:R-:W-:-:S13]  /*1050*/  ISETP.GE.U32.AND P0, PT, R3, R2, PT ;  /* 0x000000020300720c */ /* 0x000fda0003f06070 */
[----:B------:R-:W-:Y:S05]  /*1060*/  @P0 BRA `(.L_x_913) ;  /* 0x0000000000300947 */ /* 0x000fea0003800000 */
[----:B0-----:R-:W0:Y:S01]  /*1070*/  LDC.64 R4, c[0x0][0x388] ;  /* 0x0000e200ff047b82 */ /* 0x001e220000000a00 */
[----:B------:R-:W-:Y:S01]  /*1080*/  IADD3 R11, PT, PT, R0, R3, RZ ;  /* 0x00000003000b7210 */ /* 0x000fe20007ffe0ff */
[----:B------:R-:W-:-:S04]  /*1090*/  VIADD R3, R3, 0x80 ;  /* 0x0000008003037836 */ /* 0x000fc80000000000 */
[----:B0-----:R-:W-:-:S05]  /*10a0*/  IMAD.WIDE.U32 R4, R11, 0x2, R4 ;  /* 0x000000020b047825 */ /* 0x001fca00078e0004 */
[----:B------:R1:W-:Y:S02]  /*10b0*/  STG.E.U16 desc[UR4][R4.64], R6 ;  /* 0x0000000604007986 */ /* 0x0003e4000c101504 */
.L_x_912:
[----:B------:R-:W-:-:S13]  /*10c0*/  ISETP.GE.U32.AND P0, PT, R3, R2, PT ;  /* 0x000000020300720c */ /* 0x000fda0003f06070 */
[----:B------:R-:W-:Y:S05]  /*10d0*/  @P0 BRA `(.L_x_914) ;  /* 0x0000000000340947 */ /* 0x000fea0003800000 */
[----:B01----:R-:W0:Y:S01]  /*10e0*/  LDC.64 R4, c[0x0][0x388] ;  /* 0x0000e200ff047b82 */ /* 0x003e220000000a00 */
[----:B------:R-:W-:Y:S02]  /*10f0*/  IADD3 R11, PT, PT, R0, R3, RZ ;  /* 0x00000003000b7210 */ /* 0x000fe40007ffe0ff */
[----:B------:R-:W-:-:S03]  /*1100*/  IADD3 R3, PT, PT, R3, 0x80, RZ ;  /* 0x0000008003037810 */ /* 0x000fc60007ffe0ff */
[----:B0-----:R-:W-:-:S05]  /*1110*/  IMAD.WIDE.U32 R4, R11, 0x2, R4 ;  /* 0x000000020b047825 */ /* 0x001fca00078e0004 */
[----:B------:R1:W-:Y:S02]  /*1120*/  STG.E.U16 desc[UR4][R4.64], R7 ;  /* 0x0000000704007986 */ /* 0x0003e4000c101504 */
.L_x_913:
        /* <DEDUP_REMOVED lines=8> */
.L_x_914:
[----:B------:R-:W-:Y:S05]  /*11b0*/  BSYNC.RELIABLE B1 ;  /* 0x0000000000017941 */ /* 0x000fea0003800100 */
.L_x_910:
[----:B------:R-:W-:-:S13]  /*11c0*/  ISETP.GE.U32.AND P0, PT, R3, R2, PT ;  /* 0x000000020300720c */ /* 0x000fda0003f06070 */
[----:B012---:R-:W0:Y:S01]  /*11d0*/  @!P0 LDC.64 R4, c[0x0][0x388] ;  /* 0x0000e200ff048b82 */ /* 0x007e220000000a00 */
[----:B------:R-:W-:Y:S02]  /*11e0*/  @!P0 IADD3 R7, PT, PT, R0, R3, RZ ;  /* 0x0000000300078210 */ /* 0x000fe40007ffe0ff */
[----:B------:R-:W-:-:S03]  /*11f0*/  @!P0 IADD3 R3, PT, PT, R3, 0x80, RZ ;  /* 0x0000008003038810 */ /* 0x000fc60007ffe0ff */
[----:B0-----:R-:W-:-:S05]  /*1200*/  @!P0 IMAD.WIDE.U32 R4, R7, 0x2, R4 ;  /* 0x0000000207048825 */ /* 0x001fca00078e0004 */
[----:B------:R2:W-:Y:S02]  /*1210*/  @!P0 STG.E.U16 desc[UR4][R4.64], R9 ;  /* 0x0000000904008986 */ /* 0x0005e4000c101504 */
.L_x_915:
[----:B------:R-:W-:Y:S05]  /*1220*/  BSYNC.RECONVERGENT B0 ;  /* 0x0000000000007941 */ /* 0x000fea0003800200 */
.L_x_909:
        /* <DEDUP_REMOVED lines=8> */
.L_x_892:
[----:B------:R-:W0:Y:S01]  /*12b0*/  S2R R8, SR_TID.X ;  /* 0x0000000000087919 */ /* 0x000e220000002100 */
[----:B------:R-:W1:Y:S02]  /*12c0*/  LDC.64 R2, c[0x0][0x390] ;  /* 0x0000e400ff027b82 */ /* 0x000e640000000a00 */
[----:B-1----:R-:W-:-:S04]  /*12d0*/  IMAD.WIDE.U32 R2, R0, 0x2, R2 ;  /* 0x0000000200027825 */ /* 0x002fc800078e0002 */
[----:B0-----:R-:W-:Y:S02]  /*12e0*/  IMAD.WIDE.U32 R12, R8, 0x8, R2 ;  /* 0x00000008080c7825 */ /* 0x001fe400078e0002 */
[----:B------:R-:W0:Y:S03]  /*12f0*/  LDC.64 R2, c[0x0][0x398] ;  /* 0x0000e600ff027b82 */ /* 0x000e260000000a00 */
[----:B------:R-:W2:Y:S04]  /*1300*/  LDG.E.64 R14, desc[UR4][R12.64] ;  /* 0x000000040c0e7981 */ /* 0x000ea8000c1e1b00 */
[----:B------:R-:W3:Y:S01]  /*1310*/  LDG.E.64 R6, desc[UR4][R12.64+0x400] ;  /* 0x000400040c067981 */ /* 0x000ee2000c1e1b00 */
[----:B0-----:R-:W-:-:S04]  /*1320*/  IMAD.WIDE.U32 R2, R0, 0x2, R2 ;  /* 0x0000000200027825 */ /* 0x001fc800078e0002 */
[----:B------:R-:W-:-:S05]  /*1330*/  IMAD.WIDE.U32 R16, R8, 0x8, R2 ;  /* 0x0000000808107825 */ /* 0x000fca00078e0002 */
[----:B------:R-:W4:Y:S04]  /*1340*/  LDG.E.64 R4, desc[UR4][R16.64] ;  /* 0x0000000410047981 */ /* 0x000f28000c1e1b00 */
[----:B------:R0:W5:Y:S01]  /*1350*/  LDG.E.64 R2, desc[UR4][R16.64+0x400] ;  /* 0x0004000410027981 */ /* 0x000162000c1e1b00 */
[C---:B--2---:R-:W-:Y:S01]  /*1360*/  SHF.L.U32 R11, R15.reuse, 0x10, RZ ;  /* 0x000000100f0b7819 */ /* 0x044fe200000006ff */
[C---:B------:R-:W-:Y:S01]  /*1370*/  IMAD.U32 R19, R14.reuse, 0x10000, RZ ;  /* 0x000100000e137824 */ /* 0x040fe200078e00ff */
[----:B------:R-:W-:Y:S02]  /*1380*/  PRMT R15, R15, 0x7632, R15 ;  /* 0x000076320f0f7816 */ /* 0x000fe4000000000f */
[----:B------:R-:W-:Y:S01]  /*1390*/  PRMT R14, R14, 0x7632, R14 ;  /* 0x000076320e0e7816 */ /* 0x000fe2000000000e */
[----:B------:R-:W-:Y:S01]  /*13a0*/  FMUL.FTZ R22, |R11|, -1.4426950216293334961 ;  /* 0xbfb8aa3b0b167820 */ /* 0x000fe20000410200 */
[----:B------:R-:W-:Y:S01]  /*13b0*/  SHF.L.U32 R15, R15, 0x10, RZ ;  /* 0x000000100f0f7819 */ /* 0x000fe200000006ff */
[----:B------:R-:W-:Y:S01]  /*13c0*/  FMUL.FTZ R23, |R19|, -1.4426950216293334961 ;  /* 0xbfb8aa3b13177820 */ /* 0x000fe20000410200 */
[----:B---3--:R-:W-:Y:S01]  /*13d0*/  SHF.L.U32 R9, R6, 0x10, RZ ;  /* 0x0000001006097819 */ /* 0x008fe200000006ff */
[----:B------:R-:W-:Y:S01]  /*13e0*/  IMAD.U32 R14, R14, 0x10000, RZ ;  /* 0x000100000e0e7824 */ /* 0x000fe200078e00ff */
[----:B------:R-:W-:Y:S01]  /*13f0*/  SHF.L.U32 R10, R7, 0x10, RZ ;  /* 0x00000010070a7819 */ /* 0x000fe200000006ff */
[----:B------:R-:W-:Y:S01]  /*1400*/  FMUL.FTZ R20, |R15|, -1.4426950216293334961 ;  /* 0xbfb8aa3b0f147820 */ /* 0x000fe20000410200 */
[----:B------:R-:W1:Y:S01]  /*1410*/  MUFU.EX2 R22, R22 ;  /* 0x0000001600167308 */ /* 0x000e620000000800 */
[----:B------:R-:W-:Y:S01]  /*1420*/  FMUL.FTZ R21, |R14|, -1.4426950216293334961 ;  /* 0xbfb8aa3b0e157820 */ /* 0x000fe20000410200 */
[----:B------:R-:W-:Y:S01]  /*1430*/  FMUL.FTZ R13, |R9|, -1.4426950216293334961 ;  /* 0xbfb8aa3b090d7820 */ /* 0x000fe20000410200 */
[----:B------:R-:W-:Y:S01]  /*1440*/  FMUL.FTZ R12, |R10|, -1.4426950216293334961 ;  /* 0xbfb8aa3b0a0c7820 */ /* 0x000fe20000410200 */
[----:B------:R-:W0:Y:S01]  /*1450*/  MUFU.EX2 R23, R23 ;  /* 0x0000001700177308 */ /* 0x000e220000000800 */
[----:B------:R-:W-:-:S02]  /*1460*/  PRMT R7, R6, 0x7632, R7 ;  /* 0x0000763206077816 */ /* 0x000fc40000000007 */
[----:B------:R-:W-:Y:S01]  /*1470*/  FSETP.GEU.FTZ.AND P0, PT, R19, RZ, PT ;  /* 0x000000ff1300720b */ /* 0x000fe20003f1e000 */
[----:B------:R-:W2:Y:S01]  /*1480*/  MUFU.EX2 R20, R20 ;  /* 0x0000001400147308 */ /* 0x000ea20000000800 */
[C---:B------:R-:W-:Y:S02]  /*1490*/  PRMT R6, R7.reuse, 0x7632, R6 ;  /* 0x0000763207067816 */ /* 0x040fe40000000006 */
[----:B------:R-:W-:Y:S01]  /*14a0*/  SHF.L.U32 R7, R7, 0x10, RZ ;  /* 0x0000001007077819 */ /* 0x000fe200000006ff */
[----:B------:R-:W3:Y:S01]  /*14b0*/  MUFU.EX2 R21, R21 ;  /* 0x0000001500157308 */ /* 0x000ee20000000800 */
[----:B------:R-:W-:Y:S01]  /*14c0*/  SHF.L.U32 R6, R6, 0x10, RZ ;  /* 0x0000001006067819 */ /* 0x000fe200000006ff */
[----:B-1----:R-:W-:Y:S01]  /*14d0*/  FADD.FTZ R27, R22, 1 ;  /* 0x3f800000161b7421 */ /* 0x002fe20000010000 */
[----:B------:R-:W-:Y:S01]  /*14e0*/  FSETP.GEU.FTZ.AND P2, PT, R11, RZ, PT ;  /* 0x000000ff0b00720b */ /* 0x000fe20003f5e000 */
[----:B------:R-:W1:Y:S01]  /*14f0*/  MUFU.EX2 R13, R13 ;  /* 0x0000000d000d7308 */ /* 0x000e620000000800 */
[----:B------:R-:W-:Y:S01]  /*1500*/  FMUL.FTZ R26, |R7|, -1.4426950216293334961 ;  /* 0xbfb8aa3b071a7820 */ /* 0x000fe20000410200 */
[----:B0-----:R-:W-:Y:S01]  /*1510*/  FADD.FTZ R16, R23, 1 ;  /* 0x3f80000017107421 */ /* 0x001fe20000010000 */
[----:B------:R-:W-:Y:S01]  /*1520*/  FMUL.FTZ R17, |R6|, -1.4426950216293334961 ;  /* 0xbfb8aa3b06117820 */ /* 0x000fe20000410200 */
[----:B------:R-:W0:Y:S01]  /*1530*/  MUFU.RCP R27, R27 ;  /* 0x0000001b001b7308 */ /* 0x000e220000001000 */
[----:B------:R-:W-:Y:S01]  /*1540*/  FSETP.GEU.FTZ.AND P1, PT, R14, RZ, PT ;  /* 0x000000ff0e00720b */ /* 0x000fe20003f3e000 */
[----:B--2---:R-:W-:Y:S01]  /*1550*/  FADD.FTZ R25, R20, 1 ;  /* 0x3f80000014197421 */ /* 0x004fe20000010000 */
[----:B------:R-:W-:-:S02]  /*1560*/  FSETP.GEU.FTZ.AND P3, PT, R9, RZ, PT ;  /* 0x000000ff0900720b */ /* 0x000fc40003f7e000 */
[----:B------:R-:W-:Y:S01]  /*1570*/  FSET.BF.LT.FTZ.AND R11, R11, RZ, PT ;  /* 0x000000ff0b0b720a */ /* 0x000fe20003811000 */
[----:B---3--:R-:W-:Y:S01]  /*1580*/  FADD.FTZ R24, R21, 1 ;  /* 0x3f80000015187421 */ /* 0x008fe20000010000 */
[C---:B------:R-:W-:Y:S01]  /*1590*/  FSETP.GEU.FTZ.AND P4, PT, R10.reuse, RZ, PT ;  /* 0x000000ff0a00720b */ /* 0x040fe20003f9e000 */
[----:B------:R-:W2:Y:S01]  /*15a0*/  MUFU.RCP R16, R16 ;  /* 0x0000001000107308 */ /* 0x000ea20000001000 */
[----:B------:R-:W-:Y:S01]  /*15b0*/  FSET.BF.LT.FTZ.AND R9, R9, RZ, PT ;  /* 0x000000ff0909720a */ /* 0x000fe20003811000 */
[----:B-1----:R-:W-:Y:S01]  /*15c0*/  FADD.FTZ R18, R13, 1 ;  /* 0x3f8000000d127421 */ /* 0x002fe20000010000 */
[----:B------:R-:W-:-:S05]  /*15d0*/  FSET.BF.LT.FTZ.AND R10, R10, RZ, PT ;  /* 0x000000ff0a0a720a */ /* 0x000fca0003811000 */
[----:B------:R-:W1:Y:S01]  /*15e0*/  MUFU.RCP R25, R25 ;  /* 0x0000001900197308 */ /* 0x000e620000001000 */
[----:B0-----:R-:W-:-:S04]  /*15f0*/  FMUL.FTZ R22, R22, R27 ;  /* 0x0000001b16167220 */ /* 0x001fc80000410000 */
[----:B------:R-:W-:-:S03]  /*1600*/  @P2 FADD.FTZ R22, -R22, -RZ ;  /* 0x800000ff16162221 */ /* 0x000fc60000010100 */
[----:B------:R-:W0:Y:S01]  /*1610*/  MUFU.EX2 R12, R12 ;  /* 0x0000000c000c7308 */ /* 0x000e220000000800 */
[----:B--2---:R-:W-:Y:S01]  /*1620*/  FMUL.FTZ R23, R23, R16 ;  /* 0x0000001017177220 */ /* 0x004fe20000410000 */
[----:B------:R-:W-:Y:S02]  /*1630*/  FADD.FTZ R22, R11, -R22 ;  /* 0x800000160b167221 */ /* 0x000fe40000010000 */
[----:B------:R-:W2:Y:S01]  /*1640*/  MUFU.RCP R24, R24 ;  /* 0x0000001800187308 */ /* 0x000ea20000001000 */
[----:B------:R-:W-:Y:S01]  /*1650*/  @P0 FADD.FTZ R23, -R23, -RZ ;  /* 0x800000ff17170221 */ /* 0x000fe20000010100 */
[C---:B------:R-:W-:Y:S02]  /*1660*/  FSETP.GEU.FTZ.AND P0, PT, R15.reuse, RZ, PT ;  /* 0x000000ff0f00720b */ /* 0x040fe40003f1e000 */
[----:B------:R-:W-:Y:S01]  /*1670*/  FSET.BF.LT.FTZ.AND R15, R15, RZ, PT ;  /* 0x000000ff0f0f720a */ /* 0x000fe20003811000 */
[----:B-1----:R-:W-:-:S03]  /*1680*/  FMUL.FTZ R20, R20, R25 ;  /* 0x0000001914147220 */ /* 0x002fc60000410000 */
[----:B------:R-:W1:Y:S01]  /*1690*/  MUFU.EX2 R16, R26 ;  /* 0x0000001a00107308 */ /* 0x000e620000000800 */
[----:B0-----:R-:W-:-:S03]  /*16a0*/  FADD.FTZ R27, R12, 1 ;  /* 0x3f8000000c1b7421 */ /* 0x001fc60000010000 */
[----:B------:R-:W0:Y:S03]  /*16b0*/  MUFU.RCP R18, R18 ;  /* 0x0000001200127308 */ /* 0x000e260000001000 */
[----:B------:R-:W-:Y:S01]  /*16c0*/  @P0 FADD.FTZ R20, -R20, -RZ ;  /* 0x800000ff14140221 */ /* 0x000fe20000010100 */
[----:B------:R-:W-:Y:S01]  /*16d0*/  FSETP.GEU.FTZ.AND P0, PT, R7, RZ, PT ;  /* 0x000000ff0700720b */ /* 0x000fe20003f1e000 */
[----:B--2---:R-:W-:Y:S01]  /*16e0*/  FMUL.FTZ R21, R21, R24 ;  /* 0x0000001815157220 */ /* 0x004fe20000410000 */
[----:B------:R-:W-:Y:S02]  /*16f0*/  FSET.BF.LT.FTZ.AND R24, R19, RZ, PT ;  /* 0x000000ff1318720a */ /* 0x000fe40003811000 */
[----:B------:R-:W2:Y:S01]  /*1700*/  MUFU.RCP R25, R27 ;  /* 0x0000001b00197308 */ /* 0x000ea20000001000 */
[----:B------:R-:W-:Y:S01]  /*1710*/  FADD.FTZ R11, R15, -R20 ;  /* 0x800000140f0b7221 */ /* 0x000fe20000010000 */
[----:B-1----:R-:W-:Y:S01]  /*1720*/  FADD.FTZ R19, R16, 1 ;  /* 0x3f80000010137421 */ /* 0x002fe20000010000 */
[----:B------:R-:W-:Y:S01]  /*1730*/  @P1 FADD.FTZ R21, -R21, -RZ ;  /* 0x800000ff15151221 */ /* 0x000fe20000010100 */
[----:B------:R-:W-:Y:S01]  /*1740*/  FADD.FTZ R23, R24, -R23 ;  /* 0x8000001718177221 */ /* 0x000fe20000010000 */
[----:B------:R-:W-:-:S02]  /*1750*/  FSET.BF.LT.FTZ.AND R24, R14, RZ, PT ;  /* 0x000000ff0e18720a */ /* 0x000fc40003811000 */
[----:B------:R-:W-:Y:S01]  /*1760*/  FSETP.GEU.FTZ.AND P1, PT, R6, RZ, PT ;  /* 0x000000ff0600720b */ /* 0x000fe20003f3e000 */
[----:B------:R-:W1:Y:S01]  /*1770*/  MUFU.EX2 R17, R17 ;  /* 0x0000001100117308 */ /* 0x000e620000000800 */
[----:B------:R-:W-:Y:S01]  /*1780*/  FSET.BF.LT.FTZ.AND R15, R7, RZ, PT ;  /* 0x000000ff070f720a */ /* 0x000fe20003811000 */
[----:B0-----:R-:W-:Y:S01]  /*1790*/  FMUL.FTZ R18, R13, R18 ;  /* 0x000000120d127220 */ /* 0x001fe20000410000 */
[C---:B----4-:R-:W-:Y:S01]  /*17a0*/  SHF.L.U32 R7, R5.reuse, 0x10, RZ ;  /* 0x0000001005077819 */ /* 0x050fe200000006ff */
[----:B------:R-:W0:Y:S01]  /*17b0*/  MUFU.RCP R19, R19 ;  /* 0x0000001300137308 */ /* 0x000e220000001000 */
[----:B------:R-:W-:Y:S01]  /*17c0*/  PRMT R5, R5, 0x7632, R5 ;  /* 0x0000763205057816 */ /* 0x000fe20000000005 */
[----:B------:R-:W-:Y:S01]  /*17d0*/  @P3 FADD.FTZ R18, -R18, -RZ ;  /* 0x800000ff12123221 */ /* 0x000fe20000010100 */
[----:B------:R-:W-:Y:S01]  /*17e0*/  FADD.FTZ R21, R24, -R21 ;  /* 0x8000001518157221 */ /* 0x000fe20000010000 */
[----:B------:R-:W-:Y:S01]  /*17f0*/  FMUL.FTZ R22, R7, R22 ;  /* 0x0000001607167220 */ /* 0x000fe20000410000 */
[----:B-----5:R-:W-:Y:S01]  /*1800*/  PRMT R7, R3, 0x7632, R7 ;  /* 0x0000763203077816 */ /* 0x020fe20000000007 */
[----:B--2---:R-:W-:Y:S01]  /*1810*/  FMUL.FTZ R25, R12, R25 ;  /* 0x000000190c197220 */ /* 0x004fe20000410000 */
[----:B------:R-:W-:Y:S01]  /*1820*/  FADD.FTZ R9, R9, -R18 ;  /* 0x8000001209097221 */ /* 0x000fe20000010000 */
[----:B------:R-:W2:Y:S01]  /*1830*/  LDC.64 R12, c[0x0][0x388] ;  /* 0x0000e200ff0c7b82 */ /* 0x000ea20000000a00 */
[----:B------:R-:W-:-:S02]  /*1840*/  IMAD.U32 R18, R4, 0x10000, RZ ;  /* 0x0001000004127824 */ /* 0x000fc400078e00ff */
[----:B-1----:R-:W-:Y:S01]  /*1850*/  FADD.FTZ R26, R17, 1 ;  /* 0x3f800000111a7421 */ /* 0x002fe20000010000 */
[----:B------:R-:W-:Y:S01]  /*1860*/  @P4 FADD.FTZ R25, -R25, -RZ ;  /* 0x800000ff19194221 */ /* 0x000fe20000010100 */
[----:B------:R-:W-:Y:S01]  /*1870*/  SHF.L.U32 R7, R7, 0x10, RZ ;  /* 0x0000001007077819 */ /* 0x000fe200000006ff */
[----:B------:R-:W-:Y:S01]  /*1880*/  FMUL.FTZ R23, R18, R23 ;  /* 0x0000001712177220 */ /* 0x000fe20000410000 */
[----:B------:R-:W1:Y:S01]  /*1890*/  MUFU.RCP R14, R26 ;  /* 0x0000001a000e7308 */ /* 0x000e620000001000 */
[----:B------:R-:W-:Y:S01]  /*18a0*/  FADD.FTZ R10, R10, -R25 ;  /* 0x800000190a0a7221 */ /* 0x000fe20000010000 */
[----:B0-----:R-:W-:-:S04]  /*18b0*/  FMUL.FTZ R16, R16, R19 ;  /* 0x0000001310107220 */ /* 0x001fc80000410000 */
[----:B------:R-:W-:Y:S01]  /*18c0*/  @P0 FADD.FTZ R16, -R16, -RZ ;  /* 0x800000ff10100221 */ /* 0x000fe20000010100 */
[----:B-1----:R-:W-:Y:S01]  /*18d0*/  FMUL.FTZ R17, R17, R14 ;  /* 0x0000000e11117220 */ /* 0x002fe20000410000 */
[----:B------:R-:W-:Y:S01]  /*18e0*/  PRMT R14, R4, 0x7632, R14 ;  /* 0x00007632040e7816 */ /* 0x000fe2000000000e */
[----:B--2---:R-:W-:Y:S01]  /*18f0*/  IMAD.WIDE.U32 R12, R0, 0x2, R12 ;  /* 0x00000002000c7825 */ /* 0x004fe200078e000c */
[----:B------:R-:W-:-:S03]  /*1900*/  FSET.BF.LT.FTZ.AND R4, R6, RZ, PT ;  /* 0x000000ff0604720a */ /* 0x000fc60003811000 */
[----:B------:R-:W-:Y:S01]  /*1910*/  FADD.FTZ R6, R15, -R16 ;  /* 0x800000100f067221 */ /* 0x000fe20000010000 */
[C---:B------:R-:W-:Y:S01]  /*1920*/  PRMT R0, R2.reuse, 0x7632, R0 ;  /* 0x0000763202007816 */ /* 0x040fe20000000000 */
[----:B------:R-:W-:Y:S01]  /*1930*/  @P1 FADD.FTZ R17, -R17, -RZ ;  /* 0x800000ff11111221 */ /* 0x000fe20000010100 */
[----:B------:R-:W-:Y:S01]  /*1940*/  SHF.L.U32 R16, R5, 0x10, RZ ;  /* 0x0000001005107819 */ /* 0x000fe200000006ff */
[----:B------:R-:W-:Y:S01]  /*1950*/  IMAD.U32 R2, R2, 0x10000, RZ ;  /* 0x0001000002027824 */ /* 0x000fe200078e00ff */
[----:B------:R-:W-:Y:S01]  /*1960*/  SHF.L.U32 R5, R3, 0x10, RZ ;  /* 0x0000001003057819 */ /* 0x000fe200000006ff */
[----:B------:R-:W-:Y:S01]  /*1970*/  FADD.FTZ R4, R4, -R17 ;  /* 0x8000001104047221 */ /* 0x000fe20000010000 */
[----:B------:R-:W-:Y:S01]  /*1980*/  SHF.L.U32 R3, R0, 0x10, RZ ;  /* 0x0000001000037819 */ /* 0x000fe200000006ff */
[----:B------:R-:W-:Y:S01]  /*1990*/  FMUL.FTZ R2, R2, R9 ;  /* 0x0000000902027220 */ /* 0x000fe20000410000 */
[----:B------:R-:W-:Y:S01]  /*19a0*/  SHF.L.U32 R14, R14, 0x10, RZ ;  /* 0x000000100e0e7819 */ /* 0x000fe200000006ff */
[----:B------:R-:W-:Y:S01]  /*19b0*/  FMUL.FTZ R11, R16, R11 ;  /* 0x0000000b100b7220 */ /* 0x000fe20000410000 */
[----:B------:R-:W-:Y:S01]  /*19c0*/  FMUL.FTZ R5, R5, R10 ;  /* 0x0000000a05057220 */ /* 0x000fe20000410000 */
[----:B------:R-:W-:Y:S01]  /*19d0*/  FMUL.FTZ R3, R3, R6 ;  /* 0x0000000603037220 */ /* 0x000fe20000410000 */
[----:B------:R-:W-:Y:S01]  /*19e0*/  FMUL.FTZ R4, R7, R4 ;  /* 0x0000000407047220 */ /* 0x000fe20000410000 */
[----:B------:R-:W-:Y:S01]  /*19f0*/  FMUL.FTZ R14, R14, R21 ;  /* 0x000000150e0e7220 */ /* 0x000fe20000410000 */
[----:B------:R-:W-:Y:S01]  /*1a00*/  IMAD.WIDE.U32 R12, R8, 0x8, R12 ;  /* 0x00000008080c7825 */ /* 0x000fe200078e000c */
[----:B------:R-:W-:-:S02]  /*1a10*/  F2FP.BF16.F32.PACK_AB R11, R11, R22 ;  /* 0x000000160b0b723e */ /* 0x000fc400000010ff */
[----:B------:R-:W-:Y:S02]  /*1a20*/  F2FP.BF16.F32.PACK_AB R2, R3, R2 ;  /* 0x000000020302723e */ /* 0x000fe400000010ff */
[----:B------:R-:W-:Y:S02]  /*1a30*/  F2FP.BF16.F32.PACK_AB R10, R14, R23 ;  /* 0x000000170e0a723e */ /* 0x000fe400000010ff */
[----:B------:R-:W-:-:S03]  /*1a40*/  F2FP.BF16.F32.PACK_AB R3, R4, R5 ;  /* 0x000000050403723e */ /* 0x000fc600000010ff */
[----:B------:R-:W-:Y:S04]  /*1a50*/  STG.E.64 desc[UR4][R12.64], R10 ;  /* 0x0000000a0c007986 */ /* 0x000fe8000c101b04 */
[----:B------:R-:W-:Y:S01]  /*1a60*/  STG.E.64 desc[UR4][R12.64+0x400], R2 ;  /* 0x000400020c007986 */ /* 0x000fe2000c101b04 */
[----:B------:R-:W-:Y:S05]  /*1a70*/  EXIT ;  /* 0x000000000000794d */ /* 0x000fea0003800000 */
.L_x_916:
        /* <DEDUP_REMOVED lines=16> */
.L_x_6627:


//--------------------- .text._ZN2at6native29vectorized_elementwise_kernelILi8EZZZNS0_62_GLOBAL__N__e6aa1b1b_29_ActivationLogSigmoidKernel_cu_9d16a0dc27log_sigmoid_backward_kernelERNS_14TensorIteratorEENKUlvE_clEvENKUlvE2_clEvEUlN3c108BFloat16ES8_E_St5arrayIPcLm3EEEEviT0_T1_ --------------------------
	.section	.text._ZN2at6native29vectorized_elementwise_kernelILi8EZZZNS0_62_GLOBAL__N__e6aa1b1b_29_ActivationLogSigmoidKernel_cu_9d16a0dc27log_sigmoid_backward_kernelERNS_14TensorIteratorEENKUlvE_clEvENKUlvE2_clEvEUlN3c108BFloat16ES8_E_St5arrayIPcLm3EEEEviT0_T1_,"ax",@progbits
	.align	128
        .global         _ZN2at6native29vectorized_elementwise_kernelILi8EZZZNS0_62_GLOBAL__N__e6aa1b1b_29_ActivationLogSigmoidKernel_cu_9d16a0dc27log_sigmoid_backward_kernelERNS_14TensorIteratorEENKUlvE_clEvENKUlvE2_clEvEUlN3c108BFloat16ES8_E_St5arrayIPcLm3EEEEviT0_T1_
        .type           _ZN2at6native29vectorized_elementwise_kernelILi8EZZZNS0_62_GLOBAL__N__e6aa1b1b_29_ActivationLogSigmoidKernel_cu_9d16a0dc27log_sigmoid_backward_kernelERNS_14TensorIteratorEENKUlvE_clEvENKUlvE2_clEvEUlN3c108BFloat16ES8_E_St5arrayIPcLm3EEEEviT0_T1_,@function
        .size           _ZN2at6native29vectorized_elementwise_kernelILi8EZZZNS0_62_GLOBAL__N__e6aa1b1b_29_ActivationLogSigmoidKernel_cu_9d16a0dc27log_sigmoid_backward_kernelERNS_14TensorIteratorEENKUlvE_clEvENKUlvE2_clEvEUlN3c108BFloat16ES8_E_St5arrayIPcLm3EEEEviT0_T1_,(.L_x_6628 - _ZN2at6native29vectorized_elementwise_kernelILi8EZZZNS0_62_GLOBAL__N__e6aa1b1b_29_ActivationLogSigmoidKernel_cu_9d16a0dc27log_sigmoid_backward_kernelERNS_14TensorIteratorEENKUlvE_clEvENKUlvE2_clEvEUlN3c108BFloat16ES8_E_St5arrayIPcLm3EEEEviT0_T1_)
        .other          _ZN2at6native29vectorized_elementwise_kernelILi8EZZZNS0_62_GLOBAL__N__e6aa1b1b_29_ActivationLogSigmoidKernel_cu_9d16a0dc27log_sigmoid_backward_kernelERNS_14TensorIteratorEENKUlvE_clEvENKUlvE2_clEvEUlN3c108BFloat16ES8_E_St5arrayIPcLm3EEEEviT0_T1_,@"STO_CUDA_ENTRY STV_DEFAULT"
_ZN2at6native29vectorized_elementwise_kernelILi8EZZZNS0_62_GLOBAL__N__e6aa1b1b_29_ActivationLogSigmoidKernel_cu_9d16a0dc27log_sigmoid_backward_kernelERNS_14TensorIteratorEENKUlvE_clEvENKUlvE2_clEvEUlN3c108BFloat16ES8_E_St5arrayIPcLm3EEEEviT0_T1_:
.text._ZN2at6native29vectorized_elementwise_kernelILi8EZZZNS0_62_GLOBAL__N__e6aa1b1b_29_ActivationLogSigmoidKernel_cu_9d16a0dc27log_sigmoid_backward_kernelERNS_14TensorIteratorEENKUlvE_clEvENKUlvE2_clEvEUlN3c108BFloat16ES8_E_St5arrayIPcLm3EEEEviT0_T1_:
[----:B------:R-:W-:Y:S01]  /*0000*/  LDC R1, c[0x0][0x37c] ;  /* 0x0000df00ff017b82 */ /* 0x000fe20000000800 */
[----:B------:R-:W-:Y:S05]  /*0010*/  EXIT ;  /* 0x000000000000794d */ /* 0x000fea0003800000 */
.L_x_917:
        /* <DEDUP_REMOVED lines=14> */
.L_x_6628:


//--------------------- .text._ZN2at6native18elementwise_kernelILi128ELi4EZNS0_15gpu_kernel_implIZZZNS0_62_GLOBAL__N__e6aa1b1b_29_ActivationLogSigmoidKernel_cu_9d16a0dc27log_sigmoid_backward_kernelERNS_14TensorIteratorEENKUlvE_clEvENKUlvE1_clEvEUlN3c104HalfES9_E_EEvRNS_18TensorIteratorBaseERKT_EUliE_EEviT1_ --------------------------
	.section	.text._ZN2at6native18elementwise_kernelILi128ELi4EZNS0_15gpu_kernel_implIZZZNS0_62_GLOBAL__N__e6aa1b1b_29_ActivationLogSigmoidKernel_cu_9d16a0dc27log_sigmoid_backward_kernelERNS_14TensorIteratorEENKUlvE_clEvENKUlvE1_clEvEUlN3c104HalfES9_E_EEvRNS_18TensorIteratorBaseERKT_EUliE_EEviT1_,"ax",@progbits
	.align	128
        .global         _ZN2at6native18elementwise_kernelILi128ELi4EZNS0_15gpu_kernel_implIZZZNS0_62_GLOBAL__N__e6aa1b1b_29_ActivationLogSigmoidKernel_cu_9d16a0dc27log_sigmoid_backward_kernelERNS_14TensorIteratorEENKUlvE_clEvENKUlvE1_clEvEUlN3c104HalfES9_E_EEvRNS_18TensorIteratorBaseERKT_EUliE_EEviT1_
        .type           _ZN2at6native18elementwise_kernelILi128ELi4EZNS0_15gpu_kernel_implIZZZNS0_62_GLOBAL__N__e6aa1b1b_29_ActivationLogSigmoidKernel_cu_9d16a0dc27log_sigmoid_backward_kernelERNS_14TensorIteratorEENKUlvE_clEvENKUlvE1_clEvEUlN3c104HalfES9_E_EEvRNS_18TensorIteratorBaseERKT_EUliE_EEviT1_,@function
        .size           _ZN2at6native18elementwise_kernelILi128ELi4EZNS0_15gpu_kernel_implIZZZNS0_62_GLOBAL__N__e6aa1b1b_29_ActivationLogSigmoidKernel_cu_9d16a0dc27log_sigmoid_backward_kernelERNS_14TensorIteratorEENKUlvE_clEvENKUlvE1_clEvEUlN3c104HalfES9_E_EEvRNS_18TensorIteratorBaseERKT_EUliE_EEviT1_,(.L_x_6629 - _ZN2at6native18elementwise_kernelILi128ELi4EZNS0_15gpu_kernel_implIZZZNS0_62_GLOBAL__N__e6aa1b1b_29_ActivationLogSigmoidKernel_cu_9d16a0dc27log_sigmoid_backward_kernelERNS_14TensorIteratorEENKUlvE_clEvENKUlvE1_clEvEUlN3c104HalfES9_E_EEvRNS_18TensorIteratorBaseERKT_EUliE_EEviT1_)
        .other          _ZN2at6native18elementwise_kernelILi128ELi4EZNS0_15gpu_kernel_implIZZZNS0_62_GLOBAL__N__e6aa1b1b_29_ActivationLogSigmoidKernel_cu_9d16a0dc27log_sigmoid_backward_kernelERNS_14TensorIteratorEENKUlvE_clEvENKUlvE1_clEvEUlN3c104HalfES9_E_EEvRNS_18TensorIteratorBaseERKT_EUliE_EEviT1_,@"STO_CUDA_ENTRY STV_DEFAULT"
_ZN2at6native18elementwise_kernelILi128ELi4EZNS0_15gpu_kernel_implIZZZNS0_62_GLOBAL__N__e6aa1b1b_29_ActivationLogSigmoidKernel_cu_9d16a0dc27log_sigmoid_backward_kernelERNS_14TensorIteratorEENKUlvE_clEvENKUlvE1_clEvEUlN3c104HalfES9_E_EEvRNS_18TensorIteratorBaseERKT_EUliE_EEviT1_:
.text._ZN2at6native18elementwise_kernelILi128ELi4EZNS0_15gpu_kernel_implIZZZNS0_62_GLOBAL__N__e6aa1b1b_29_ActivationLogSigmoidKernel_cu_9d16a0dc27log_sigmoid_backward_kernelERNS_14TensorIteratorEENKUlvE_clEvENKUlvE1_clEvEUlN3c104HalfES9_E_EEvRNS_18TensorIteratorBaseERKT_EUliE_EEviT1_:
        /* <DEDUP_REMOVED lines=371> */
.L_x_920:
        /* <DEDUP_REMOVED lines=16> */
[----:B0-----:R-:W-:-:S04]  /*1830*/  F2FP.F16.F32.PACK_AB R0, RZ, R0 ;  /* 0x00000000ff00723e */ /* 0x001fc800000000ff */
[----:B------:R-:W-:Y:S01]  /*1840*/  PRMT R19, R0, 0x7610, R19 ;  /* 0x0000761000137816 */ /* 0x000fe20000000013 */
[----:B------:R-:W-:Y:S06]  /*1850*/  BRA `(.L_x_926) ;  /* 0x0000000c00e87947 */ /* 0x000fec0003800000 */
.L_x_924:
[----:B------:R-:W2:Y:S02]  /*1860*/  LDG.E.U8 R2, desc[UR36][R2.64] ;  /* 0x0000002402027981 */ /* 0x000ea4000c1e1100 */
[----:B--2---:R-:W-:-:S04]  /*1870*/  I2FP.F32.U32 R0, R2 ;  /* 0x0000000200007245 */ /* 0x004fc80000201000 */
[----:B------:R-:W-:-:S04]  /*1880*/  F2FP.F16.F32.PACK_AB R0, RZ, R0 ;  /* 0x00000000ff00723e */ /* 0x000fc800000000ff */
[----:B------:R-:W-:Y:S01]  /*1890*/  PRMT R19, R0, 0x7610, R19 ;  /* 0x0000761000137816 */ /* 0x000fe20000000013 */
[----:B------:R-:W-:Y:S06]  /*18a0*/  BRA `(.L_x_926) ;  /* 0x0000000c00d47947 */ /* 0x000fec0003800000 */
.L_x_923:
        /* <DEDUP_REMOVED lines=8> */
[----:B0-----:R-:W-:-:S04]  /*1930*/  F2FP.F16.F32.PACK_AB R0, RZ, R0 ;  /* 0x00000000ff00723e */ /* 0x001fc800000000ff */
[----:B------:R-:W-:Y:S01]  /*1940*/  PRMT R19, R0, 0x7610, R19 ;  /* 0x0000761000137816 */ /* 0x000fe20000000013 */
[----:B------:R-:W-:Y:S06]  /*1950*/  BRA `(.L_x_926) ;  /* 0x0000000c00a87947 */ /* 0x000fec0003800000 */
.L_x_928:
[----:B------:R-:W2:Y:S02]  /*1960*/  LDG.E R2, desc[UR36][R2.64] ;  /* 0x0000002402027981 */ /* 0x000ea4000c1e1900 */
[----:B--2---:R-:W-:-:S04]  /*1970*/  I2FP.F32.S32 R0, R2 ;  /* 0x0000000200007245 */ /* 0x004fc80000201400 */
[----:B------:R-:W-:-:S04]  /*1980*/  F2FP.F16.F32.PACK_AB R0, RZ, R0 ;  /* 0x00000000ff00723e */ /* 0x000fc800000000ff */
[----:B------:R-:W-:Y:S01]  /*1990*/  PRMT R19, R0, 0x7610, R19 ;  /* 0x0000761000137816 */ /* 0x000fe20000000013 */
[----:B------:R-:W-:Y:S06]  /*19a0*/  BRA `(.L_x_926) ;  /* 0x0000000c00947947 */ /* 0x000fec0003800000 */
.L_x_927:
[----:B------:R-:W2:Y:S02]  /*19b0*/  LDG.E.U16 R2, desc[UR36][R2.64] ;  /* 0x0000002402027981 */ /* 0x000ea4000c1e1500 */
[----:B--2---:R-:W0:Y:S02]  /*19c0*/  I2F.S16 R0, R2 ;  /* 0x0000000200007306 */ /* 0x004e240000101400 */
[----:B0-----:R-:W-:-:S04]  /*19d0*/  F2FP.F16.F32.PACK_AB R0, RZ, R0 ;  /* 0x00000000ff00723e */ /* 0x001fc800000000ff */
[----:B------:R-:W-:Y:S01]  /*19e0*/  PRMT R19, R0, 0x7610, R19 ;  /* 0x0000761000137816 */ /* 0x000fe20000000013 */
[----:B------:R-:W-:Y:S06]  /*19f0*/  BRA `(.L_x_926) ;  /* 0x0000000c00807947 */ /* 0x000fec0003800000 */
.L_x_922:
[----:B------:R-:W-:-:S09]  /*1a00*/  UISETP.GT.AND UP0, UPT, UR4, 0x6, UPT ;  /* 0x000000060400788c */ /* 0x000fd2000bf04270 */
[----:B------:R-:W-:Y:S05]  /*1a10*/  BRA.U UP0, `(.L_x_929) ;  /* 0x0000000100247547 */ /* 0x000fea000b800000 */
[----:B------:R-:W-:-:S09]  /*1a20*/  UISETP.NE.AND UP0, UPT, UR4, 0x5, UPT ;  /* 0x000000050400788c */ /* 0x000fd2000bf05270 */
[----:B------:R-:W-:Y:S05]  /*1a30*/  BRA.U !UP0, `(.L_x_930) ;  /* 0x0000000108147547 */ /* 0x000fea000b800000 */
[----:B------:R-:W-:-:S09]  /*1a40*/  UISETP.NE.AND UP0, UPT, UR4, 0x6, UPT ;  /* 0x000000060400788c */ /* 0x000fd2000bf05270 */
[----:B------:R-:W-:Y:S05]  /*1a50*/  BRA.U UP0, `(.L_x_925) ;  /* 0x0000000900cc7547 */ /* 0x000fea000b800000 */
[----:B------:R-:W2:Y:S02]  /*1a60*/  LDG.E R2, desc[UR36][R2.64] ;  /* 0x0000002402027981 */ /* 0x000ea4000c1e1900 */
[----:B--2---:R-:W-:Y:S01]  /*1a70*/  F2FP.F16.F32.PACK_AB R19, RZ, R2 ;  /* 0x00000002ff13723e */ /* 0x004fe200000000ff */
[----:B------:R-:W-:Y:S06]  /*1a80*/  BRA `(.L_x_926) ;  /* 0x0000000c005c7947 */ /* 0x000fec0003800000 */
.L_x_930:
[----:B------:R0:W5:Y:S01]  /*1a90*/  LDG.E.U16 R19, desc[UR36][R2.64] ;  /* 0x0000002402137981 */ /* 0x000162000c1e1500 */
[----:B------:R-:W-:Y:S05]  /*1aa0*/  BRA `(.L_x_926) ;  /* 0x0000000c00547947 */ /* 0x000fea0003800000 */
.L_x_929:
[----:B------:R-:W-:-:S09]  /*1ab0*/  UISETP.NE.AND UP0, UPT, UR4, 0x7, UPT ;  /* 0x000000070400788c */ /* 0x000fd2000bf05270 */
[----:B------:R-:W-:Y:S05]  /*1ac0*/  BRA.U !UP0, `(.L_x_931) ;  /* 0x0000000108247547 */ /* 0x000fea000b800000 */
[----:B------:R-:W-:-:S09]  /*1ad0*/  UISETP.NE.AND UP0, UPT, UR4, 0x8, UPT ;  /* 0x000000080400788c */ /* 0x000fd2000bf05270 */
[----:B------:R-:W-:Y:S05]  /*1ae0*/  BRA.U !UP0, `(.L_x_932) ;  /* 0x0000000108147547 */ /* 0x000fea000b800000 */
[----:B------:R-:W-:-:S09]  /*1af0*/  UISETP.NE.AND UP0, UPT, UR4, 0x9, UPT ;  /* 0x000000090400788c */ /* 0x000fd2000bf05270 */
[----:B------:R-:W-:Y:S05]  /*1b00*/  BRA.U UP0, `(.L_x_925) ;  /* 0x0000000900a07547 */ /* 0x000fea000b800000 */
[----:B------:R-:W2:Y:S02]  /*1b10*/  LDG.E R2, desc[UR36][R2.64] ;  /* 0x0000002402027981 */ /* 0x000ea4000c1e1900 */
[----:B--2---:R-:W-:Y:S01]  /*1b20*/  F2FP.F16.F32.PACK_AB R19, RZ, R2 ;  /* 0x00000002ff13723e */ /* 0x004fe200000000ff */
[----:B------:R-:W-:Y:S06]  /*1b30*/  BRA `(.L_x_926) ;  /* 0x0000000c00307947 */ /* 0x000fec0003800000 */
.L_x_932:
[----:B------:R1:W5:Y:S01]  /*1b40*/  LDG.E.U16 R19, desc[UR36][R2.64] ;  /* 0x0000002402137981 */ /* 0x000362000c1e1500 */
[----:B------:R-:W-:Y:S05]  /*1b50*/  BRA `(.L_x_926) ;  /* 0x0000000c00287947 */ /* 0x000fea0003800000 */
.L_x_931:
        /* <DEDUP_REMOVED lines=10> */
[----:B------:R-:W-:-:S04]  /*1c00*/  F2FP.F16.F32.PACK_AB R0, RZ, R0 ;  /* 0x00000000ff00723e */ /* 0x000fc800000000ff */
[----:B------:R-:W-:Y:S01]  /*1c10*/  PRMT R19, R0, 0x7610, R19 ;  /* 0x0000761000137816 */ /* 0x000fe20000000013 */
[----:B------:R-:W-:Y:S06]  /*1c20*/  BRA `(.L_x_926) ;  /* 0x0000000800f47947 */ /* 0x000fec0003800000 */
.L_x_921:
        /* <DEDUP_REMOVED lines=11> */
[----:B------:R-:W-:-:S04]  /*1ce0*/  F2FP.F16.F32.PACK_AB R0, RZ, R0 ;  /* 0x00000000ff00723e */ /* 0x000fc800000000ff */
[----:B------:R-:W-:Y:S01]  /*1cf0*/  PRMT R19, R0, 0x7610, R19 ;  /* 0x0000761000137816 */ /* 0x000fe20000000013 */
[----:B------:R-:W-:Y:S06]  /*1d00*/  BRA `(.L_x_926) ;  /* 0x0000000800bc7947 */ /* 0x000fec0003800000 */
.L_x_935:
        /* <DEDUP_REMOVED lines=13> */
.L_x_934:
        /* <DEDUP_REMOVED lines=24> */
[----:B------:R-:W-:-:S04]  /*1f60*/  F2FP.F16.F32.PACK_AB R5, RZ, R5 ;  /* 0x00000005ff05723e */ /* 0x000fc800000000ff */
[----:B------:R-:W-:Y:S01]  /*1f70*/  PRMT R19, R5, 0x7610, R19 ;  /* 0x0000761005137816 */ /* 0x000fe20000000013 */
[----:B------:R-:W-:Y:S06]  /*1f80*/  BRA `(.L_x_926) ;  /* 0x00000008001c7947 */ /* 0x000fec0003800000 */
.L_x_937:
        /* <DEDUP_REMOVED lines=11> */
[----:B------:R-:W-:-:S04]  /*2040*/  F2FP.F16.F32.PACK_AB R0, RZ, R0 ;  /* 0x00000000ff00723e */ /* 0x000fc800000000ff */
[----:B------:R-:W-:Y:S01]  /*2050*/  PRMT R19, R0, 0x7610, R19 ;  /* 0x0000761000137816 */ /* 0x000fe20000000013 */
[----:B------:R-:W-:Y:S06]  /*2060*/  BRA `(.L_x_926) ;  /* 0x0000000400e47947 */ /* 0x000fec0003800000 */
.L_x_936:
[----:B------:R-:W2:Y:S02]  /*2070*/  LDG.E.U16 R0, desc[UR36][R2.64] ;  /* 0x0000002402007981 */ /* 0x000ea4000c1e1500 */
[----:B--2---:R-:W-:-:S05]  /*2080*/  IMAD.U32 R0, R0, 0x10000, RZ ;  /* 0x0001000000007824 */ /* 0x004fca00078e00ff */
[----:B------:R-:W-:-:S04]  /*2090*/  F2FP.F16.F32.PACK_AB R0, RZ, R0 ;  /* 0x00000000ff00723e */ /* 0x000fc800000000ff */
[----:B------:R-:W-:Y:S01]  /*20a0*/  PRMT R19, R0, 0x7610, R19 ;  /* 0x0000761000137816 */ /* 0x000fe20000000013 */
[----:B------:R-:W-:Y:S06]  /*20b0*/  BRA `(.L_x_926) ;  /* 0x0000000400d07947 */ /* 0x000fec0003800000 */
.L_x_933:
        /* <DEDUP_REMOVED lines=10> */
[----:B------:R-:W-:-:S04]  /*2160*/  F2FP.F16.F32.PACK_AB R0, RZ, R0 ;  /* 0x00000000ff00723e */ /* 0x000fc800000000ff */
[----:B------:R-:W-:Y:S01]  /*2170*/  PRMT R19, R0, 0x7610, R19 ;  /* 0x0000761000137816 */ /* 0x000fe20000000013 */
[----:B------:R-:W-:Y:S06]  /*2180*/  BRA `(.L_x_926) ;  /* 0x00000004009c7947 */ /* 0x000fec0003800000 */
.L_x_940:
        /* <DEDUP_REMOVED lines=21> */
.L_x_944:
[----:B------:R-:W-:Y:S05]  /*22e0*/  BSYNC.RECONVERGENT B1 ;  /* 0x0000000000017941 */ /* 0x000fea0003800200 */
.L_x_943:
[----:B------:R-:W-:Y:S01]  /*22f0*/  IMAD.SHL.U32 R0, R0, 0x100000, RZ ;  /* 0x0010000000007824 */ /* 0x000fe200078e00ff */
[----:B------:R-:W-:-:S04]  /*2300*/  LEA R2, R2, 0x3b800000, 0x17 ;  /* 0x3b80000002027811 */ /* 0x000fc800078eb8ff */
[----:B------:R-:W-:-:S07]  /*2310*/  LOP3.LUT R0, R2, R0, R7, 0xfe, !PT ;  /* 0x0000000002007212 */ /* 0x000fce00078efe07 */
.L_x_942:
[----:B------:R-:W-:Y:S05]  /*2320*/  BSYNC.RECONVERGENT B0 ;  /* 0x0000000000007941 */ /* 0x000fea0003800200 */
.L_x_941:
[----:B------:R-:W-:-:S04]  /*2330*/  F2FP.F16.F32.PACK_AB R0, RZ, R0 ;  /* 0x00000000ff00723e */ /* 0x000fc800000000ff */
[----:B------:R-:W-:Y:S01]  /*2340*/  PRMT R19, R0, 0x7610, R19 ;  /* 0x0000761000137816 */ /* 0x000fe20000000013 */
[----:B------:R-:W-:Y:S06]  /*2350*/  BRA `(.L_x_926) ;  /* 0x0000000400287947 */ /* 0x000fec0003800000 */
.L_x_939:
        /* <DEDUP_REMOVED lines=21> */
.L_x_948:
[----:B------:R-:W-:Y:S05]  /*24b0*/  BSYNC.RECONVERGENT B1 ;  /* 0x0000000000017941 */ /* 0x000fea0003800200 */
.L_x_947:
[----:B------:R-:W-:Y:S01]  /*24c0*/  IMAD.SHL.U32 R0, R0, 0x200000, RZ ;  /* 0x0020000000007824 */ /* 0x000fe200078e00ff */
[----:B------:R-:W-:-:S04]  /*24d0*/  LEA R2, R2, 0x37800000, 0x17 ;  /* 0x3780000002027811 */ /* 0x000fc800078eb8ff */
[----:B------:R-:W-:-:S07]  /*24e0*/  LOP3.LUT R0, R2, R0, R7, 0xfe, !PT ;  /* 0x0000000002007212 */ /* 0x000fce00078efe07 */
.L_x_946:
[----:B------:R-:W-:Y:S05]  /*24f0*/  BSYNC.RECONVERGENT B0 ;  /* 0x0000000000007941 */ /* 0x000fea0003800200 */
.L_x_945:
[----:B------:R-:W-:-:S04]  /*2500*/  F2FP.F16.F32.PACK_AB R0, RZ, R0 ;  /* 0x00000000ff00723e */ /* 0x000fc800000000ff */
[----:B------:R-:W-:Y:S01]  /*2510*/  PRMT R19, R0, 0x7610, R19 ;  /* 0x0000761000137816 */ /* 0x000fe20000000013 */
[----:B------:R-:W-:Y:S06]  /*2520*/  BRA `(.L_x_926) ;  /* 0x0000000000b47947 */ /* 0x000fec0003800000 */
.L_x_938:
[----:B------:R-:W-:-:S09]  /*2530*/  UISETP.NE.AND UP0, UPT, UR4, 0x1c, UPT ;  /* 0x0000001c0400788c */ /* 0x000fd2000bf05270 */
[----:B------:R-:W-:Y:S05]  /*2540*/  BRA.U !UP0, `(.L_x_949) ;  /* 0x00000001089c7547 */ /* 0x000fea000b800000 */
[----:B------:R-:W-:-:S09]  /*2550*/  UISETP.NE.AND UP0, UPT, UR4, 0x1d, UPT ;  /* 0x0000001d0400788c */ /* 0x000fd2000bf05270 */
[----:B------:R-:W-:Y:S05]  /*2560*/  BRA.U !UP0, `(.L_x_950) ;  /* 0x0000000108807547 */ /* 0x000fea000b800000 */
[----:B------:R-:W-:-:S09]  /*2570*/  UISETP.NE.AND UP0, UPT, UR4, 0x2c, UPT ;  /* 0x0000002c0400788c */ /* 0x000fd2000bf05270 */
[----:B------:R-:W-:Y:S05]  /*2580*/  BRA.U !UP0, `(.L_x_951) ;  /* 0x0000000108487547 */ /* 0x000fea000b800000 */
.L_x_925:
        /* <DEDUP_REMOVED lines=15> */
[----:B--2---:R-:W-:Y:S05]  /*2680*/  CALL.ABS.NOINC R2 ;  /* 0x0000000002007343 */ /* 0x004fea0003c00000 */
.L_x_952:
[----:B------:R-:W-:Y:S01]  /*2690*/  PRMT R19, RZ, 0x7610, R19 ;  /* 0x00007610ff137816 */ /* 0x000fe20000000013 */
[----:B------:R-:W-:Y:S06]  /*26a0*/  BRA `(.L_x_926) ;  /* 0x0000000000547947 */ /* 0x000fec0003800000 */
.L_x_951:
        /* <DEDUP_REMOVED lines=8> */
.L_x_954:
[----:B------:R-:W-:Y:S05]  /*2730*/  BSYNC.RECONVERGENT B0 ;  /* 0x0000000000007941 */ /* 0x000fea0003800200 */
.L_x_953:
[----:B------:R-:W-:-:S04]  /*2740*/  F2FP.F16.F32.PACK_AB R0, RZ, R0 ;  /* 0x00000000ff00723e */ /* 0x000fc800000000ff */
[----:B------:R-:W-:Y:S01]  /*2750*/  PRMT R19, R0, 0x7610, R19 ;  /* 0x0000761000137816 */ /* 0x000fe20000000013 */
[----:B------:R-:W-:Y:S06]  /*2760*/  BRA `(.L_x_926) ;  /* 0x0000000000247947 */ /* 0x000fec0003800000 */
.L_x_950:
[----:B------:R-:W2:Y:S02]  /*2770*/  LDG.E.64 R2, desc[UR36][R2.64] ;  /* 0x0000002402027981 */ /* 0x000ea4000c1e1b00 */
[----:B--2---:R-:W0:Y:S02]  /*2780*/  I2F.U64 R0, R2 ;  /* 0x0000000200007312 */ /* 0x004e240000301000 */
[----:B0-----:R-:W-:-:S04]  /*2790*/  F2FP.F16.F32.PACK_AB R0, RZ, R0 ;  /* 0x00000000ff00723e */ /* 0x001fc800000000ff */
[----:B------:R-:W-:Y:S01]  /*27a0*/  PRMT R19, R0, 0x7610, R19 ;  /* 0x0000761000137816 */ /* 0x000fe20000000013 */
[----:B------:R-:W-:Y:S06]  /*27b0*/  BRA `(.L_x_926) ;  /* 0x0000000000107947 */ /* 0x000fec0003800000 */
.L_x_949:
[----:B------:R-:W2:Y:S02]  /*27c0*/  LDG.E R2, desc[UR36][R2.64] ;  /* 0x0000002402027981 */ /* 0x000ea4000c1e1900 */
[----:B--2---:R-:W-:-:S04]  /*27d0*/  I2FP.F32.U32 R0, R2 ;  /* 0x0000000200007245 */ /* 0x004fc80000201000 */
[----:B------:R-:W-:-:S04]  /*27e0*/  F2FP.F16.F32.PACK_AB R0, RZ, R0 ;  /* 0x00000000ff00723e */ /* 0x000fc800000000ff */
[----:B------:R-:W-:-:S07]  /*27f0*/  PRMT R19, R0, 0x7610, R19 ;  /* 0x0000761000137816 */ /* 0x000fce0000000013 */
.L_x_926:
[----:B------:R-:W0:Y:S01]  /*2800*/  LDCU.64 UR6, c[0x0][0x5f8] ;  /* 0x0000bf00ff0677ac */ /* 0x000e220008000a00 */
[----:B------:R-:W-:-:S04]  /*2810*/  UPRMT UR4, UR42, 0x9910, URZ ;  /* 0x000099102a047896 */ /* 0x000fc800080000ff */
[----:B------:R-:W-:Y:S01]  /*2820*/  UISETP.GT.AND UP0, UPT, UR4, 0x9, UPT ;  /* 0x000000090400788c */ /* 0x000fe2000bf04270 */
[----:B01----:R-:W-:-:S05]  /*2830*/  IADD3 R2, P0, PT, R18, UR6, RZ ;  /* 0x0000000612027c10 */ /* 0x003fca000ff1e0ff */
        /* <DEDUP_REMOVED lines=12> */
[----:B0-----:R-:W-:Y:S01]  /*2900*/  F2FP.F16.F32.PACK_AB R0, RZ, R0 ;  /* 0x00000000ff00723e */ /* 0x001fe200000000ff */
[----:B------:R-:W-:Y:S06]  /*2910*/  BRA `(.L_x_960) ;  /* 0x0000000c00ac7947 */ /* 0x000fec0003800000 */
.L_x_958:
[----:B------:R-:W2:Y:S02]  /*2920*/  LDG.E.U8 R2, desc[UR36][R2.64] ;  /* 0x0000002402027981 */ /* 0x000ea4000c1e1100 */
[----:B--2---:R-:W-:-:S04]  /*2930*/  I2FP.F32.U32 R0, R2 ;  /* 0x0000000200007245 */ /* 0x004fc80000201000 */
[----:B------:R-:W-:Y:S01]  /*2940*/  F2FP.F16.F32.PACK_AB R0, RZ, R0 ;  /* 0x00000000ff00723e */ /* 0x000fe200000000ff */
[----:B------:R-:W-:Y:S06]  /*2950*/  BRA `(.L_x_960) ;  /* 0x0000000c009c7947 */ /* 0x000fec0003800000 */
.L_x_957:
        /* <DEDUP_REMOVED lines=8> */
[----:B0-----:R-:W-:Y:S01]  /*29e0*/  F2FP.F16.F32.PACK_AB R0, RZ, R0 ;  /* 0x00000000ff00723e */ /* 0x001fe200000000ff */
[----:B------:R-:W-:Y:S06]  /*29f0*/  BRA `(.L_x_960) ;  /* 0x0000000c00747947 */ /* 0x000fec0003800000 */
.L_x_962:
[----:B------:R-:W2:Y:S02]  /*2a00*/  LDG.E R2, desc[UR36][R2.64] ;  /* 0x0000002402027981 */ /* 0x000ea4000c1e1900 */
[----:B--2---:R-:W-:-:S04]  /*2a10*/  I2FP.F32.S32 R0, R2 ;  /* 0x0000000200007245 */ /* 0x004fc80000201400 */
[----:B------:R-:W-:Y:S01]  /*2a20*/  F2FP.F16.F32.PACK_AB R0, RZ, R0 ;  /* 0x00000000ff00723e */ /* 0x000fe200000000ff */
[----:B------:R-:W-:Y:S06]  /*2a30*/  BRA `(.L_x_960) ;  /* 0x0000000c00647947 */ /* 0x000fec0003800000 */
.L_x_961:
[----:B------:R-:W2:Y:S02]  /*2a40*/  LDG.E.U16 R2, desc[UR36][R2.64] ;  /* 0x0000002402027981 */ /* 0x000ea4000c1e1500 */
[----:B--2---:R-:W0:Y:S02]  /*2a50*/  I2F.S16 R0, R2 ;  /* 0x0000000200007306 */ /* 0x004e240000101400 */
[----:B0-----:R-:W-:Y:S01]  /*2a60*/  F2FP.F16.F32.PACK_AB R0, RZ, R0 ;  /* 0x00000000ff00723e */ /* 0x001fe200000000ff */
[----:B------:R-:W-:Y:S06]  /*2a70*/  BRA `(.L_x_960) ;  /* 0x0000000c00547947 */ /* 0x000fec0003800000 */
.L_x_956:
        /* <DEDUP_REMOVED lines=9> */
.L_x_964:
[----:B------:R1:W5:Y:S01]  /*2b10*/  LDG.E.U16 R0, desc[UR36][R2.64] ;  /* 0x0000002402007981 */ /* 0x000362000c1e1500 */
[----:B------:R-:W-:Y:S05]  /*2b20*/  BRA `(.L_x_960) ;  /* 0x0000000c00287947 */ /* 0x000fea0003800000 */
.L_x_963:
        /* <DEDUP_REMOVED lines=9> */
.L_x_966:
[----:B------:R0:W5:Y:S01]  /*2bc0*/  LDG.E.U16 R0, desc[UR36][R2.64] ;  /* 0x0000002402007981 */ /* 0x000162000c1e1500 */
[----:B------:R-:W-:Y:S05]  /*2bd0*/  BRA `(.L_x_960) ;  /* 0x0000000800fc7947 */ /* 0x000fea0003800000 */
.L_x_965:
        /* <DEDUP_REMOVED lines=10> */
[----:B------:R-:W-:Y:S01]  /*2c80*/  F2FP.F16.F32.PACK_AB R0, RZ, R0 ;  /* 0x00000000ff00723e */ /* 0x000fe200000000ff */
[----:B------:R-:W-:Y:S06]  /*2c90*/  BRA `(.L_x_960) ;  /* 0x0000000800cc7947 */ /* 0x000fec0003800000 */
.L_x_955:
        /* <DEDUP_REMOVED lines=11> */
[----:B------:R-:W-:Y:S01]  /*2d50*/  F2FP.F16.F32.PACK_AB R0, RZ, R0 ;  /* 0x00000000ff00723e */ /* 0x000fe200000000ff */
[----:B------:R-:W-:Y:S06]  /*2d60*/  BRA `(.L_x_960) ;  /* 0x0000000800987947 */ /* 0x000fec0003800000 */
.L_x_969:
        /* <DEDUP_REMOVED lines=12> */
.L_x_968:
        /* <DEDUP_REMOVED lines=27> */
.L_x_971:
[----:B------:R-:W2:Y:S02]  /*2fe0*/  LDG.E.U8 R2, desc[UR36][R2.64] ;  /* 0x0000002402027981 */ /* 0x000ea4000c1e1100 */
[C---:B--2---:R-:W-:Y:S01]  /*2ff0*/  SHF.L.U32 R4, R2.reuse, 0x19, RZ ;  /* 0x0000001902047819 */ /* 0x044fe200000006ff */
        /* <DEDUP_REMOVED lines=9> */
[----:B------:R-:W-:Y:S01]  /*3090*/  F2FP.F16.F32.PACK_AB R0, RZ, R0 ;  /* 0x00000000ff00723e */ /* 0x000fe200000000ff */
[----:B------:R-:W-:Y:S06]  /*30a0*/  BRA `(.L_x_960) ;  /* 0x0000000400c87947 */ /* 0x000fec0003800000 */
.L_x_970:
[----:B------:R-:W2:Y:S02]  /*30b0*/  LDG.E.U16 R0, desc[UR36][R2.64] ;  /* 0x0000002402007981 */ /* 0x000ea4000c1e1500 */
[----:B--2---:R-:W-:-:S05]  /*30c0*/  IMAD.U32 R0, R0, 0x10000, RZ ;  /* 0x0001000000007824 */ /* 0x004fca00078e00ff */
[----:B------:R-:W-:Y:S01]  /*30d0*/  F2FP.F16.F32.PACK_AB R0, RZ, R0 ;  /* 0x00000000ff00723e */ /* 0x000fe200000000ff */
[----:B------:R-:W-:Y:S06]  /*30e0*/  BRA `(.L_x_960) ;  /* 0x0000000400b87947 */ /* 0x000fec0003800000 */
.L_x_967:
        /* <DEDUP_REMOVED lines=10> */
[----:B------:R-:W-:Y:S01]  /*3190*/  F2FP.F16.F32.PACK_AB R0, RZ, R0 ;  /* 0x00000000ff00723e */ /* 0x000fe200000000ff */
[----:B------:R-:W-:Y:S06]  /*31a0*/  BRA `(.L_x_960) ;  /* 0x0000000400887947 */ /* 0x000fec0003800000 */
.L_x_974:
        /* <DEDUP_REMOVED lines=21> */
.L_x_978:
[----:B------:R-:W-:Y:S05]  /*3300*/  BSYNC.RECONVERGENT B1 ;  /* 0x0000000000017941 */ /* 0x000fea0003800200 */
.L_x_977:
[----:B------:R-:W-:Y:S01]  /*3310*/  IMAD.SHL.U32 R0, R0, 0x100000, RZ ;  /* 0x0010000000007824 */ /* 0x000fe200078e00ff */
[----:B------:R-:W-:-:S04]  /*3320*/  LEA R2, R2, 0x3b800000, 0x17 ;  /* 0x3b80000002027811 */ /* 0x000fc800078eb8ff */
[----:B------:R-:W-:-:S07]  /*3330*/  LOP3.LUT R0, R2, R0, R7, 0xfe, !PT ;  /* 0x0000000002007212 */ /* 0x000fce00078efe07 */
.L_x_976:
[----:B------:R-:W-:Y:S05]  /*3340*/  BSYNC.RECONVERGENT B0 ;  /* 0x0000000000007941 */ /* 0x000fea0003800200 */
.L_x_975:
[----:B------:R-:W-:Y:S01]  /*3350*/  F2FP.F16.F32.PACK_AB R0, RZ, R0 ;  /* 0x00000000ff00723e */ /* 0x000fe200000000ff */
[----:B------:R-:W-:Y:S06]  /*3360*/  BRA `(.L_x_960) ;  /* 0x0000000400187947 */ /* 0x000fec0003800000 */
.L_x_973:
        /* <DEDUP_REMOVED lines=21> */
.L_x_982:
[----:B------:R-:W-:Y:S05]  /*34c0*/  BSYNC.RECONVERGENT B1 ;  /* 0x0000000000017941 */ /* 0x000fea0003800200 */
.L_x_981:
[----:B------:R-:W-:Y:S01]  /*34d0*/  IMAD.SHL.U32 R0, R0, 0x200000, RZ ;  /* 0x0020000000007824 */ /* 0x000fe200078e00ff */
[----:B------:R-:W-:-:S04]  /*34e0*/  LEA R2, R2, 0x37800000, 0x17 ;  /* 0x3780000002027811 */ /* 0x000fc800078eb8ff */
[----:B------:R-:W-:-:S07]  /*34f0*/  LOP3.LUT R0, R2, R0, R7, 0xfe, !PT ;  /* 0x0000000002007212 */ /* 0x000fce00078efe07 */
.L_x_980:
[----:B------:R-:W-:Y:S05]  /*3500*/  BSYNC.RECONVERGENT B0 ;  /* 0x0000000000007941 */ /* 0x000fea0003800200 */
.L_x_979:
[----:B------:R-:W-:Y:S01]  /*3510*/  F2FP.F16.F32.PACK_AB R0, RZ, R0 ;  /* 0x00000000ff00723e */ /* 0x000fe200000000ff */
[----:B------:R-:W-:Y:S06]  /*3520*/  BRA `(.L_x_960) ;  /* 0x0000000000a87947 */ /* 0x000fec0003800000 */
.L_x_972:
[----:B------:R-:W-:-:S09]  /*3530*/  UISETP.NE.AND UP0, UPT, UR4, 0x1c, UPT ;  /* 0x0000001c0400788c */ /* 0x000fd2000bf05270 */
[----:B------:R-:W-:Y:S05]  /*3540*/  BRA.U !UP0, `(.L_x_983) ;  /* 0x0000000108947547 */ /* 0x000fea000b800000 */
[----:B------:R-:W-:-:S09]  /*3550*/  UISETP.NE.AND UP0, UPT, UR4, 0x1d, UPT ;  /* 0x0000001d0400788c */ /* 0x000fd2000bf05270 */
[----:B------:R-:W-:Y:S05]  /*3560*/  BRA.U !UP0, `(.L_x_984) ;  /* 0x00000001087c7547 */ /* 0x000fea000b800000 */
[----:B------:R-:W-:-:S09]  /*3570*/  UISETP.NE.AND UP0, UPT, UR4, 0x2c, UPT ;  /* 0x0000002c0400788c */ /* 0x000fd2000bf05270 */
[----:B------:R-:W-:Y:S05]  /*3580*/  BRA.U !UP0, `(.L_x_985) ;  /* 0x0000000108487547 */ /* 0x000fea000b800000 */
.L_x_959:
        /* <DEDUP_REMOVED lines=16> */
.L_x_986:
[----:B------:R-:W-:Y:S01]  /*3690*/  PRMT R0, RZ, 0x7610, R0 ;  /* 0x00007610ff007816 */ /* 0x000fe20000000000 */
[----:B------:R-:W-:Y:S06]  /*36a0*/  BRA `(.L_x_960) ;  /* 0x0000000000487947 */ /* 0x000fec0003800000 */
.L_x_985:
        /* <DEDUP_REMOVED lines=8> */
.L_x_988:
[----:B------:R-:W-:Y:S05]  /*3730*/  BSYNC.RECONVERGENT B0 ;  /* 0x0000000000007941 */ /* 0x000fea0003800200 */
.L_x_987:
[----:B------:R-:W-:Y:S01]  /*3740*/  F2FP.F16.F32.PACK_AB R0, RZ, R0 ;  /* 0x00000000ff00723e */ /* 0x000fe200000000ff */
[----:B------:R-:W-:Y:S06]  /*3750*/  BRA `(.L_x_960) ;  /* 0x00000000001c7947 */ /* 0x000fec0003800000 */
.L_x_984:
[----:B------:R-:W2:Y:S02]  /*3760*/  LDG.E.64 R2, desc[UR36][R2.64] ;  /* 0x0000002402027981 */ /* 0x000ea4000c1e1b00 */
[----:B--2---:R-:W0:Y:S02]  /*3770*/  I2F.U64 R0, R2 ;  /* 0x0000000200007312 */ /* 0x004e240000301000 */
[----:B0-----:R-:W-:Y:S01]  /*3780*/  F2FP.F16.F32.PACK_AB R0, RZ, R0 ;  /* 0x00000000ff00723e */ /* 0x001fe200000000ff */
[----:B------:R-:W-:Y:S06]  /*3790*/  BRA `(.L_x_960) ;  /* 0x00000000000c7947 */ /* 0x000fec0003800000 */
.L_x_983:
[----:B------:R-:W2:Y:S02]  /*37a0*/  LDG.E R2, desc[UR36][R2.64] ;  /* 0x0000002402027981 */ /* 0x000ea4000c1e1900 */
[----:B--2---:R-:W-:-:S04]  /*37b0*/  I2FP.F32.U32 R0, R2 ;  /* 0x0000000200007245 */ /* 0x004fc80000201000 */
[----:B------:R-:W-:-:S07]  /*37c0*/  F2FP.F16.F32.PACK_AB R0, RZ, R0 ;  /* 0x00000000ff00723e */ /* 0x000fce00000000ff */
.L_x_960:
[----:B-----5:R-:W-:Y:S01]  /*37d0*/  HADD2.F32 R19, -RZ, R19.H0_H0 ;  /* 0x20000013ff137230 */ /* 0x020fe20000004100 */
[----:B------:R-:W2:Y:S01]  /*37e0*/  LDCU.64 UR6, c[0x0][0x5e8] ;  /* 0x0000bd00ff0677ac */ /* 0x000ea20008000a00 */
[----:B------:R-:W-:-:S03]  /*37f0*/  HADD2.F32 R0, -RZ, R0.H0_H0 ;  /* 0x20000000ff007230 */ /* 0x000fc60000004100 */
[C---:B01----:R-:W-:Y:S01]  /*3800*/  FMUL.FTZ R2, |R19|.reuse, -1.4426950216293334961 ;  /* 0xbfb8aa3b13027820 */ /* 0x043fe20000410200 */
[C---:B------:R-:W-:Y:S01]  /*3810*/  FSETP.GEU.FTZ.AND P0, PT, R19.reuse, RZ, PT ;  /* 0x000000ff1300720b */ /* 0x040fe20003f1e000 */
[----:B------:R-:W-:Y:S01]  /*3820*/  UPRMT UR4, UR43, 0x9910, URZ ;  /* 0x000099102b047896 */ /* 0x000fe200080000ff */
[----:B------:R-:W-:-:S03]  /*3830*/  FSET.BF.LT.FTZ.AND R19, R19, RZ, PT ;  /* 0x000000ff1313720a */ /* 0x000fc60003811000 */
[----:B------:R-:W0:Y:S01]  /*3840*/  MUFU.EX2 R2, R2 ;  /* 0x0000000200027308 */ /* 0x000e220000000800 */
[----:B------:R-:W-:Y:S01]  /*3850*/  UISETP.GT.AND UP0, UPT, UR4, 0x9, UPT ;  /* 0x000000090400788c */ /* 0x000fe2000bf04270 */
[----:B0-----:R-:W-:-:S04]  /*3860*/  FADD.FTZ R4, R2, 1 ;  /* 0x3f80000002047421 */ /* 0x001fc80000010000 */
[----:B------:R-:W0:Y:S02]  /*3870*/  MUFU.RCP R3, R4 ;  /* 0x0000000400037308 */ /* 0x000e240000001000 */
[----:B0-----:R-:W-:-:S04]  /*3880*/  FMUL.FTZ R6, R2, R3 ;  /* 0x0000000302067220 */ /* 0x001fc80000410000 */
[----:B------:R-:W-:Y:S01]  /*3890*/  @P0 FADD.FTZ R6, -R6, -RZ ;  /* 0x800000ff06060221 */ /* 0x000fe20000010100 */
[----:B--2---:R-:W-:-:S03]  /*38a0*/  IADD3 R2, P0, PT, R16, UR6, RZ ;  /* 0x0000000610027c10 */ /* 0x004fc6000ff1e0ff */
[----:B------:R-:W-:Y:S01]  /*38b0*/  FADD.FTZ R19, R19, -R6 ;  /* 0x8000000613137221 */ /* 0x000fe20000010000 */
[----:B------:R-:W-:-:S03]  /*38c0*/  IADD3.X R3, PT, PT, RZ, UR7, RZ, P0, !PT ;  /* 0x00000007ff037c10 */ /* 0x000fc600087fe4ff */
[----:B------:R-:W-:-:S05]  /*38d0*/  FMUL.FTZ R0, R0, R19 ;  /* 0x0000001300007220 */ /* 0x000fca0000410000 */
[----:B------:R-:W-:Y:S01]  /*38e0*/  F2FP.F16.F32.PACK_AB R0, RZ, R0 ;  /* 0x00000000ff00723e */ /* 0x000fe200000000ff */
[----:B------:R-:W-:Y:S06]  /*38f0*/  BRA.U UP0, `(.L_x_989) ;  /* 0x0000000500047547 */ /* 0x000fec000b800000 */
        /* <DEDUP_REMOVED lines=8> */
[----:B------:R-:W-:-:S04]  /*3980*/  HADD2.F32 R0, -RZ, R0.H0_H0 ;  /* 0x20000000ff007230 */ /* 0x000fc80000004100 */
[----:B------:R-:W0:Y:S02]  /*3990*/  F2I.FTZ.TRUNC.NTZ R5, R0 ;  /* 0x0000000000057305 */ /* 0x000e24000021f100 */
[----:B0-----:R0:W-:Y:S01]  /*39a0*/  STG.E.U8 desc[UR36][R2.64], R5 ;  /* 0x0000000502007986 */ /* 0x0011e2000c101124 */
[----:B------:R-:W-:Y:S05]  /*39b0*/  BRA `(.L_x_994) ;  /* 0x0000000c00807947 */ /* 0x000fea0003800000 */
.L_x_992:
[----:B------:R-:W-:-:S06]  /*39c0*/  HADD2.F32 R5, -RZ, R0.H0_H0 ;  /* 0x20000000ff057230 */ /* 0x000fcc0000004100 */
[----:B------:R-:W0:Y:S02]  /*39d0*/  F2I.S64.TRUNC R4, R5 ;  /* 0x0000000500047311 */ /* 0x000e24000020d900 */
[----:B0-----:R1:W-:Y:S01]  /*39e0*/  STG.E.U8 desc[UR36][R2.64], R4 ;  /* 0x0000000402007986 */ /* 0x0013e2000c101124 */
[----:B------:R-:W-:Y:S05]  /*39f0*/  BRA `(.L_x_994) ;  /* 0x0000000c00707947 */ /* 0x000fea0003800000 */
.L_x_991:
[----:B------:R-:W-:-:S09]  /*3a00*/  UISETP.NE.AND UP0, UPT, UR4, 0x2, UPT ;  /* 0x000000020400788c */ /* 0x000fd2000bf05270 */
[----:B------:R-:W-:Y:S05]  /*3a10*/  BRA.U !UP0, `(.L_x_995) ;  /* 0x0000000108307547 */ /* 0x000fea000b800000 */
[----:B------:R-:W-:-:S09]  /*3a20*/  UISETP.NE.AND UP0, UPT, UR4, 0x3, UPT ;  /* 0x000000030400788c */ /* 0x000fd2000bf05270 */
[----:B------:R-:W-:Y:S05]  /*3a30*/  BRA.U !UP0, `(.L_x_996) ;  /* 0x0000000108187547 */ /* 0x000fea000b800000 */
[----:B------:R-:W-:-:S09]  /*3a40*/  UISETP.NE.AND UP0, UPT, UR4, 0x4, UPT ;  /* 0x000000040400788c */ /* 0x000fd2000bf05270 */
[----:B------:R-:W-:Y:S05]  /*3a50*/  BRA.U UP0, `(.L_x_993) ;  /* 0x0000000900b87547 */ /* 0x000fea000b800000 */
[----:B------:R-:W-:-:S06]  /*3a60*/  HADD2.F32 R4, -RZ, R0.H0_H0 ;  /* 0x20000000ff047230 */ /* 0x000fcc0000004100 */
[----:B------:R-:W0:Y:S02]  /*3a70*/  F2I.S64.TRUNC R4, R4 ;  /* 0x0000000400047311 */ /* 0x000e24000020d900 */
[----:B0-----:R4:W-:Y:S01]  /*3a80*/  STG.E.64 desc[UR36][R2.64], R4 ;  /* 0x0000000402007986 */ /* 0x0019e2000c101b24 */
[----:B------:R-:W-:Y:S05]  /*3a90*/  BRA `(.L_x_994) ;  /* 0x0000000c00487947 */ /* 0x000fea0003800000 */
.L_x_996:
[----:B------:R-:W-:-:S04]  /*3aa0*/  HADD2.F32 R0, -RZ, R0.H0_H0 ;  /* 0x20000000ff007230 */ /* 0x000fc80000004100 */
[----:B------:R-:W0:Y:S02]  /*3ab0*/  F2I.FTZ.TRUNC.NTZ R5, R0 ;  /* 0x0000000000057305 */ /* 0x000e24000021f100 */
[----:B0-----:R3:W-:Y:S01]  /*3ac0*/  STG.E desc[UR36][R2.64], R5 ;  /* 0x0000000502007986 */ /* 0x0017e2000c101924 */
[----:B------:R-:W-:Y:S05]  /*3ad0*/  BRA `(.L_x_994) ;  /* 0x0000000c00387947 */ /* 0x000fea0003800000 */
.L_x_995:
[----:B------:R-:W-:-:S04]  /*3ae0*/  HADD2.F32 R0, -RZ, R0.H0_H0 ;  /* 0x20000000ff007230 */ /* 0x000fc80000004100 */
[----:B------:R-:W0:Y:S02]  /*3af0*/  F2I.FTZ.TRUNC.NTZ R5, R0 ;  /* 0x0000000000057305 */ /* 0x000e24000021f100 */
[----:B0-----:R2:W-:Y:S01]  /*3b00*/  STG.E.U16 desc[UR36][R2.64], R5 ;  /* 0x0000000502007986 */ /* 0x0015e2000c101524 */
[----:B------:R-:W-:Y:S05]  /*3b10*/  BRA `(.L_x_994) ;  /* 0x0000000c00287947 */ /* 0x000fea0003800000 */
.L_x_990:
[----:B------:R-:W-:-:S09]  /*3b20*/  UISETP.GT.AND UP0, UPT, UR4, 0x6, UPT ;  /* 0x000000060400788c */ /* 0x000fd2000bf04270 */
[----:B------:R-:W-:Y:S05]  /*3b30*/  BRA.U UP0, `(.L_x_997) ;  /* 0x0000000100247547 */ /* 0x000fea000b800000 */
[----:B------:R-:W-:-:S09]  /*3b40*/  UISETP.NE.AND UP0, UPT, UR4, 0x5, UPT ;  /* 0x000000050400788c */ /* 0x000fd2000bf05270 */
[----:B------:R-:W-:Y:S05]  /*3b50*/  BRA.U !UP0, `(.L_x_998) ;  /* 0x0000000108147547 */ /* 0x000fea000b800000 */
[----:B------:R-:W-:-:S09]  /*3b60*/  UISETP.NE.AND UP0, UPT, UR4, 0x6, UPT ;  /* 0x000000060400788c */ /* 0x000fd2000bf05270 */
[----:B------:R-:W-:Y:S05]  /*3b70*/  BRA.U UP0, `(.L_x_993) ;  /* 0x0000000900707547 */ /* 0x000fea000b800000 */
[----:B------:R-:W-:-:S05]  /*3b80*/  HADD2.F32 R5, -RZ, R0.H0_H0 ;  /* 0x20000000ff057230 */ /* 0x000fca0000004100 */
[----:B------:R0:W-:Y:S01]  /*3b90*/  STG.E desc[UR36][R2.64], R5 ;  /* 0x0000000502007986 */ /* 0x0001e2000c101924 */
[----:B------:R-:W-:Y:S05]  /*3ba0*/  BRA `(.L_x_994) ;  /* 0x0000000c00047947 */ /* 0x000fea0003800000 */
.L_x_998:
[----:B------:R0:W-:Y:S01]  /*3bb0*/  STG.E.U16 desc[UR36][R2.64], R0 ;  /* 0x0000000002007986 */ /* 0x0001e2000c101524 */
[----:B------:R-:W-:Y:S05]  /*3bc0*/  BRA `(.L_x_994) ;  /* 0x0000000800fc7947 */ /* 0x000fea0003800000 */
.L_x_997:
[----:B------:R-:W-:-:S09]  /*3bd0*/  UISETP.NE.AND UP0, UPT, UR4, 0x7, UPT ;  /* 0x000000070400788c */ /* 0x000fd2000bf05270 */
[----:B------:R-:W-:Y:S05]  /*3be0*/  BRA.U !UP0, `(.L_x_999) ;  /* 0x0000000108347547 */ /* 0x000fea000b800000 */
[----:B------:R-:W-:-:S09]  /*3bf0*/  UISETP.NE.AND UP0, UPT, UR4, 0x8, UPT ;  /* 0x000000080400788c */ /* 0x000fd2000bf05270 */
[----:B------:R-:W-:Y:S05]  /*3c00*/  BRA.U !UP0, `(.L_x_1000) ;  /* 0x0000000108187547 */ /* 0x000fea000b800000 */
[----:B------:R-:W-:-:S09]  /*3c10*/  UISETP.NE.AND UP0, UPT, UR4, 0x9, UPT ;  /* 0x000000090400788c */ /* 0x000fd2000bf05270 */
[----:B------:R-:W-:Y:S05]  /*3c20*/  BRA.U UP0, `(.L_x_993) ;  /* 0x0000000900447547 */ /* 0x000fea000b800000 */
[----:B------:R-:W-:Y:S02]  /*3c30*/  HADD2.F32 R4, -RZ, R0.H0_H0 ;  /* 0x20000000ff047230 */ /* 0x000fe40000004100 */
[----:B------:R-:W-:-:S05]  /*3c40*/  IMAD.MOV.U32 R5, RZ, RZ, RZ ;  /* 0x000000ffff057224 */ /* 0x000fca00078e00ff */
[----:B------:R0:W-:Y:S01]  /*3c50*/  STG.E.64 desc[UR36][R2.64], R4 ;  /* 0x0000000402007986 */ /* 0x0001e2000c101b24 */
[----:B------:R-:W-:Y:S05]  /*3c60*/  BRA `(.L_x_994) ;  /* 0x0000000800d47947 */ /* 0x000fea0003800000 */
.L_x_1000:
[----:B------:R-:W-:-:S05]  /*3c70*/  HADD2.F32 R0, -RZ, R0.H0_H0 ;  /* 0x20000000ff007230 */ /* 0x000fca0000004100 */
[----:B------:R-:W-:-:S04]  /*3c80*/  F2FP.F16.F32.PACK_AB R0, RZ, R0 ;  /* 0x00000000ff00723e */ /* 0x000fc800000000ff */
[----:B------:R-:W-:-:S05]  /*3c90*/  PRMT R0, R0, 0x5410, RZ ;  /* 0x0000541000007816 */ /* 0x000fca00000000ff */
[----:B------:R0:W-:Y:S01]  /*3ca0*/  STG.E desc[UR36][R2.64], R0 ;  /* 0x0000000002007986 */ /* 0x0001e2000c101924 */
[----:B------:R-:W-:Y:S05]  /*3cb0*/  BRA `(.L_x_994) ;  /* 0x0000000800c07947 */ /* 0x000fea0003800000 */
.L_x_999:
[----:B------:R-:W-:-:S05]  /*3cc0*/  HADD2.F32 R4, -RZ, R0.H0_H0 ;  /* 0x20000000ff047230 */ /* 0x000fca0000004100 */
[----:B------:R-:W-:-:S06]  /*3cd0*/  FMUL.FTZ R4, R4, 1 ;  /* 0x3f80000004047820 */ /* 0x000fcc0000410000 */
[----:B------:R-:W0:Y:S02]  /*3ce0*/  F2F.F64.F32 R4, R4 ;  /* 0x0000000400047310 */ /* 0x000e240000201800 */
[----:B0-----:R0:W-:Y:S01]  /*3cf0*/  STG.E.64 desc[UR36][R2.64], R4 ;  /* 0x0000000402007986 */ /* 0x0011e2000c101b24 */
[----:B------:R-:W-:Y:S05]  /*3d00*/  BRA `(.L_x_994) ;  /* 0x0000000800ac7947 */ /* 0x000fea0003800000 */
.L_x_989:
        /* <DEDUP_REMOVED lines=8> */
[----:B------:R-:W-:-:S05]  /*3d90*/  HADD2.F32 R0, -RZ, R0.H0_H0 ;  /* 0x20000000ff007230 */ /* 0x000fca0000004100 */
[----:B------:R-:W-:-:S04]  /*3da0*/  FSETP.NEU.FTZ.AND P0, PT, R0, RZ, PT ;  /* 0x000000ff0000720b */ /* 0x000fc80003f1d000 */
[----:B------:R-:W-:-:S05]  /*3db0*/  SEL R5, RZ, 0x1, !P0 ;  /* 0x00000001ff057807 */ /* 0x000fca0004000000 */
[----:B------:R0:W-:Y:S01]  /*3dc0*/  STG.E.U8 desc[UR36][R2.64], R5 ;  /* 0x0000000502007986 */ /* 0x0001e2000c101124 */
[----:B------:R-:W-:Y:S05]  /*3dd0*/  BRA `(.L_x_994) ;  /* 0x0000000800787947 */ /* 0x000fea0003800000 */
.L_x_1003:
[----:B------:R-:W-:Y:S01]  /*3de0*/  HADD2.F32 R0, -RZ, R0.H0_H0 ;  /* 0x20000000ff007230 */ /* 0x000fe20000004100 */
[----:B------:R-:W-:-:S04]  /*3df0*/  CS2R R6, SRZ ;  /* 0x0000000000067805 */ /* 0x000fc8000001ff00 */
[----:B------:R-:W-:-:S04]  /*3e00*/  FMUL.FTZ R0, R0, 1 ;  /* 0x3f80000000007820 */ /* 0x000fc80000410000 */
[----:B------:R-:W0:Y:S02]  /*3e10*/  F2F.F64.F32 R4, R0 ;  /* 0x0000000000047310 */ /* 0x000e240000201800 */
[----:B0-----:R0:W-:Y:S01]  /*3e20*/  STG.E.128 desc[UR36][R2.64], R4 ;  /* 0x0000000402007986 */ /* 0x0011e2000c101d24 */
[----:B------:R-:W-:Y:S05]  /*3e30*/  BRA `(.L_x_994) ;  /* 0x0000000800607947 */ /* 0x000fea0003800000 */
.L_x_1002:
[----:B------:R-:W-:-:S09]  /*3e40*/  UISETP.NE.AND UP0, UPT, UR4, 0xf, UPT ;  /* 0x0000000f0400788c */ /* 0x000fd2000bf05270 */
[----:B------:R-:W-:Y:S05]  /*3e50*/  BRA.U !UP0, `(.L_x_1004) ;  /* 0x0000000108a07547 */ /* 0x000fea000b800000 */
[----:B------:R-:W-:-:S09]  /*3e60*/  UISETP.NE.AND UP0, UPT, UR4, 0x17, UPT ;  /* 0x000000170400788c */ /* 0x000fd2000bf05270 */
[----:B------:R-:W-:Y:S05]  /*3e70*/  BRA.U !UP0, `(.L_x_1005) ;  /* 0x00000001084c7547 */ /* 0x000fea000b800000 */
[----:B------:R-:W-:-:S09]  /*3e80*/  UISETP.NE.AND UP0, UPT, UR4, 0x18, UPT ;  /* 0x000000180400788c */ /* 0x000fd2000bf05270 */
[----:B------:R-:W-:Y:S05]  /*3e90*/  BRA.U UP0, `(.L_x_993) ;  /* 0x0000000500a87547 */ /* 0x000fea000b800000 */
[----:B------:R-:W-:Y:S01]  /*3ea0*/  HADD2.F32 R7, -RZ, R0.H0_H0 ;  /* 0x20000000ff077230 */ /* 0x000fe20000004100 */
        /* <DEDUP_REMOVED lines=12> */
.L_x_1007:
[----:B------:R-:W-:Y:S05]  /*3f70*/  BSYNC.RECONVERGENT B0 ;  /* 0x0000000000007941 */ /* 0x000fea0003800200 */
.L_x_1006:
[----:B------:R-:W-:-:S05]  /*3f80*/  LOP3.LUT R5, R0, 0x80, R5, 0xf8, !PT ;  /* 0x0000008000057812 */ /* 0x000fca00078ef805 */
[----:B------:R0:W-:Y:S01]  /*3f90*/  STG.E.U8 desc[UR36][R2.64], R5 ;  /* 0x0000000502007986 */ /* 0x0001e2000c101124 */
[----:B------:R-:W-:Y:S05]  /*3fa0*/  BRA `(.L_x_994) ;  /* 0x0000000800047947 */ /* 0x000fea0003800000 */
.L_x_1005:
[----:B------:R-:W-:Y:S01]  /*3fb0*/  HADD2.F32 R7, -RZ, R0.H0_H0 ;  /* 0x20000000ff077230 */ /* 0x000fe20000004100 */
        /* <DEDUP_REMOVED lines=14> */
.L_x_1009:
[----:B------:R-:W-:Y:S05]  /*40a0*/  BSYNC.RECONVERGENT B0 ;  /* 0x0000000000007941 */ /* 0x000fea0003800200 */
.L_x_1008:
[----:B------:R-:W-:-:S05]  /*40b0*/  LOP3.LUT R5, R0, 0x80, R5, 0xf8, !PT ;  /* 0x0000008000057812 */ /* 0x000fca00078ef805 */
[----:B------:R0:W-:Y:S01]  /*40c0*/  STG.E.U8 desc[UR36][R2.64], R5 ;  /* 0x0000000502007986 */ /* 0x0001e2000c101124 */
[----:B------:R-:W-:Y:S05]  /*40d0*/  BRA `(.L_x_994) ;  /* 0x0000000400b87947 */ /* 0x000fea0003800000 */
.L_x_1004:
[----:B------:R-:W-:-:S05]  /*40e0*/  HADD2.F32 R0, -RZ, R0.H0_H0 ;  /* 0x20000000ff007230 */ /* 0x000fca0000004100 */
[----:B------:R-:W-:-:S05]  /*40f0*/  F2FP.BF16.F32.PACK_AB R0, RZ, R0 ;  /* 0x00000000ff00723e */ /* 0x000fca00000010ff */
[----:B------:R0:W-:Y:S01]  /*4100*/  STG.E.U16 desc[UR36][R2.64], R0 ;  /* 0x0000000002007986 */ /* 0x0001e2000c101524 */
[----:B------:R-:W-:Y:S05]  /*4110*/  BRA `(.L_x_994) ;  /* 0x0000000400a87947 */ /* 0x000fea0003800000 */
.L_x_1001:
        /* <DEDUP_REMOVED lines=8> */
[----:B------:R-:W-:-:S06]  /*41a0*/  HADD2.F32 R5, -RZ, R0.H0_H0 ;  /* 0x20000000ff057230 */ /* 0x000fcc0000004100 */
[----:B------:R-:W0:Y:S02]  /*41b0*/  F2I.FTZ.U32.TRUNC.NTZ R5, R5 ;  /* 0x0000000500057305 */ /* 0x000e24000021f000 */
[----:B0-----:R0:W-:Y:S01]  /*41c0*/  STG.E.U16 desc[UR36][R2.64], R5 ;  /* 0x0000000502007986 */ /* 0x0011e2000c101524 */
[----:B------:R-:W-:Y:S05]  /*41d0*/  BRA `(.L_x_994) ;  /* 0x0000000400787947 */ /* 0x000fea0003800000 */
.L_x_1012:
[----:B------:R-:W-:Y:S01]  /*41e0*/  HADD2.F32 R5, -RZ, R0.H0_H0 ;  /* 0x20000000ff057230 */ /* 0x000fe20000004100 */
[----:B------:R-:W-:Y:S01]  /*41f0*/  BSSY.RECONVERGENT B0, `(.L_x_1013) ;  /* 0x0000014000007945 */ /* 0x000fe20003800200 */
[----:B------:R-:W-:-:S03]  /*4200*/  IMAD.MOV.U32 R0, RZ, RZ, 0x80 ;  /* 0x00000080ff007424 */ /* 0x000fc600078e00ff */
        /* <DEDUP_REMOVED lines=10> */
.L_x_1015:
[----:B------:R-:W-:-:S04]  /*42b0*/  SHF.R.U32.HI R0, RZ, 0x14, R5 ;  /* 0x00000014ff007819 */ /* 0x000fc80000011605 */
[----:B------:R-:W-:-:S04]  /*42c0*/  LOP3.LUT R0, R0, 0x1, RZ, 0xc0, !PT ;  /* 0x0000000100007812 */ /* 0x000fc800078ec0ff */
[----:B------:R-:W-:-:S04]  /*42d0*/  IADD3 R0, PT, PT, R5, 0x487ffff, R0 ;  /* 0x0487ffff05007810 */ /* 0x000fc80007ffe000 */
[----:B------:R-:W-:-:S04]  /*42e0*/  SHF.R.U32.HI R0, RZ, 0x14, R0 ;  /* 0x00000014ff007819 */ /* 0x000fc80000011600 */
[----:B------:R-:W-:-:S07]  /*42f0*/  LOP3.LUT R4, R0, 0xff, RZ, 0xc0, !PT ;  /* 0x000000ff00047812 */ /* 0x000fce00078ec0ff */
.L_x_1016:
[----:B------:R-:W-:-:S04]  /*4300*/  SHF.R.U32.HI R5, RZ, 0x18, R5 ;  /* 0x00000018ff057819 */ /* 0x000fc80000011605 */
[----:B------:R-:W-:-:S04]  /*4310*/  LOP3.LUT R4, R4, 0x80, R5, 0xf8, !PT ;  /* 0x0000008004047812 */ /* 0x000fc800078ef805 */
[----:B------:R-:W-:-:S07]  /*4320*/  PRMT R0, R4, 0x7610, R0 ;  /* 0x0000761004007816 */ /* 0x000fce0000000000 */
.L_x_1014:
[----:B------:R-:W-:Y:S05]  /*4330*/  BSYNC.RECONVERGENT B0 ;  /* 0x0000000000007941 */ /* 0x000fea0003800200 */
.L_x_1013:
[----:B------:R0:W-:Y:S01]  /*4340*/  STG.E.U8 desc[UR36][R2.64], R0 ;  /* 0x0000000002007986 */ /* 0x0001e2000c101124 */
[----:B------:R-:W-:Y:S05]  /*4350*/  BRA `(.L_x_994) ;  /* 0x0000000400187947 */ /* 0x000fea0003800000 */
.L_x_1011:
[----:B------:R-:W-:Y:S01]  /*4360*/  HADD2.F32 R5, -RZ, R0.H0_H0 ;  /* 0x20000000ff057230 */ /* 0x000fe20000004100 */
[----:B------:R-:W-:Y:S01]  /*4370*/  BSSY.RECONVERGENT B0, `(.L_x_1017) ;  /* 0x0000014000007945 */ /* 0x000fe20003800200 */
[----:B------:R-:W-:-:S03]  /*4380*/  MOV R0, 0x80 ;  /* 0x0000008000007802 */ /* 0x000fc60000000f00 */
        /* <DEDUP_REMOVED lines=10> */
.L_x_1019:
[----:B------:R-:W-:-:S04]  /*4430*/  SHF.R.U32.HI R0, RZ, 0x15, R5 ;  /* 0x00000015ff007819 */ /* 0x000fc80000011605 */
[----:B------:R-:W-:-:S04]  /*4440*/  LOP3.LUT R0, R0, 0x1, RZ, 0xc0, !PT ;  /* 0x0000000100007812 */ /* 0x000fc800078ec0ff */
[----:B------:R-:W-:-:S04]  /*4450*/  IADD3 R0, PT, PT, R5, 0x88fffff, R0 ;  /* 0x088fffff05007810 */ /* 0x000fc80007ffe000 */
[----:B------:R-:W-:-:S04]  /*4460*/  SHF.R.U32.HI R0, RZ, 0x15, R0 ;  /* 0x00000015ff007819 */ /* 0x000fc80000011600 */
[----:B------:R-:W-:-:S07]  /*4470*/  LOP3.LUT R4, R0, 0xff, RZ, 0xc0, !PT ;  /* 0x000000ff00047812 */ /* 0x000fce00078ec0ff */
.L_x_1020:
[----:B------:R-:W-:-:S04]  /*4480*/  SHF.R.U32.HI R5, RZ, 0x18, R5 ;  /* 0x00000018ff057819 */ /* 0x000fc80000011605 */
[----:B------:R-:W-:-:S04]  /*4490*/  LOP3.LUT R4, R4, 0x80, R5, 0xf8, !PT ;  /* 0x0000008004047812 */ /* 0x000fc800078ef805 */
[----:B------:R-:W-:-:S07]  /*44a0*/  PRMT R0, R4, 0x7610, R0 ;  /* 0x0000761004007816 */ /* 0x000fce0000000000 */
.L_x_1018:
[----:B------:R-:W-:Y:S05]  /*44b0*/  BSYNC.RECONVERGENT B0 ;  /* 0x0000000000007941 */ /* 0x000fea0003800200 */
.L_x_1017:
[----:B------:R0:W-:Y:S01]  /*44c0*/  STG.E.U8 desc[UR36][R2.64], R0 ;  /* 0x0000000002007986 */ /* 0x0001e2000c101124 */
[----:B------:R-:W-:Y:S05]  /*44d0*/  BRA `(.L_x_994) ;  /* 0x0000000000b87947 */ /* 0x000fea0003800000 */
.L_x_1010:
[----:B------:R-:W-:-:S09]  /*44e0*/  UISETP.NE.AND UP0, UPT, UR4, 0x1c, UPT ;  /* 0x0000001c0400788c */ /* 0x000fd2000bf05270 */
[----:B------:R-:W-:Y:S05]  /*44f0*/  BRA.U !UP0, `(.L_x_1021) ;  /* 0x0000000108a47547 */ /* 0x000fea000b800000 */
[----:B------:R-:W-:-:S09]  /*4500*/  UISETP.NE.AND UP0, UPT, UR4, 0x1d, UPT ;  /* 0x0000001d0400788c */ /* 0x000fd2000bf05270 */
[----:B------:R-:W-:Y:S05]  /*4510*/  BRA.U !UP0, `(.L_x_1022) ;  /* 0x00000001088c7547 */ /* 0x000fea000b800000 */
[----:B------:R-:W-:-:S09]  /*4520*/  UISETP.NE.AND UP0, UPT, UR4, 0x2c, UPT ;  /* 0x0000002c0400788c */ /* 0x000fd2000bf05270 */
[----:B------:R-:W-:Y:S05]  /*4530*/  BRA.U !UP0, `(.L_x_1023) ;  /* 0x0000000108447547 */ /* 0x000fea000b800000 */
.L_x_993:
[----:B------:R-:W-:Y:S01]  /*4540*/  MOV R0, 0x0 ;  /* 0x0000000000007802 */ /* 0x000fe20000000f00 */
[----:B------:R-:W0:Y:S01]  /*4550*/  LDCU.64 UR6, c[0x4][0x128] ;  /* 0x01002500ff0677ac */ /* 0x000e220008000a00 */
[----:B------:R-:W-:Y:S02]  /*4560*/  IMAD.MOV.U32 R8, RZ, RZ, 0x65 ;  /* 0x00000065ff087424 */ /* 0x000fe400078e00ff */
[----:B------:R1:W2:Y:S01]  /*4570*/  LDC.64 R2, c[0x4][R0] ;  /* 0x0100000000027b82 */ /* 0x0002a20000000a00 */
[----:B------:R-:W3:Y:S01]  /*4580*/  LDCU.64 UR8, c[0x4][0x130] ;  /* 0x01002600ff0877ac */ /* 0x000ee20008000a00 */
[----:B------:R-:W-:Y:S02]  /*4590*/  IMAD.MOV.U32 R12, RZ, RZ, 0x1 ;  /* 0x00000001ff0c7424 */ /* 0x000fe400078e00ff */
[----:B------:R-:W-:Y:S01]  /*45a0*/  IMAD.MOV.U32 R13, RZ, RZ, RZ ;  /* 0x000000ffff0d7224 */ /* 0x000fe200078e00ff */
[----:B------:R-:W4:Y:S01]  /*45b0*/  LDCU.64 UR4, c[0x4][0x30] ;  /* 0x01000600ff0477ac */ /* 0x000f220008000a00 */
[----:B0-----:R-:W-:-:S02]  /*45c0*/  IMAD.U32 R4, RZ, RZ, UR6 ;  /* 0x00000006ff047e24 */ /* 0x001fc4000f8e00ff */
[----:B------:R-:W-:Y:S02]  /*45d0*/  IMAD.U32 R5, RZ, RZ, UR7 ;  /* 0x00000007ff057e24 */ /* 0x000fe4000f8e00ff */
[----:B---3--:R-:W-:Y:S02]  /*45e0*/  IMAD.U32 R6, RZ, RZ, UR8 ;  /* 0x00000008ff067e24 */ /* 0x008fe4000f8e00ff */
[----:B------:R-:W-:Y:S01]  /*45f0*/  IMAD.U32 R7, RZ, RZ, UR9 ;  /* 0x00000009ff077e24 */ /* 0x000fe2000f8e00ff */
[----:B----4-:R-:W-:Y:S01]  /*4600*/  MOV R10, UR4 ;  /* 0x00000004000a7c02 */ /* 0x010fe20008000f00 */
[----:B-1----:R-:W-:-:S07]  /*4610*/  IMAD.U32 R11, RZ, RZ, UR5 ;  /* 0x00000005ff0b7e24 */ /* 0x002fce000f8e00ff */
[----:B------:R-:W-:-:S07]  /*4620*/  LEPC R20, `(.L_x_1024) ;  /* 0x000000001014794e */ /* 0x000fce0000000000 */
[----:B--2---:R-:W-:Y:S05]  /*4630*/  CALL.ABS.NOINC R2 ;  /* 0x0000000002007343 */ /* 0x004fea0003c00000 */
.L_x_1024:
[----:B------:R-:W-:Y:S05]  /*4640*/  BRA `(.L_x_994) ;  /* 0x00000000005c7947 */ /* 0x000fea0003800000 */
.L_x_1023:
[----:B------:R-:W-:-:S05]  /*4650*/  HADD2.F32 R5, -RZ, R0.H0_H0 ;  /* 0x20000000ff057230 */ /* 0x000fca0000004100 */
[----:B------:R-:W-:-:S04]  /*4660*/  SHF.R.U32.HI R6, RZ, 0x17, R5 ;  /* 0x00000017ff067819 */ /* 0x000fc80000011605 */
[----:B------:R-:W-:-:S04]  /*4670*/  LOP3.LUT R4, R6, 0xff, RZ, 0xc0, !PT ;  /* 0x000000ff06047812 */ /* 0x000fc800078ec0ff */
[----:B------:R-:W-:-:S13]  /*4680*/  ISETP.NE.AND P1, PT, R4, 0xff, PT ;  /* 0x000000ff0400780c */ /* 0x000fda0003f25270 */
[--C-:B------:R-:W-:Y:S02]  /*4690*/  @P1 SHF.R.U32.HI R0, RZ, 0x16, R5.reuse ;  /* 0x00000016ff001819 */ /* 0x100fe40000011605 */
[----:B------:R-:W-:Y:S01]  /*46a0*/  @P1 LOP3.LUT P0, RZ, R4, 0x3fffff, R5, 0xf8, !PT ;  /* 0x003fffff04ff1812 */ /* 0x000fe2000780f805 */
[----:B------:R-:W-:Y:S01]  /*46b0*/  HFMA2 R5, -RZ, RZ, 0, 1.5199184417724609375e-05 ;  /* 0x000000ffff057431 */ /* 0x000fe200000001ff */
        /* <DEDUP_REMOVED lines=9> */
.L_x_1022:
[----:B------:R-:W-:-:S06]  /*4750*/  HADD2.F32 R4, -RZ, R0.H0_H0 ;  /* 0x20000000ff047230 */ /* 0x000fcc0000004100 */
[----:B------:R-:W0:Y:S02]  /*4760*/  F2I.U64.TRUNC R4, R4 ;  /* 0x0000000400047311 */ /* 0x000e24000020d800 */
[----:B0-----:R0:W-:Y:S01]  /*4770*/  STG.E.64 desc[UR36][R2.64], R4 ;  /* 0x0000000402007986 */ /* 0x0011e2000c101b24 */
[----:B------:R-:W-:Y:S05]  /*4780*/  BRA `(.L_x_994) ;  /* 0x00000000000c7947 */ /* 0x000fea0003800000 */
.L_x_1021:
[----:B------:R-:W-:-:S04]  /*4790*/  HADD2.F32 R0, -RZ, R0.H0_H0 ;  /* 0x20000000ff007230 */ /* 0x000fc80000004100 */
[----:B------:R-:W0:Y:S02]  /*47a0*/  F2I.FTZ.U32.TRUNC.NTZ R5, R0 ;  /* 0x0000000000057305 */ /* 0x000e24000021f000 */
[----:B0-----:R0:W-:Y:S02]  /*47b0*/  STG.E desc[UR36][R2.64], R5 ;  /* 0x0000000502007986 */ /* 0x0011e4000c101924 */
.L_x_994:
[----:B------:R-:W-:-:S07]  /*47c0*/  VIADD R17, R17, 0x80 ;  /* 0x0000008011117836 */ /* 0x000fce0000000000 */
.L_x_919:
[----:B------:R-:W-:Y:S05]  /*47d0*/  BSYNC.RECONVERGENT B6 ;  /* 0x0000000000067941 */ /* 0x000fea0003800200 */
.L_x_918:
[----:B------:R-:W5:Y:S01]  /*47e0*/  LDCU UR4, c[0x0][0x380] ;  /* 0x00007000ff0477ac */ /* 0x000f620008000800 */
[----:B------:R-:W-:Y:S01]  /*47f0*/  BSSY.RECONVERGENT B6, `(.L_x_1025) ;  /* 0x000046e000067945 */ /* 0x000fe20003800200 */
[----:B-----5:R-:W-:-:S13]  /*4800*/  ISETP.GE.AND P0, PT, R17, UR4, PT ;  /* 0x0000000411007c0c */ /* 0x020fda000bf06270 */
[----:B------:R-:W-:Y:S05]  /*4810*/  @P0 BRA `(.L_x_1026) ;  /* 0x0000004400ac0947 */ /* 0x000fea0003800000 */
[----:B------:R-:W5:Y:S01]  /*4820*/  LDCU UR4, c[0x0][0x388] ;  /* 0x00007100ff0477ac */ /* 0x000f620008000800 */
[----:B------:R-:W-:Y:S01]  /*4830*/  MOV R18, RZ ;  /* 0x000000ff00127202 */ /* 0x000fe20000000f00 */
[----:B0-----:R-:W-:Y:S02]  /*4840*/  IMAD.MOV.U32 R0, RZ, RZ, RZ ;  /* 0x000000ffff007224 */ /* 0x001fe400078e00ff */
[----:B------:R-:W-:Y:S01]  /*4850*/  IMAD.MOV.U32 R16, RZ, RZ, RZ ;  /* 0x000000ffff107224 */ /* 0x000fe200078e00ff */
        /* <DEDUP_REMOVED lines=350> */
.L_x_1027:
        /* <DEDUP_REMOVED lines=19> */
.L_x_1031:
[----:B------:R-:W2:Y:S02]  /*5f70*/  LDG.E.U8 R2, desc[UR36][R2.64] ;  /* 0x0000002402027981 */ /* 0x000ea4000c1e1100 */
[----:B--2---:R-:W-:-:S04]  /*5f80*/  I2FP.F32.U32 R0, R2 ;  /* 0x0000000200007245 */ /* 0x004fc80000201000 */
[----:B------:R-:W-:-:S04]  /*5f90*/  F2FP.F16.F32.PACK_AB R0, RZ, R0 ;  /* 0x00000000ff00723e */ /* 0x000fc800000000ff */
[----:B------:R-:W-:Y:S01]  /*5fa0*/  PRMT R19, R0, 0x7610, R19 ;  /* 0x0000761000137816 */ /* 0x000fe20000000013 */
[----:B------:R-:W-:Y:S06]  /*5fb0*/  BRA `(.L_x_1033) ;  /* 0x0000000c00d47947 */ /* 0x000fec0003800000 */
.L_x_1030:
        /* <DEDUP_REMOVED lines=11> */
.L_x_1035:
[----:B------:R-:W2:Y:S02]  /*6070*/  LDG.E R2, desc[UR36][R2.64] ;  /* 0x0000002402027981 */ /* 0x000ea4000c1e1900 */
[----:B--2---:R-:W-:-:S04]  /*6080*/  I2FP.F32.S32 R0, R2 ;  /* 0x0000000200007245 */ /* 0x004fc80000201400 */
[----:B------:R-:W-:-:S04]  /*6090*/  F2FP.F16.F32.PACK_AB R0, RZ, R0 ;  /* 0x00000000ff00723e */ /* 0x000fc800000000ff */
[----:B------:R-:W-:Y:S01]  /*60a0*/  PRMT R19, R0, 0x7610, R19 ;  /* 0x0000761000137816 */ /* 0x000fe20000000013 */
[----:B------:R-:W-:Y:S06]  /*60b0*/  BRA `(.L_x_1033) ;  /* 0x0000000c00947947 */ /* 0x000fec0003800000 */
.L_x_1034:
[----:B------:R-:W2:Y:S02]  /*60c0*/  LDG.E.U16 R2, desc[UR36][R2.64] ;  /* 0x0000002402027981 */ /* 0x000ea4000c1e1500 */
[----:B--2---:R-:W0:Y:S02]  /*60d0*/  I2F.S16 R0, R2 ;  /* 0x0000000200007306 */ /* 0x004e240000101400 */
[----:B0-----:R-:W-:-:S04]  /*60e0*/  F2FP.F16.F32.PACK_AB R0, RZ, R0 ;  /* 0x00000000ff00723e */ /* 0x001fc800000000ff */
[----:B------:R-:W-:Y:S01]  /*60f0*/  PRMT R19, R0, 0x7610, R19 ;  /* 0x0000761000137816 */ /* 0x000fe20000000013 */
[----:B------:R-:W-:Y:S06]  /*6100*/  BRA `(.L_x_1033) ;  /* 0x0000000c00807947 */ /* 0x000fec0003800000 */
.L_x_1029:
        /* <DEDUP_REMOVED lines=9> */
.L_x_1037:
[----:B------:R1:W5:Y:S01]  /*61a0*/  LDG.E.U16 R19, desc[UR36][R2.64] ;  /* 0x0000002402137981 */ /* 0x000362000c1e1500 */
[----:B------:R-:W-:Y:S05]  /*61b0*/  BRA `(.L_x_1033) ;  /* 0x0000000c00547947 */ /* 0x000fea0003800000 */
.L_x_1036:
        /* <DEDUP_REMOVED lines=9> */
.L_x_1039:
[----:B------:R0:W5:Y:S01]  /*6250*/  LDG.E.U16 R19, desc[UR36][R2.64] ;  /* 0x0000002402137981 */ /* 0x000162000c1e1500 */
[----:B------:R-:W-:Y:S05]  /*6260*/  BRA `(.L_x_1033) ;  /* 0x0000000c00287947 */ /* 0x000fea0003800000 */
.L_x_1038:
        /* <DEDUP_REMOVED lines=13> */
.L_x_1028:
        /* <DEDUP_REMOVED lines=14> */
.L_x_1042:
        /* <DEDUP_REMOVED lines=13> */
.L_x_1041:
[----:B------:R-:W-:-:S09]  /*64f0*/  UISETP.NE.AND UP0, UPT, UR4, 0xf, UPT ;  /* 0x0000000f0400788c */ /* 0x000fd2000bf05270 */
[----:B------:R-:W-:Y:S05]  /*6500*/  BRA.U !UP0, `(.L_x_1043) ;  /* 0x00000001089c7547 */ /* 0x000fea000b800000 */
[----:B------:R-:W-:-:S09]  /*6510*/  UISETP.NE.AND UP0, UPT, UR4, 0x17, UPT ;  /* 0x000000170400788c */ /* 0x000fd2000bf05270 */
[----:B------:R-:W-:Y:S05]  /*6520*/  BRA.U !UP0, `(.L_x_1044) ;  /* 0x00000001085c7547 */ /* 0x000fea000b800000 */
[----:B------:R-:W-:-:S09]  /*6530*/  UISETP.NE.AND UP0, UPT, UR4, 0x18, UPT ;  /* 0x000000180400788c */ /* 0x000fd2000bf05270 */
[----:B------:R-:W-:Y:S05]  /*6540*/  BRA.U UP0, `(.L_x_1032) ;  /* 0x0000000900047547 */ /* 0x000fea000b800000 */
[----:B------:R-:W2:Y:S01]  /*6550*/  LDG.E.U8 R0, desc[UR36][R2.64] ;  /* 0x0000002402007981 */ /* 0x000ea2000c1e1100 */
[----:B------:R-:W-:Y:S01]  /*6560*/  MOV R6, 0x1f ;  /* 0x0000001f00067802 */ /* 0x000fe20000000f00 */
        /* <DEDUP_REMOVED lines=16> */
[----:B------:R-:W-:-:S04]  /*6670*/  F2FP.F16.F32.PACK_AB R5, RZ, R5 ;  /* 0x00000005ff05723e */ /* 0x000fc800000000ff */
[----:B------:R-:W-:Y:S01]  /*6680*/  PRMT R19, R5, 0x7610, R19 ;  /* 0x0000761005137816 */ /* 0x000fe20000000013 */
[----:B------:R-:W-:Y:S06]  /*6690*/  BRA `(.L_x_1033) ;  /* 0x00000008001c7947 */ /* 0x000fec0003800000 */
.L_x_1044:
        /* <DEDUP_REMOVED lines=11> */
[----:B------:R-:W-:-:S04]  /*6750*/  F2FP.F16.F32.PACK_AB R0, RZ, R0 ;  /* 0x00000000ff00723e */ /* 0x000fc800000000ff */
[----:B------:R-:W-:Y:S01]  /*6760*/  PRMT R19, R0, 0x7610, R19 ;  /* 0x0000761000137816 */ /* 0x000fe20000000013 */
[----:B------:R-:W-:Y:S06]  /*6770*/  BRA `(.L_x_1033) ;  /* 0x0000000400e47947 */ /* 0x000fec0003800000 */
.L_x_1043:
[----:B------:R-:W2:Y:S02]  /*6780*/  LDG.E.U16 R0, desc[UR36][R2.64] ;  /* 0x0000002402007981 */ /* 0x000ea4000c1e1500 */
[----:B--2---:R-:W-:-:S05]  /*6790*/  IMAD.U32 R0, R0, 0x10000, RZ ;  /* 0x0001000000007824 */ /* 0x004fca00078e00ff */
[----:B------:R-:W-:-:S04]  /*67a0*/  F2FP.F16.F32.PACK_AB R0, RZ, R0 ;  /* 0x00000000ff00723e */ /* 0x000fc800000000ff */
[----:B------:R-:W-:Y:S01]  /*67b0*/  PRMT R19, R0, 0x7610, R19 ;  /* 0x0000761000137816 */ /* 0x000fe20000000013 */
[----:B------:R-:W-:Y:S06]  /*67c0*/  BRA `(.L_x_1033) ;  /* 0x0000000400d07947 */ /* 0x000fec0003800000 */
.L_x_1040:
        /* <DEDUP_REMOVED lines=13> */
.L_x_1047:
        /* <DEDUP_REMOVED lines=21> */
.L_x_1051:
[----:B------:R-:W-:Y:S05]  /*69f0*/  BSYNC.RECONVERGENT B1 ;  /* 0x0000000000017941 */ /* 0x000fea0003800200 */
.L_x_1050:
[----:B------:R-:W-:Y:S01]  /*6a00*/  IMAD.SHL.U32 R0, R0, 0x100000, RZ ;  /* 0x0010000000007824 */ /* 0x000fe200078e00ff */
[----:B------:R-:W-:-:S04]  /*6a10*/  LEA R2, R2, 0x3b800000, 0x17 ;  /* 0x3b80000002027811 */ /* 0x000fc800078eb8ff */
[----:B------:R-:W-:-:S07]  /*6a20*/  LOP3.LUT R0, R2, R0, R7, 0xfe, !PT ;  /* 0x0000000002007212 */ /* 0x000fce00078efe07 */
.L_x_1049:
[----:B------:R-:W-:Y:S05]  /*6a30*/  BSYNC.RECONVERGENT B0 ;  /* 0x0000000000007941 */ /* 0x000fea0003800200 */
.L_x_1048:
[----:B------:R-:W-:-:S04]  /*6a40*/  F2FP.F16.F32.PACK_AB R0, RZ, R0 ;  /* 0x00000000ff00723e */ /* 0x000fc800000000ff */
[----:B------:R-:W-:Y:S01]  /*6a50*/  PRMT R19, R0, 0x7610, R19 ;  /* 0x0000761000137816 */ /* 0x000fe20000000013 */
[----:B------:R-:W-:Y:S06]  /*6a60*/  BRA `(.L_x_1033) ;  /* 0x0000000400287947 */ /* 0x000fec0003800000 */
.L_x_1046:
        /* <DEDUP_REMOVED lines=21> */
.L_x_1055:
[----:B------:R-:W-:Y:S05]  /*6bc0*/  BSYNC.RECONVERGENT B1 ;  /* 0x0000000000017941 */ /* 0x000fea0003800200 */
.L_x_1054:
[----:B------:R-:W-:Y:S01]  /*6bd0*/  IMAD.SHL.U32 R0, R0, 0x200000, RZ ;  /* 0x0020000000007824 */ /* 0x000fe200078e00ff */
[----:B------:R-:W-:-:S04]  /*6be0*/  LEA R2, R2, 0x37800000, 0x17 ;  /* 0x3780000002027811 */ /* 0x000fc800078eb8ff */
[----:B------:R-:W-:-:S07]  /*6bf0*/  LOP3.LUT R0, R2, R0, R7, 0xfe, !PT ;  /* 0x0000000002007212 */ /* 0x000fce00078efe07 */
.L_x_1053:
[----:B------:R-:W-:Y:S05]  /*6c00*/  BSYNC.RECONVERGENT B0 ;  /* 0x0000000000007941 */ /* 0x000fea0003800200 */
.L_x_1052:
[----:B------:R-:W-:-:S04]  /*6c10*/  F2FP.F16.F32.PACK_AB R0, RZ, R0 ;  /* 0x00000000ff00723e */ /* 0x000fc800000000ff */
[----:B------:R-:W-:Y:S01]  /*6c20*/  PRMT R19, R0, 0x7610, R19 ;  /* 0x0000761000137816 */ /* 0x000fe20000000013 */
[----:B------:R-:W-:Y:S06]  /*6c30*/  BRA `(.L_x_1033) ;  /* 0x0000000000b47947 */ /* 0x000fec0003800000 */
.L_x_1045:
        /* <DEDUP_REMOVED lines=14> */
.L_x_1059:
[----:B------:R-:W-:Y:S05]  /*6d20*/  BSYNC.RECONVERGENT B0 ;  /* 0x0000000000007941 */ /* 0x000fea0003800200 */
.L_x_1058:
[----:B------:R-:W-:-:S04]  /*6d30*/  F2FP.F16.F32.PACK_AB R0, RZ, R0 ;  /* 0x00000000ff00723e */ /* 0x000fc800000000ff */
[----:B------:R-:W-:Y:S01]  /*6d40*/  PRMT R19, R0, 0x7610, R19 ;  /* 0x0000761000137816 */ /* 0x000fe20000000013 */
[----:B------:R-:W-:Y:S06]  /*6d50*/  BRA `(.L_x_1033) ;  /* 0x00000000006c7947 */ /* 0x000fec0003800000 */
.L_x_1032:
        /* <DEDUP_REMOVED lines=9> */
[----:B------:R-:W-:-:S02]  /*6df0*/  IMAD.U32 R5, RZ, RZ, UR5 ;  /* 0x00000005ff057e24 */ /* 0x000fc4000f8e00ff */
[----:B-1----:R-:W-:Y:S01]  /*6e00*/  IMAD.U32 R6, RZ, RZ, UR6 ;  /* 0x00000006ff067e24 */ /* 0x002fe2000f8e00ff */
[----:B------:R-:W-:Y:S01]  /*6e10*/  MOV R7, UR7 ;  /* 0x0000000700077c02 */ /* 0x000fe20008000f00 */
[----:B---3--:R-:W-:Y:S02]  /*6e20*/  IMAD.U32 R10, RZ, RZ, UR8 ;  /* 0x00000008ff0a7e24 */ /* 0x008fe4000f8e00ff */
[----:B------:R-:W-:-:S07]  /*6e30*/  IMAD.U32 R11, RZ, RZ, UR9 ;  /* 0x00000009ff0b7e24 */ /* 0x000fce000f8e00ff */
[----:B------:R-:W-:-:S07]  /*6e40*/  LEPC R20, `(.L_x_1060) ;  /* 0x000000001014794e */ /* 0x000fce0000000000 */
[----:B--2---:R-:W-:Y:S05]  /*6e50*/  CALL.ABS.NOINC R2 ;  /* 0x0000000002007343 */ /* 0x004fea0003c00000 */
.L_x_1060:
[----:B------:R-:W-:Y:S01]  /*6e60*/  PRMT R19, RZ, 0x7610, R19 ;  /* 0x00007610ff137816 */ /* 0x000fe20000000013 */
[----:B------:R-:W-:Y:S06]  /*6e70*/  BRA `(.L_x_1033) ;  /* 0x0000000000247947 */ /* 0x000fec0003800000 */
.L_x_1057:
[----:B------:R-:W2:Y:S02]  /*6e80*/  LDG.E.64 R2, desc[UR36][R2.64] ;  /* 0x0000002402027981 */ /* 0x000ea4000c1e1b00 */
[----:B--2---:R-:W0:Y:S02]  /*6e90*/  I2F.U64 R0, R2 ;  /* 0x0000000200007312 */ /* 0x004e240000301000 */
[----:B0-----:R-:W-:-:S04]  /*6ea0*/  F2FP.F16.F32.PACK_AB R0, RZ, R0 ;  /* 0x00000000ff00723e */ /* 0x001fc800000000ff */
[----:B------:R-:W-:Y:S01]  /*6eb0*/  PRMT R19, R0, 0x7610, R19 ;  /* 0x0000761000137816 */ /* 0x000fe20000000013 */
[----:B------:R-:W-:Y:S06]  /*6ec0*/  BRA `(.L_x_1033) ;  /* 0x0000000000107947 */ /* 0x000fec0003800000 */
.L_x_1056:
[----:B------:R-:W2:Y:S02]  /*6ed0*/  LDG.E R2, desc[UR36][R2.64] ;  /* 0x0000002402027981 */ /* 0x000ea4000c1e1900 */
[----:B--2---:R-:W-:-:S04]  /*6ee0*/  I2FP.F32.U32 R0, R2 ;  /* 0x0000000200007245 */ /* 0x004fc80000201000 */
[----:B------:R-:W-:-:S04]  /*6ef0*/  F2FP.F16.F32.PACK_AB R0, RZ, R0 ;  /* 0x00000000ff00723e */ /* 0x000fc800000000ff */
[----:B------:R-:W-:-:S07]  /*6f00*/  PRMT R19, R0, 0x7610, R19 ;  /* 0x0000761000137816 */ /* 0x000fce0000000013 */
.L_x_1033:
        /* <DEDUP_REMOVED lines=18> */
.L_x_1064:
[----:B------:R-:W2:Y:S02]  /*7030*/  LDG.E.U8 R2, desc[UR36][R2.64] ;  /* 0x0000002402027981 */ /* 0x000ea4000c1e1100 */
[----:B--2---:R-:W-:-:S04]  /*7040*/  I2FP.F32.U32 R0, R2 ;  /* 0x0000000200007245 */ /* 0x004fc80000201000 */
[----:B------:R-:W-:Y:S01]  /*7050*/  F2FP.F16.F32.PACK_AB R0, RZ, R0 ;  /* 0x00000000ff00723e */ /* 0x000fe200000000ff */
[----:B------:R-:W-:Y:S06]  /*7060*/  BRA `(.L_x_1066) ;  /* 0x0000000c009c7947 */ /* 0x000fec0003800000 */
.L_x_1063:
        /* <DEDUP_REMOVED lines=10> */
.L_x_1068:
[----:B------:R-:W2:Y:S02]  /*7110*/  LDG.E R2, desc[UR36][R2.64] ;  /* 0x0000002402027981 */ /* 0x000ea4000c1e1900 */
[----:B--2---:R-:W-:-:S04]  /*7120*/  I2FP.F32.S32 R0, R2 ;  /* 0x0000000200007245 */ /* 0x004fc80000201400 */
[----:B------:R-:W-:Y:S01]  /*7130*/  F2FP.F16.F32.PACK_AB R0, RZ, R0 ;  /* 0x00000000ff00723e */ /* 0x000fe200000000ff */
[----:B------:R-:W-:Y:S06]  /*7140*/  BRA `(.L_x_1066) ;  /* 0x0000000c00647947 */ /* 0x000fec0003800000 */
.L_x_1067:
[----:B------:R-:W2:Y:S02]  /*7150*/  LDG.E.U16 R2, desc[UR36][R2.64] ;  /* 0x0000002402027981 */ /* 0x000ea4000c1e1500 */
[----:B--2---:R-:W0:Y:S02]  /*7160*/  I2F.S16 R0, R2 ;  /* 0x0000000200007306 */ /* 0x004e240000101400 */
[----:B0-----:R-:W-:Y:S01]  /*7170*/  F2FP.F16.F32.PACK_AB R0, RZ, R0 ;  /* 0x00000000ff00723e */ /* 0x001fe200000000ff */
[----:B------:R-:W-:Y:S06]  /*7180*/  BRA `(.L_x_1066) ;  /* 0x0000000c00547947 */ /* 0x000fec0003800000 */
.L_x_1062:
        /* <DEDUP_REMOVED lines=9> */
.L_x_1070:
[----:B------:R0:W5:Y:S01]  /*7220*/  LDG.E.U16 R0, desc[UR36][R2.64] ;  /* 0x0000002402007981 */ /* 0x000162000c1e1500 */
[----:B------:R-:W-:Y:S05]  /*7230*/  BRA `(.L_x_1066) ;  /* 0x0000000c00287947 */ /* 0x000fea0003800000 */
.L_x_1069:
        /* <DEDUP_REMOVED lines=9> */
.L_x_1072:
[----:B------:R1:W5:Y:S01]  /*72d0*/  LDG.E.U16 R0, desc[UR36][R2.64] ;  /* 0x0000002402007981 */ /* 0x000362000c1e1500 */
[----:B------:R-:W-:Y:S05]  /*72e0*/  BRA `(.L_x_1066) ;  /* 0x0000000800fc7947 */ /* 0x000fea0003800000 */
.L_x_1071:
        /* <DEDUP_REMOVED lines=12> */
.L_x_1061:
        /* <DEDUP_REMOVED lines=13> */
.L_x_1075:
        /* <DEDUP_REMOVED lines=12> */
.L_x_1074:
        /* <DEDUP_REMOVED lines=27> */
.L_x_1077:
        /* <DEDUP_REMOVED lines=11> */
[----:B------:R-:W-:Y:S01]  /*77a0*/  F2FP.F16.F32.PACK_AB R0, RZ, R0 ;  /* 0x00000000ff00723e */ /* 0x000fe200000000ff */
[----:B------:R-:W-:Y:S06]  /*77b0*/  BRA `(.L_x_1066) ;  /* 0x0000000400c87947 */ /* 0x000fec0003800000 */
.L_x_1076:
[----:B------:R-:W2:Y:S02]  /*77c0*/  LDG.E.U16 R0, desc[UR36][R2.64] ;  /* 0x0000002402007981 */ /* 0x000ea4000c1e1500 */
[----:B--2---:R-:W-:-:S05]  /*77d0*/  IMAD.U32 R0, R0, 0x10000, RZ ;  /* 0x0001000000007824 */ /* 0x004fca00078e00ff */
[----:B------:R-:W-:Y:S01]  /*77e0*/  F2FP.F16.F32.PACK_AB R0, RZ, R0 ;  /* 0x00000000ff00723e */ /* 0x000fe200000000ff */
[----:B------:R-:W-:Y:S06]  /*77f0*/  BRA `(.L_x_1066) ;  /* 0x0000000400b87947 */ /* 0x000fec0003800000 */
.L_x_1073:
        /* <DEDUP_REMOVED lines=12> */
.L_x_1080:
        /* <DEDUP_REMOVED lines=21> */
.L_x_1084:
[----:B------:R-:W-:Y:S05]  /*7a10*/  BSYNC.RECONVERGENT B1 ;  /* 0x0000000000017941 */ /* 0x000fea0003800200 */
.L_x_1083:
[----:B------:R-:W-:Y:S01]  /*7a20*/  IMAD.SHL.U32 R0, R0, 0x100000, RZ ;  /* 0x0010000000007824 */ /* 0x000fe200078e00ff */
[----:B------:R-:W-:-:S04]  /*7a30*/  LEA R2, R2, 0x3b800000, 0x17 ;  /* 0x3b80000002027811 */ /* 0x000fc800078eb8ff */
[----:B------:R-:W-:-:S07]  /*7a40*/  LOP3.LUT R0, R2, R0, R7, 0xfe, !PT ;  /* 0x0000000002007212 */ /* 0x000fce00078efe07 */
.L_x_1082:
[----:B------:R-:W-:Y:S05]  /*7a50*/  BSYNC.RECONVERGENT B0 ;  /* 0x0000000000007941 */ /* 0x000fea0003800200 */
.L_x_1081:
[----:B------:R-:W-:Y:S01]  /*7a60*/  F2FP.F16.F32.PACK_AB R0, RZ, R0 ;  /* 0x00000000ff00723e */ /* 0x000fe200000000ff */
[----:B------:R-:W-:Y:S06]  /*7a70*/  BRA `(.L_x_1066) ;  /* 0x0000000400187947 */ /* 0x000fec0003800000 */
.L_x_1079:
        /* <DEDUP_REMOVED lines=21> */
.L_x_1088:
[----:B------:R-:W-:Y:S05]  /*7bd0*/  BSYNC.RECONVERGENT B1 ;  /* 0x0000000000017941 */ /* 0x000fea0003800200 */
.L_x_1087:
[----:B------:R-:W-:Y:S01]  /*7be0*/  IMAD.SHL.U32 R0, R0, 0x200000, RZ ;  /* 0x0020000000007824 */ /* 0x000fe200078e00ff */
[----:B------:R-:W-:-:S04]  /*7bf0*/  LEA R2, R2, 0x37800000, 0x17 ;  /* 0x3780000002027811 */ /* 0x000fc800078eb8ff */
[----:B------:R-:W-:-:S07]  /*7c00*/  LOP3.LUT R0, R2, R0, R7, 0xfe, !PT ;  /* 0x0000000002007212 */ /* 0x000fce00078efe07 */
.L_x_1086:
[----:B------:R-:W-:Y:S05]  /*7c10*/  BSYNC.RECONVERGENT B0 ;  /* 0x0000000000007941 */ /* 0x000fea0003800200 */
.L_x_1085:
[----:B------:R-:W-:Y:S01]  /*7c20*/  F2FP.F16.F32.PACK_AB R0, RZ, R0 ;  /* 0x00000000ff00723e */ /* 0x000fe200000000ff */
[----:B------:R-:W-:Y:S06]  /*7c30*/  BRA `(.L_x_1066) ;  /* 0x0000000000a87947 */ /* 0x000fec0003800000 */
.L_x_1078:
        /* <DEDUP_REMOVED lines=14> */
.L_x_1092:
[----:B------:R-:W-:Y:S05]  /*7d20*/  BSYNC.RECONVERGENT B0 ;  /* 0x0000000000007941 */ /* 0x000fea0003800200 */
.L_x_1091:
[----:B------:R-:W-:Y:S01]  /*7d30*/  F2FP.F16.F32.PACK_AB R0, RZ, R0 ;  /* 0x00000000ff00723e */ /* 0x000fe200000000ff */
[----:B------:R-:W-:Y:S06]  /*7d40*/  BRA `(.L_x_1066) ;  /* 0x0000000000647947 */ /* 0x000fec0003800000 */
.L_x_1065:
        /* <DEDUP_REMOVED lines=16> */
.L_x_1093:
[----:B------:R-:W-:Y:S01]  /*7e50*/  PRMT R0, RZ, 0x7610, R0 ;  /* 0x00007610ff007816 */ /* 0x000fe20000000000 */
[----:B------:R-:W-:Y:S06]  /*7e60*/  BRA `(.L_x_1066) ;  /* 0x00000000001c7947 */ /* 0x000fec0003800000 */
.L_x_1090:
[----:B------:R-:W2:Y:S02]  /*7e70*/  LDG.E.64 R2, desc[UR36][R2.64] ;  /* 0x0000002402027981 */ /* 0x000ea4000c1e1b00 */
[----:B--2---:R-:W0:Y:S02]  /*7e80*/  I2F.U64 R0, R2 ;  /* 0x0000000200007312 */ /* 0x004e240000301000 */
[----:B0-----:R-:W-:Y:S01]  /*7e90*/  F2FP.F16.F32.PACK_AB R0, RZ, R0 ;  /* 0x00000000ff00723e */ /* 0x001fe200000000ff */
[----:B------:R-:W-:Y:S06]  /*7ea0*/  BRA `(.L_x_1066) ;  /* 0x00000000000c7947 */ /* 0x000fec0003800000 */
.L_x_1089:
[----:B------:R-:W2:Y:S02]  /*7eb0*/  LDG.E R2, desc[UR36][R2.64] ;  /* 0x0000002402027981 */ /* 0x000ea4000c1e1900 */
[----:B--2---:R-:W-:-:S04]  /*7ec0*/  I2FP.F32.U32 R0, R2 ;  /* 0x0000000200007245 */ /* 0x004fc80000201000 */
[----:B------:R-:W-:-:S07]  /*7ed0*/  F2FP.F16.F32.PACK_AB R0, RZ, R0 ;  /* 0x00000000ff00723e */ /* 0x000fce00000000ff */
.L_x_1066:
        /* <DEDUP_REMOVED lines=14> */
[----:B------:R-:W-:Y:S02]  /*7fc0*/  FADD.FTZ R19, R19, -R6 ;  /* 0x8000000613137221 */ /* 0x000fe40000010000 */
[----:B------:R-:W-:Y:S02]  /*7fd0*/  IMAD.X R3, RZ, RZ, UR7, P0 ;  /* 0x00000007ff037e24 */ /* 0x000fe400080e06ff */
        /* <DEDUP_REMOVED lines=15> */
.L_x_1097:
[----:B------:R-:W-:-:S06]  /*80d0*/  HADD2.F32 R5, -RZ, R0.H0_H0 ;  /* 0x20000000ff057230 */ /* 0x000fcc0000004100 */
[----:B------:R-:W0:Y:S02]  /*80e0*/  F2I.S64.TRUNC R4, R5 ;  /* 0x0000000500047311 */ /* 0x000e24000020d900 */
[----:B0-----:R0:W-:Y:S01]  /*80f0*/  STG.E.U8 desc[UR36][R2.64], R4 ;  /* 0x0000000402007986 */ /* 0x0011e2000c101124 */
[----:B------:R-:W-:Y:S05]  /*8100*/  BRA `(.L_x_1099) ;  /* 0x0000000c006c7947 */ /* 0x000fea0003800000 */
.L_x_1096:
        /* <DEDUP_REMOVED lines=10> */
.L_x_1101:
[----:B------:R-:W-:-:S04]  /*81b0*/  HADD2.F32 R0, -RZ, R0.H0_H0 ;  /* 0x20000000ff007230 */ /* 0x000fc80000004100 */
[----:B------:R-:W0:Y:S02]  /*81c0*/  F2I.FTZ.TRUNC.NTZ R5, R0 ;  /* 0x0000000000057305 */ /* 0x000e24000021f100 */
[----:B0-----:R0:W-:Y:S01]  /*81d0*/  STG.E desc[UR36][R2.64], R5 ;  /* 0x0000000502007986 */ /* 0x0011e2000c101924 */
[----:B------:R-:W-:Y:S05]  /*81e0*/  BRA `(.L_x_1099) ;  /* 0x0000000c00347947 */ /* 0x000fea0003800000 */
.L_x_1100:
[----:B------:R-:W-:-:S04]  /*81f0*/  HADD2.F32 R0, -RZ, R0.H0_H0 ;  /* 0x20000000ff007230 */ /* 0x000fc80000004100 */
[----:B------:R-:W0:Y:S02]  /*8200*/  F2I.FTZ.TRUNC.NTZ R5, R0 ;  /* 0x0000000000057305 */ /* 0x000e24000021f100 */
[----:B0-----:R0:W-:Y:S01]  /*8210*/  STG.E.U16 desc[UR36][R2.64], R5 ;  /* 0x0000000502007986 */ /* 0x0011e2000c101524 */
[----:B------:R-:W-:Y:S05]  /*8220*/  BRA `(.L_x_1099) ;  /* 0x0000000c00247947 */ /* 0x000fea0003800000 */
.L_x_1095:
        /* <DEDUP_REMOVED lines=9> */
.L_x_1103:
[----:B------:R0:W-:Y:S01]  /*82c0*/  STG.E.U16 desc[UR36][R2.64], R0 ;  /* 0x0000000002007986 */ /* 0x0001e2000c101524 */
[----:B------:R-:W-:Y:S05]  /*82d0*/  BRA `(.L_x_1099) ;  /* 0x0000000800f87947 */ /* 0x000fea0003800000 */
.L_x_1102:
[----:B------:R-:W-:-:S09]  /*82e0*/  UISETP.NE.AND UP0, UPT, UR4, 0x7, UPT ;  /* 0x000000070400788c */ /* 0x000fd2000bf05270 */
[----:B------:R-:W-:Y:S05]  /*82f0*/  BRA.U !UP0, `(.L_x_1104) ;  /* 0x0000000108347547 */ /* 0x000fea000b800000 */
[----:B------:R-:W-:-:S09]  /*8300*/  UISETP.NE.AND UP0, UPT, UR4, 0x8, UPT ;  /* 0x000000080400788c */ /* 0x000fd2000bf05270 */
[----:B------:R-:W-:Y:S05]  /*8310*/  BRA.U !UP0, `(.L_x_1105) ;  /* 0x0000000108187547 */ /* 0x000fea000b800000 */
[----:B------:R-:W-:-:S09]  /*8320*/  UISETP.NE.AND UP0, UPT, UR4, 0x9, UPT ;  /* 0x000000090400788c */ /* 0x000fd2000bf05270 */
[----:B------:R-:W-:Y:S05]  /*8330*/  BRA.U UP0, `(.L_x_1098) ;  /* 0x0000000500fc7547 */ /* 0x000fea000b800000 */
[----:B------:R-:W-:Y:S02]  /*8340*/  HADD2.F32 R4, -RZ, R0.H0_H0 ;  /* 0x20000000ff047230 */ /* 0x000fe40000004100 */
[----:B------:R-:W-:-:S05]  /*8350*/  HFMA2 R5, -RZ, RZ, 0, 0 ;  /* 0x00000000ff057431 */ /* 0x000fca00000001ff */
[----:B------:R0:W-:Y:S01]  /*8360*/  STG.E.64 desc[UR36][R2.64], R4 ;  /* 0x0000000402007986 */ /* 0x0001e2000c101b24 */
[----:B------:R-:W-:Y:S05]  /*8370*/  BRA `(.L_x_1099) ;  /* 0x0000000800d07947 */ /* 0x000fea0003800000 */
.L_x_1105:
[----:B------:R-:W-:-:S05]  /*8380*/  HADD2.F32 R0, -RZ, R0.H0_H0 ;  /* 0x20000000ff007230 */ /* 0x000fca0000004100 */
[----:B------:R-:W-:-:S04]  /*8390*/  F2FP.F16.F32.PACK_AB R0, RZ, R0 ;  /* 0x00000000ff00723e */ /* 0x000fc800000000ff */
[----:B------:R-:W-:-:S05]  /*83a0*/  PRMT R0, R0, 0x5410, RZ ;  /* 0x0000541000007816 */ /* 0x000fca00000000ff */
[----:B------:R0:W-:Y:S01]  /*83b0*/  STG.E desc[UR36][R2.64], R0 ;  /* 0x0000000002007986 */ /* 0x0001e2000c101924 */
[----:B------:R-:W-:Y:S05]  /*83c0*/  BRA `(.L_x_1099) ;  /* 0x0000000800bc7947 */ /* 0x000fea0003800000 */
.L_x_1104:
[----:B------:R-:W-:-:S05]  /*83d0*/  HADD2.F32 R4, -RZ, R0.H0_H0 ;  /* 0x20000000ff047230 */ /* 0x000fca0000004100 */
[----:B------:R-:W-:-:S06]  /*83e0*/  FMUL.FTZ R4, R4, 1 ;  /* 0x3f80000004047820 */ /* 0x000fcc0000410000 */
[----:B------:R-:W0:Y:S02]  /*83f0*/  F2F.F64.F32 R4, R4 ;  /* 0x0000000400047310 */ /* 0x000e240000201800 */
[----:B0-----:R0:W-:Y:S01]  /*8400*/  STG.E.64 desc[UR36][R2.64], R4 ;  /* 0x0000000402007986 */ /* 0x0011e2000c101b24 */
[----:B------:R-:W-:Y:S05]  /*8410*/  BRA `(.L_x_1099) ;  /* 0x0000000800a87947 */ /* 0x000fea0003800000 */
.L_x_1094:
        /* <DEDUP_REMOVED lines=14> */
.L_x_1109:
[----:B------:R-:W-:Y:S01]  /*8500*/  HADD2.F32 R5, -RZ, R0.H0_H0 ;  /* 0x20000000ff057230 */ /* 0x000fe20000004100 */
        /* <DEDUP_REMOVED lines=17> */
.L_x_1112:
[----:B------:R-:W-:-:S04]  /*8620*/  SHF.R.U32.HI R5, RZ, 0x18, R5 ;  /* 0x00000018ff057819 */ /* 0x000fc80000011605 */
[----:B------:R-:W-:-:S07]  /*8630*/  LOP3.LUT R0, R0, 0x80, R5, 0xf8, !PT ;  /* 0x0000008000007812 */ /* 0x000fce00078ef805 */
.L_x_1111:
[----:B------:R-:W-:Y:S05]  /*8640*/  BSYNC.RECONVERGENT B0 ;  /* 0x0000000000007941 */ /* 0x000fea0003800200 */
.L_x_1110:
[----:B------:R3:W-:Y:S01]  /*8650*/  STG.E.U8 desc[UR36][R2.64], R0 ;  /* 0x0000000002007986 */ /* 0x0007e2000c101124 */
[----:B------:R-:W-:Y:S05]  /*8660*/  BRA `(.L_x_1099) ;  /* 0x0000000800147947 */ /* 0x000fea0003800000 */
.L_x_1108:
        /* <DEDUP_REMOVED lines=18> */
.L_x_1115:
[----:B------:R-:W-:-:S04]  /*8790*/  SHF.R.U32.HI R5, RZ, 0x18, R5 ;  /* 0x00000018ff057819 */ /* 0x000fc80000011605 */
[----:B------:R-:W-:-:S07]  /*87a0*/  LOP3.LUT R0, R0, 0x80, R5, 0xf8, !PT ;  /* 0x0000008000007812 */ /* 0x000fce00078ef805 */
.L_x_1114:
[----:B------:R-:W-:Y:S05]  /*87b0*/  BSYNC.RECONVERGENT B0 ;  /* 0x0000000000007941 */ /* 0x000fea0003800200 */
.L_x_1113:
[----:B------:R0:W-:Y:S01]  /*87c0*/  STG.E.U8 desc[UR36][R2.64], R0 ;  /* 0x0000000002007986 */ /* 0x0001e2000c101124 */
[----:B------:R-:W-:Y:S05]  /*87d0*/  BRA `(.L_x_1099) ;  /* 0x0000000400b87947 */ /* 0x000fea0003800000 */
.L_x_1107:
[----:B------:R-:W-:-:S09]  /*87e0*/  UISETP.NE.AND UP0, UPT, UR4, 0x1c, UPT ;  /* 0x0000001c0400788c */ /* 0x000fd2000bf05270 */
[----:B------:R-:W-:Y:S05]  /*87f0*/  BRA.U !UP0, `(.L_x_1116) ;  /* 0x0000000108607547 */ /* 0x000fea000b800000 */
[----:B------:R-:W-:-:S09]  /*8800*/  UISETP.NE.AND UP0, UPT, UR4, 0x1d, UPT ;  /* 0x0000001d0400788c */ /* 0x000fd2000bf05270 */
[----:B------:R-:W-:Y:S05]  /*8810*/  BRA.U !UP0, `(.L_x_1117) ;  /* 0x0000000108487547 */ /* 0x000fea000b800000 */
[----:B------:R-:W-:-:S09]  /*8820*/  UISETP.NE.AND UP0, UPT, UR4, 0x2c, UPT ;  /* 0x0000002c0400788c */ /* 0x000fd2000bf05270 */
[----:B------:R-:W-:Y:S05]  /*8830*/  BRA.U UP0, `(.L_x_1098) ;  /* 0x0000000100bc7547 */ /* 0x000fea000b800000 */
        /* <DEDUP_REMOVED lines=16> */
.L_x_1117:
[----:B------:R-:W-:-:S06]  /*8940*/  HADD2.F32 R4, -RZ, R0.H0_H0 ;  /* 0x20000000ff047230 */ /* 0x000fcc0000004100 */
[----:B------:R-:W0:Y:S02]  /*8950*/  F2I.U64.TRUNC R4, R4 ;  /* 0x0000000400047311 */ /* 0x000e24000020d800 */
[----:B0-----:R1:W-:Y:S01]  /*8960*/  STG.E.64 desc[UR36][R2.64], R4 ;  /* 0x0000000402007986 */ /* 0x0013e2000c101b24 */
[----:B------:R-:W-:Y:S05]  /*8970*/  BRA `(.L_x_1099) ;  /* 0x0000000400507947 */ /* 0x000fea0003800000 */
.L_x_1116:
[----:B------:R-:W-:-:S04]  /*8980*/  HADD2.F32 R0, -RZ, R0.H0_H0 ;  /* 0x20000000ff007230 */ /* 0x000fc80000004100 */
[----:B------:R-:W0:Y:S02]  /*8990*/  F2I.FTZ.U32.TRUNC.NTZ R5, R0 ;  /* 0x0000000000057305 */ /* 0x000e24000021f000 */
[----:B0-----:R0:W-:Y:S01]  /*89a0*/  STG.E desc[UR36][R2.64], R5 ;  /* 0x0000000502007986 */ /* 0x0011e2000c101924 */
[----:B------:R-:W-:Y:S05]  /*89b0*/  BRA `(.L_x_1099) ;  /* 0x0000000400407947 */ /* 0x000fea0003800000 */
.L_x_1106:
        /* <DEDUP_REMOVED lines=11> */
.L_x_1119:
[----:B------:R-:W-:Y:S01]  /*8a70*/  HADD2.F32 R0, -RZ, R0.H0_H0 ;  /* 0x20000000ff007230 */ /* 0x000fe20000004100 */
[----:B------:R-:W-:-:S04]  /*8a80*/  CS2R R6, SRZ ;  /* 0x0000000000067805 */ /* 0x000fc8000001ff00 */
[----:B------:R-:W-:-:S04]  /*8a90*/  FMUL.FTZ R0, R0, 1 ;  /* 0x3f80000000007820 */ /* 0x000fc80000410000 */
[----:B------:R-:W0:Y:S02]  /*8aa0*/  F2F.F64.F32 R4, R0 ;  /* 0x0000000000047310 */ /* 0x000e240000201800 */
[----:B0-----:R0:W-:Y:S01]  /*8ab0*/  STG.E.128 desc[UR36][R2.64], R4 ;  /* 0x0000000402007986 */ /* 0x0011e2000c101d24 */
[----:B------:R-:W-:Y:S05]  /*8ac0*/  BRA `(.L_x_1099) ;  /* 0x0000000000fc7947 */ /* 0x000fea0003800000 */
.L_x_1118:
[----:B------:R-:W-:-:S09]  /*8ad0*/  UISETP.NE.AND UP0, UPT, UR4, 0xf, UPT ;  /* 0x0000000f0400788c */ /* 0x000fd2000bf05270 */
[----:B------:R-:W-:Y:S05]  /*8ae0*/  BRA.U !UP0, `(.L_x_1120) ;  /* 0x0000000108e87547 */ /* 0x000fea000b800000 */
[----:B------:R-:W-:-:S09]  /*8af0*/  UISETP.NE.AND UP0, UPT, UR4, 0x17, UPT ;  /* 0x000000170400788c */ /* 0x000fd2000bf05270 */
[----:B------:R-:W-:Y:S05]  /*8b00*/  BRA.U !UP0, `(.L_x_1121) ;  /* 0x0000000108907547 */ /* 0x000fea000b800000 */
[----:B------:R-:W-:-:S09]  /*8b10*/  UISETP.NE.AND UP0, UPT, UR4, 0x18, UPT ;  /* 0x000000180400788c */ /* 0x000fd2000bf05270 */
[----:B------:R-:W-:Y:S05]  /*8b20*/  BRA.U !UP0, `(.L_x_1122) ;  /* 0x0000000108447547 */ /* 0x000fea000b800000 */
.L_x_1098:
[----:B------:R-:W-:Y:S01]  /*8b30*/  MOV R0, 0x0 ;  /* 0x0000000000007802 */ /* 0x000fe20000000f00 */
[----:B------:R-:W0:Y:S01]  /*8b40*/  LDCU.64 UR4, c[0x4][0x128] ;  /* 0x01002500ff0477ac */ /* 0x000e220008000a00 */
[----:B------:R-:W-:Y:S02]  /*8b50*/  HFMA2 R8, -RZ, RZ, 0, 6.020069122314453125e-06 ;  /* 0x00000065ff087431 */ /* 0x000fe400000001ff */
[----:B------:R-:W-:Y:S01]  /*8b60*/  IMAD.MOV.U32 R12, RZ, RZ, 0x1 ;  /* 0x00000001ff0c7424 */ /* 0x000fe200078e00ff */
[----:B------:R1:W2:Y:S01]  /*8b70*/  LDC.64 R2, c[0x4][R0] ;  /* 0x0100000000027b82 */ /* 0x0002a20000000a00 */
[----:B------:R-:W3:Y:S01]  /*8b80*/  LDCU.64 UR6, c[0x4][0x130] ;  /* 0x01002600ff0677ac */ /* 0x000ee20008000a00 */
[----:B------:R-:W-:Y:S01]  /*8b90*/  IMAD.MOV.U32 R13, RZ, RZ, RZ ;  /* 0x000000ffff0d7224 */ /* 0x000fe200078e00ff */
[----:B------:R-:W4:Y:S01]  /*8ba0*/  LDCU.64 UR8, c[0x4][0x30] ;  /* 0x01000600ff0877ac */ /* 0x000f220008000a00 */
[----:B0-----:R-:W-:Y:S01]  /*8bb0*/  IMAD.U32 R4, RZ, RZ, UR4 ;  /* 0x00000004ff047e24 */ /* 0x001fe2000f8e00ff */
[----:B------:R-:W-:Y:S01]  /*8bc0*/  MOV R5, UR5 ;  /* 0x0000000500057c02 */ /* 0x000fe20008000f00 */
[----:B---3--:R-:W-:-:S02]  /*8bd0*/  IMAD.U32 R6, RZ, RZ, UR6 ;  /* 0x00000006ff067e24 */ /* 0x008fc4000f8e00ff */
[----:B------:R-:W-:Y:S02]  /*8be0*/  IMAD.U32 R7, RZ, RZ, UR7 ;  /* 0x00000007ff077e24 */ /* 0x000fe4000f8e00ff */
[----:B----4-:R-:W-:Y:S02]  /*8bf0*/  IMAD.U32 R10, RZ, RZ, UR8 ;  /* 0x00000008ff0a7e24 */ /* 0x010fe4000f8e00ff */
[----:B-1----:R-:W-:-:S07]  /*8c00*/  IMAD.U32 R11, RZ, RZ, UR9 ;  /* 0x00000009ff0b7e24 */ /* 0x002fce000f8e00ff */
[----:B------:R-:W-:-:S07]  /*8c10*/  LEPC R20, `(.L_x_1123) ;  /* 0x000000001014794e */ /* 0x000fce0000000000 */
[----:B--2---:R-:W-:Y:S05]  /*8c20*/  CALL.ABS.NOINC R2 ;  /* 0x0000000002007343 */ /* 0x004fea0003c00000 */
.L_x_1123:
[----:B------:R-:W-:Y:S05]  /*8c30*/  BRA `(.L_x_1099) ;  /* 0x0000000000a07947 */ /* 0x000fea0003800000 */
.L_x_1122:
[----:B------:R-:W-:Y:S01]  /*8c40*/  HADD2.F32 R7, -RZ, R0.H0_H0 ;  /* 0x20000000ff077230 */ /* 0x000fe20000004100 */
        /* <DEDUP_REMOVED lines=12> */
.L_x_1125:
[----:B------:R-:W-:Y:S05]  /*8d10*/  BSYNC.RECONVERGENT B0 ;  /* 0x0000000000007941 */ /* 0x000fea0003800200 */
.L_x_1124:
[----:B------:R-:W-:-:S05]  /*8d20*/  LOP3.LUT R5, R0, 0x80, R5, 0xf8, !PT ;  /* 0x0000008000057812 */ /* 0x000fca00078ef805 */
[----:B------:R0:W-:Y:S01]  /*8d30*/  STG.E.U8 desc[UR36][R2.64], R5 ;  /* 0x0000000502007986 */ /* 0x0001e2000c101124 */
[----:B------:R-:W-:Y:S05]  /*8d40*/  BRA `(.L_x_1099) ;  /* 0x00000000005c7947 */ /* 0x000fea0003800000 */
.L_x_1121:
[----:B------:R-:W-:Y:S01]  /*8d50*/  HADD2.F32 R5, -RZ, R0.H0_H0 ;  /* 0x20000000ff057230 */ /* 0x000fe20000004100 */
        /* <DEDUP_REMOVED lines=11> */
.L_x_1127:
[----:B------:R-:W-:Y:S01]  /*8e10*/  IMAD.MOV.U32 R0, RZ, RZ, 0x7f ;  /* 0x0000007fff007424 */ /* 0x000fe200078e00ff */
[----:B------:R-:W-:-:S04]  /*8e20*/  ISETP.GT.U32.AND P0, PT, R4, 0x7f800000, PT ;  /* 0x7f8000000400780c */ /* 0x000fc80003f04070 */
[----:B------:R-:W-:-:S09]  /*8e30*/  SEL R0, R0, 0x7c, P0 ;  /* 0x0000007c00007807 */ /* 0x000fd20000000000 */
.L_x_1128:
[----:B------:R-:W-:Y:S05]  /*8e40*/  BSYNC.RECONVERGENT B0 ;  /* 0x0000000000007941 */ /* 0x000fea0003800200 */
.L_x_1126:
[----:B------:R-:W-:-:S04]  /*8e50*/  SHF.R.U32.HI R5, RZ, 0x18, R5 ;  /* 0x00000018ff057819 */ /* 0x000fc80000011605 */
[----:B------:R-:W-:-:S05]  /*8e60*/  LOP3.LUT R5, R0, 0x80, R5, 0xf8, !PT ;  /* 0x0000008000057812 */ /* 0x000fca00078ef805 */
[----:B------:R0:W-:Y:S01]  /*8e70*/  STG.E.U8 desc[UR36][R2.64], R5 ;  /* 0x0000000502007986 */ /* 0x0001e2000c101124 */
[----:B------:R-:W-:Y:S05]  /*8e80*/  BRA `(.L_x_1099) ;  /* 0x00000000000c7947 */ /* 0x000fea0003800000 */
.L_x_1120:
[----:B------:R-:W-:-:S05]  /*8e90*/  HADD2.F32 R0, -RZ, R0.H0_H0 ;  /* 0x20000000ff007230 */ /* 0x000fca0000004100 */
[----:B------:R-:W-:-:S05]  /*8ea0*/  F2FP.BF16.F32.PACK_AB R0, RZ, R0 ;  /* 0x00000000ff00723e */ /* 0x000fca00000010ff */
[----:B------:R0:W-:Y:S02]  /*8eb0*/  STG.E.U16 desc[UR36][R2.64], R0 ;  /* 0x0000000002007986 */ /* 0x0001e4000c101524 */
.L_x_1099:
[----:B------:R-:W-:-:S07]  /*8ec0*/  IADD3 R17, PT, PT, R17, 0x80, RZ ;  /* 0x0000008011117810 */ /* 0x000fce0007ffe0ff */
.L_x_1026:
[----:B------:R-:W-:Y:S05]  /*8ed0*/  BSYNC.RECONVERGENT B6 ;  /* 0x0000000000067941 */ /* 0x000fea0003800200 */
.L_x_1025:
[----:B------:R-:W5:Y:S01]  /*8ee0*/  LDCU UR4, c[0x0][0x380] ;  /* 0x00007000ff0477ac */ /* 0x000f620008000800 */
[----:B------:R-:W-:Y:S01]  /*8ef0*/  BSSY.RECONVERGENT B6, `(.L_x_1129) ;  /* 0x000046e000067945 */ /* 0x000fe20003800200 */
[----:B-----5:R-:W-:-:S13]  /*8f00*/  ISETP.GE.AND P0, PT, R17, UR4, PT ;  /* 0x0000000411007c0c */ /* 0x020fda000bf06270 */
[----:B------:R-:W-:Y:S05]  /*8f10*/  @P0 BRA `(.L_x_1130) ;  /* 0x0000004400ac0947 */ /* 0x000fea0003800000 */
[----:B------:R-:W5:Y:S01]  /*8f20*/  LDCU UR4, c[0x0][0x388] ;  /* 0x00007100ff0477ac */ /* 0x000f620008000800 */
[----:B------:R-:W-:Y:S02]  /*8f30*/  IMAD.MOV.U32 R18, RZ, RZ, RZ ;  /* 0x000000ffff127224 */ /* 0x000fe400078e00ff */
[----:B0--3--:R-:W-:Y:S02]  /*8f40*/  IMAD.MOV.U32 R0, RZ, RZ, RZ ;  /* 0x000000ffff007224 */ /* 0x009fe400078e00ff */
[----:B------:R-:W-:Y:S01]  /*8f50*/  IMAD.MOV.U32 R16, RZ, RZ, RZ ;  /* 0x000000ffff107224 */ /* 0x000fe200078e00ff */
[----:B-----5:R-:W-:-:S09]  /*8f60*/  UISETP.NE.AND UP0, UPT, UR4, URZ, UPT ;  /* 0x000000ff0400728c */ /* 0x020fd2000bf05270 */
[----:B------:R-:W-:Y:S05]  /*8f70*/  BRA.U !UP0, `(.L_x_1131) ;  /* 0x0000001508707547 */ /* 0x000fea000b800000 */
[----:B------:R-:W1:Y:S01]  /*8f80*/  LDCU.64 UR4, c[0x0][0x390] ;  /* 0x00007200ff0477ac */ /* 0x000e620008000a00 */
[----:B------:R-:W-:Y:S01]  /*8f90*/  IMAD.MOV.U32 R16, RZ, RZ, RZ ;  /* 0x000000ffff107224 */ /* 0x000fe200078e00ff */
[----:B------:R-:W0:Y:S01]  /*8fa0*/  LDCU UR6, c[0x0][0x38c] ;  /* 0x00007180ff0677ac */ /* 0x000e220008000800 */
[----:B------:R-:W3:Y:S01]  /*8fb0*/  LDCU.64 UR8, c[0x0][0x4b8] ;  /* 0x00009700ff0877ac */ /* 0x000ee20008000a00 */
[----:B------:R-:W-:Y:S01]  /*8fc0*/  UISETP.NE.AND UP0, UPT, UR41, URZ, UPT ;  /* 0x000000ff2900728c */ /* 0x000fe2000bf05270 */
[----:B-12-4-:R-:W-:Y:S01]  /*8fd0*/  IMAD.HI.U32 R2, R17, UR4, R16 ;  /* 0x0000000411027c27 */ /* 0x016fe2000f8e0010 */
[----:B------:R-:W1:Y:S04]  /*8fe0*/  LDCU UR4, c[0x0][0x4c0] ;  /* 0x00009800ff0477ac */ /* 0x000e680008000800 */
[----:B------:R-:W-:-:S04]  /*8ff0*/  SHF.R.U32.HI R3, RZ, UR5, R2 ;  /* 0x00000005ff037c19 */ /* 0x000fc80008011602 */
[----:B------:R-:W-:-:S05]  /*9000*/  IADD3 R18, PT, PT, -R3, RZ, RZ ;  /* 0x000000ff03127210 */ /* 0x000fca0007ffe1ff */
[----:B0-----:R-:W-:-:S04]  /*9010*/  IMAD R18, R18, UR6, R17 ;  /* 0x0000000612127c24 */ /* 0x001fc8000f8e0211 */
[C---:B---3--:R-:W-:Y:S02]  /*9020*/  IMAD R16, R18.reuse, UR8, RZ ;  /* 0x0000000812107c24 */ /* 0x048fe4000f8e02ff */
        /* <DEDUP_REMOVED lines=337> */
.L_x_1131:
[----:B------:R-:W1:Y:S01]  /*a540*/  LDCU.64 UR6, c[0x0][0x5f0] ;  /* 0x0000be00ff0677ac */ /* 0x000e620008000a00 */
[----:B------:R-:W-:-:S04]  /*a550*/  UPRMT UR4, UR39, 0x9910, URZ ;  /* 0x0000991027047896 */ /* 0x000fc800080000ff */
[----:B------:R-:W-:Y:S01]  /*a560*/  UISETP.GT.AND UP0, UPT, UR4, 0x9, UPT ;  /* 0x000000090400788c */ /* 0x000fe2000bf04270 */
[----:B-12-4-:R-:W-:-:S05]  /*a570*/  IADD3 R2, P0, PT, R0, UR6, RZ ;  /* 0x0000000600027c10 */ /* 0x016fca000ff1e0ff */
        /* <DEDUP_REMOVED lines=15> */
.L_x_1135:
[----:B------:R-:W2:Y:S02]  /*a670*/  LDG.E.U8 R2, desc[UR36][R2.64] ;  /* 0x0000002402027981 */ /* 0x000ea4000c1e1100 */
[----:B--2---:R-:W-:-:S04]  /*a680*/  I2FP.F32.U32 R0, R2 ;  /* 0x0000000200007245 */ /* 0x004fc80000201000 */
[----:B------:R-:W-:-:S04]  /*a690*/  F2FP.F16.F32.PACK_AB R0, RZ, R0 ;  /* 0x00000000ff00723e */ /* 0x000fc800000000ff */
[----:B------:R-:W-:Y:S01]  /*a6a0*/  PRMT R19, R0, 0x7610, R19 ;  /* 0x0000761000137816 */ /* 0x000fe20000000013 */
[----:B------:R-:W-:Y:S06]  /*a6b0*/  BRA `(.L_x_1137) ;  /* 0x0000000c00d47947 */ /* 0x000fec0003800000 */
.L_x_1134:
        /* <DEDUP_REMOVED lines=11> */
.L_x_1139:
[----:B------:R-:W2:Y:S02]  /*a770*/  LDG.E R2, desc[UR36][R2.64] ;  /* 0x0000002402027981 */ /* 0x000ea4000c1e1900 */
[----:B--2---:R-:W-:-:S04]  /*a780*/  I2FP.F32.S32 R0, R2 ;  /* 0x0000000200007245 */ /* 0x004fc80000201400 */
[----:B------:R-:W-:-:S04]  /*a790*/  F2FP.F16.F32.PACK_AB R0, RZ, R0 ;  /* 0x00000000ff00723e */ /* 0x000fc800000000ff */
[----:B------:R-:W-:Y:S01]  /*a7a0*/  PRMT R19, R0, 0x7610, R19 ;  /* 0x0000761000137816 */ /* 0x000fe20000000013 */
[----:B------:R-:W-:Y:S06]  /*a7b0*/  BRA `(.L_x_1137) ;  /* 0x0000000c00947947 */ /* 0x000fec0003800000 */
.L_x_1138:
[----:B------:R-:W2:Y:S02]  /*a7c0*/  LDG.E.U16 R2, desc[UR36][R2.64] ;  /* 0x0000002402027981 */ /* 0x000ea4000c1e1500 */
[----:B--2---:R-:W0:Y:S02]  /*a7d0*/  I2F.S16 R0, R2 ;  /* 0x0000000200007306 */ /* 0x004e240000101400 */
[----:B0-----:R-:W-:-:S04]  /*a7e0*/  F2FP.F16.F32.PACK_AB R0, RZ, R0 ;  /* 0x00000000ff00723e */ /* 0x001fc800000000ff */
[----:B------:R-:W-:Y:S01]  /*a7f0*/  PRMT R19, R0, 0x7610, R19 ;  /* 0x0000761000137816 */ /* 0x000fe20000000013 */
[----:B------:R-:W-:Y:S06]  /*a800*/  BRA `(.L_x_1137) ;  /* 0x0000000c00807947 */ /* 0x000fec0003800000 */
.L_x_1133:
        /* <DEDUP_REMOVED lines=9> */
.L_x_1141:
[----:B------:R1:W5:Y:S01]  /*a8a0*/  LDG.E.U16 R19, desc[UR36][R2.64] ;  /* 0x0000002402137981 */ /* 0x000362000c1e1500 */
[----:B------:R-:W-:Y:S05]  /*a8b0*/  BRA `(.L_x_1137) ;  /* 0x0000000c00547947 */ /* 0x000fea0003800000 */
.L_x_1140:
        /* <DEDUP_REMOVED lines=9> */
.L_x_1143:
[----:B------:R0:W5:Y:S01]  /*a950*/  LDG.E.U16 R19, desc[UR36][R2.64] ;  /* 0x0000002402137981 */ /* 0x000162000c1e1500 */
[----:B------:R-:W-:Y:S05]  /*a960*/  BRA `(.L_x_1137) ;  /* 0x0000000c00287947 */ /* 0x000fea0003800000 */
.L_x_1142:
        /* <DEDUP_REMOVED lines=13> */
.L_x_1132:
        /* <DEDUP_REMOVED lines=14> */
.L_x_1146:
        /* <DEDUP_REMOVED lines=13> */
.L_x_1145:
        /* <DEDUP_REMOVED lines=27> */
.L_x_1148:
        /* <DEDUP_REMOVED lines=14> */
.L_x_1147:
[----:B------:R-:W2:Y:S02]  /*ae80*/  LDG.E.U16 R0, desc[UR36][R2.64] ;  /* 0x0000002402007981 */ /* 0x000ea4000c1e1500 */
[----:B--2---:R-:W-:-:S05]  /*ae90*/  IMAD.U32 R0, R0, 0x10000, RZ ;  /* 0x0001000000007824 */ /* 0x004fca00078e00ff */
[----:B------:R-:W-:-:S04]  /*aea0*/  F2FP.F16.F32.PACK_AB R0, RZ, R0 ;  /* 0x00000000ff00723e */ /* 0x000fc800000000ff */
[----:B------:R-:W-:Y:S01]  /*aeb0*/  PRMT R19, R0, 0x7610, R19 ;  /* 0x0000761000137816 */ /* 0x000fe20000000013 */
[----:B------:R-:W-:Y:S06]  /*aec0*/  BRA `(.L_x_1137) ;  /* 0x0000000400d07947 */ /* 0x000fec0003800000 */
.L_x_1144:
        /* <DEDUP_REMOVED lines=13> */
.L_x_1151:
        /* <DEDUP_REMOVED lines=21> */
.L_x_1155:
[----:B------:R-:W-:Y:S05]  /*b0f0*/  BSYNC.RECONVERGENT B1 ;  /* 0x0000000000017941 */ /* 0x000fea0003800200 */
.L_x_1154:
[----:B------:R-:W-:Y:S01]  /*b100*/  IMAD.SHL.U32 R0, R0, 0x100000, RZ ;  /* 0x0010000000007824 */ /* 0x000fe200078e00ff */
[----:B------:R-:W-:-:S04]  /*b110*/  LEA R2, R2, 0x3b800000, 0x17 ;  /* 0x3b80000002027811 */ /* 0x000fc800078eb8ff */
[----:B------:R-:W-:-:S07]  /*b120*/  LOP3.LUT R0, R2, R0, R7, 0xfe, !PT ;  /* 0x0000000002007212 */ /* 0x000fce00078efe07 */
.L_x_1153:
[----:B------:R-:W-:Y:S05]  /*b130*/  BSYNC.RECONVERGENT B0 ;  /* 0x0000000000007941 */ /* 0x000fea0003800200 */
.L_x_1152:
[----:B------:R-:W-:-:S04]  /*b140*/  F2FP.F16.F32.PACK_AB R0, RZ, R0 ;  /* 0x00000000ff00723e */ /* 0x000fc800000000ff */
[----:B------:R-:W-:Y:S01]  /*b150*/  PRMT R19, R0, 0x7610, R19 ;  /* 0x0000761000137816 */ /* 0x000fe20000000013 */
[----:B------:R-:W-:Y:S06]  /*b160*/  BRA `(.L_x_1137) ;  /* 0x0000000400287947 */ /* 0x000fec0003800000 */
.L_x_1150:
        /* <DEDUP_REMOVED lines=21> */
.L_x_1159:
[----:B------:R-:W-:Y:S05]  /*b2c0*/  BSYNC.RECONVERGENT B1 ;  /* 0x0000000000017941 */ /* 0x000fea0003800200 */
.L_x_1158:
[----:B------:R-:W-:Y:S01]  /*b2d0*/  IMAD.SHL.U32 R0, R0, 0x200000, RZ ;  /* 0x0020000000007824 */ /* 0x000fe200078e00ff */
[----:B------:R-:W-:-:S04]  /*b2e0*/  LEA R2, R2, 0x37800000, 0x17 ;  /* 0x3780000002027811 */ /* 0x000fc800078eb8ff */
[----:B------:R-:W-:-:S07]  /*b2f0*/  LOP3.LUT R0, R2, R0, R7, 0xfe, !PT ;  /* 0x0000000002007212 */ /* 0x000fce00078efe07 */
.L_x_1157:
[----:B------:R-:W-:Y:S05]  /*b300*/  BSYNC.RECONVERGENT B0 ;  /* 0x0000000000007941 */ /* 0x000fea0003800200 */
.L_x_1156:
[----:B------:R-:W-:-:S04]  /*b310*/  F2FP.F16.F32.PACK_AB R0, RZ, R0 ;  /* 0x00000000ff00723e */ /* 0x000fc800000000ff */
[----:B------:R-:W-:Y:S01]  /*b320*/  PRMT R19, R0, 0x7610, R19 ;  /* 0x0000761000137816 */ /* 0x000fe20000000013 */
[----:B------:R-:W-:Y:S06]  /*b330*/  BRA `(.L_x_1137) ;  /* 0x0000000000b47947 */ /* 0x000fec0003800000 */
.L_x_1149:
        /* <DEDUP_REMOVED lines=14> */
.L_x_1163:
[----:B------:R-:W-:Y:S05]  /*b420*/  BSYNC.RECONVERGENT B0 ;  /* 0x0000000000007941 */ /* 0x000fea0003800200 */
.L_x_1162:
[----:B------:R-:W-:-:S04]  /*b430*/  F2FP.F16.F32.PACK_AB R0, RZ, R0 ;  /* 0x00000000ff00723e */ /* 0x000fc800000000ff */
[----:B------:R-:W-:Y:S01]  /*b440*/  PRMT R19, R0, 0x7610, R19 ;  /* 0x0000761000137816 */ /* 0x000fe20000000013 */
[----:B------:R-:W-:Y:S06]  /*b450*/  BRA `(.L_x_1137) ;  /* 0x00000000006c7947 */ /* 0x000fec0003800000 */
.L_x_1136:
        /* <DEDUP_REMOVED lines=16> */
.L_x_1164:
[----:B------:R-:W-:Y:S01]  /*b560*/  PRMT R19, RZ, 0x7610, R19 ;  /* 0x00007610ff137816 */ /* 0x000fe20000000013 */
[----:B------:R-:W-:Y:S06]  /*b570*/  BRA `(.L_x_1137) ;  /* 0x0000000000247947 */ /* 0x000fec0003800000 */
.L_x_1161:
[----:B------:R-:W2:Y:S02]  /*b580*/  LDG.E.64 R2, desc[UR36][R2.64] ;  /* 0x0000002402027981 */ /* 0x000ea4000c1e1b00 */
[----:B--2---:R-:W0:Y:S02]  /*b590*/  I2F.U64 R0, R2 ;  /* 0x0000000200007312 */ /* 0x004e240000301000 */
[----:B0-----:R-:W-:-:S04]  /*b5a0*/  F2FP.F16.F32.PACK_AB R0, RZ, R0 ;  /* 0x00000000ff00723e */ /* 0x001fc800000000ff */
[----:B------:R-:W-:Y:S01]  /*b5b0*/  PRMT R19, R0, 0x7610, R19 ;  /* 0x0000761000137816 */ /* 0x000fe20000000013 */
[----:B------:R-:W-:Y:S06]  /*b5c0*/  BRA `(.L_x_1137) ;  /* 0x0000000000107947 */ /* 0x000fec0003800000 */
.L_x_1160:
[----:B------:R-:W2:Y:S02]  /*b5d0*/  LDG.E R2, desc[UR36][R2.64] ;  /* 0x0000002402027981 */ /* 0x000ea4000c1e1900 */
[----:B--2---:R-:W-:-:S04]  /*b5e0*/  I2FP.F32.U32 R0, R2 ;  /* 0x0000000200007245 */ /* 0x004fc80000201000 */
[----:B------:R-:W-:-:S04]  /*b5f0*/  F2FP.F16.F32.PACK_AB R0, RZ, R0 ;  /* 0x00000000ff00723e */ /* 0x000fc800000000ff */
[----:B------:R-:W-:-:S07]  /*b600*/  PRMT R19, R0, 0x7610, R19 ;  /* 0x0000761000137816 */ /* 0x000fce0000000013 */
.L_x_1137:
        /* <DEDUP_REMOVED lines=18> */
.L_x_1168:
[----:B------:R-:W2:Y:S02]  /*b730*/  LDG.E.U8 R2, desc[UR36][R2.64] ;  /* 0x0000002402027981 */ /* 0x000ea4000c1e1100 */
[----:B--2---:R-:W-:-:S04]  /*b740*/  I2FP.F32.U32 R0, R2 ;  /* 0x0000000200007245 */ /* 0x004fc80000201000 */
[----:B------:R-:W-:Y:S01]  /*b750*/  F2FP.F16.F32.PACK_AB R0, RZ, R0 ;  /* 0x00000000ff00723e */ /* 0x000fe200000000ff */
[----:B------:R-:W-:Y:S06]  /*b760*/  BRA `(.L_x_1170) ;  /* 0x0000000c009c7947 */ /* 0x000fec0003800000 */
.L_x_1167:
        /* <DEDUP_REMOVED lines=10> */
.L_x_1172:
[----:B------:R-:W2:Y:S02]  /*b810*/  LDG.E R2, desc[UR36][R2.64] ;  /* 0x0000002402027981 */ /* 0x000ea4000c1e1900 */
[----:B--2---:R-:W-:-:S04]  /*b820*/  I2FP.F32.S32 R0, R2 ;  /* 0x0000000200007245 */ /* 0x004fc80000201400 */
[----:B------:R-:W-:Y:S01]  /*b830*/  F2FP.F16.F32.PACK_AB R0, RZ, R0 ;  /* 0x00000000ff00723e */ /* 0x000fe200000000ff */
[----:B------:R-:W-:Y:S06]  /*b840*/  BRA `(.L_x_1170) ;  /* 0x0000000c00647947 */ /* 0x000fec0003800000 */
.L_x_1171:
[----:B------:R-:W2:Y:S02]  /*b850*/  LDG.E.U16 R2, desc[UR36][R2.64] ;  /* 0x0000002402027981 */ /* 0x000ea4000c1e1500 */
[----:B--2---:R-:W0:Y:S02]  /*b860*/  I2F.S16 R0, R2 ;  /* 0x0000000200007306 */ /* 0x004e240000101400 */
[----:B0-----:R-:W-:Y:S01]  /*b870*/  F2FP.F16.F32.PACK_AB R0, RZ, R0 ;  /* 0x00000000ff00723e */ /* 0x001fe200000000ff */
[----:B------:R-:W-:Y:S06]  /*b880*/  BRA `(.L_x_1170) ;  /* 0x0000000c00547947 */ /* 0x000fec0003800000 */
.L_x_1166:
        /* <DEDUP_REMOVED lines=9> */
.L_x_1174:
[----:B------:R0:W5:Y:S01]  /*b920*/  LDG.E.U16 R0, desc[UR36][R2.64] ;  /* 0x0000002402007981 */ /* 0x000162000c1e1500 */
[----:B------:R-:W-:Y:S05]  /*b930*/  BRA `(.L_x_1170) ;  /* 0x0000000c00287947 */ /* 0x000fea0003800000 */
.L_x_1173:
        /* <DEDUP_REMOVED lines=9> */
.L_x_1176:
[----:B------:R1:W5:Y:S01]  /*b9d0*/  LDG.E.U16 R0, desc[UR36][R2.64] ;  /* 0x0000002402007981 */ /* 0x000362000c1e1500 */
[----:B------:R-:W-:Y:S05]  /*b9e0*/  BRA `(.L_x_1170) ;  /* 0x0000000800fc7947 */ /* 0x000fea0003800000 */
.L_x_1175:
        /* <DEDUP_REMOVED lines=12> */
.L_x_1165:
        /* <DEDUP_REMOVED lines=13> */
.L_x_1179:
        /* <DEDUP_REMOVED lines=12> */
.L_x_1178:
        /* <DEDUP_REMOVED lines=27> */
.L_x_1181:
        /* <DEDUP_REMOVED lines=13> */
.L_x_1180:
[----:B------:R-:W2:Y:S02]  /*bec0*/  LDG.E.U16 R0, desc[UR36][R2.64] ;  /* 0x0000002402007981 */ /* 0x000ea4000c1e1500 */
[----:B--2---:R-:W-:-:S05]  /*bed0*/  IMAD.U32 R0, R0, 0x10000, RZ ;  /* 0x0001000000007824 */ /* 0x004fca00078e00ff */
[----:B------:R-:W-:Y:S01]  /*bee0*/  F2FP.F16.F32.PACK_AB R0, RZ, R0 ;  /* 0x00000000ff00723e */ /* 0x000fe200000000ff */
[----:B------:R-:W-:Y:S06]  /*bef0*/  BRA `(.L_x_1170) ;  /* 0x0000000400b87947 */ /* 0x000fec0003800000 */
.L_x_1177:
        /* <DEDUP_REMOVED lines=12> */
.L_x_1184:
        /* <DEDUP_REMOVED lines=21> */
.L_x_1188:
[----:B------:R-:W-:Y:S05]  /*c110*/  BSYNC.RECONVERGENT B1 ;  /* 0x0000000000017941 */ /* 0x000fea0003800200 */
.L_x_1187:
[----:B------:R-:W-:Y:S01]  /*c120*/  IMAD.SHL.U32 R0, R0, 0x100000, RZ ;  /* 0x0010000000007824 */ /* 0x000fe200078e00ff */
[----:B------:R-:W-:-:S04]  /*c130*/  LEA R2, R2, 0x3b800000, 0x17 ;  /* 0x3b80000002027811 */ /* 0x000fc800078eb8ff */
[----:B------:R-:W-:-:S07]  /*c140*/  LOP3.LUT R0, R2, R0, R7, 0xfe, !PT ;  /* 0x0000000002007212 */ /* 0x000fce00078efe07 */
.L_x_1186:
[----:B------:R-:W-:Y:S05]  /*c150*/  BSYNC.RECONVERGENT B0 ;  /* 0x0000000000007941 */ /* 0x000fea0003800200 */
.L_x_1185:
[----:B------:R-:W-:Y:S01]  /*c160*/  F2FP.F16.F32.PACK_AB R0, RZ, R0 ;  /* 0x00000000ff00723e */ /* 0x000fe200000000ff */
[----:B------:R-:W-:Y:S06]  /*c170*/  BRA `(.L_x_1170) ;  /* 0x0000000400187947 */ /* 0x000fec0003800000 */
.L_x_1183:
        /* <DEDUP_REMOVED lines=21> */
.L_x_1192:
[----:B------:R-:W-:Y:S05]  /*c2d0*/  BSYNC.RECONVERGENT B1 ;  /* 0x0000000000017941 */ /* 0x000fea0003800200 */
.L_x_1191:
[----:B------:R-:W-:Y:S01]  /*c2e0*/  IMAD.SHL.U32 R0, R0, 0x200000, RZ ;  /* 0x0020000000007824 */ /* 0x000fe200078e00ff */
[----:B------:R-:W-:-:S04]  /*c2f0*/  LEA R2, R2, 0x37800000, 0x17 ;  /* 0x3780000002027811 */ /* 0x000fc800078eb8ff */
[----:B------:R-:W-:-:S07]  /*c300*/  LOP3.LUT R0, R2, R0, R7, 0xfe, !PT ;  /* 0x0000000002007212 */ /* 0x000fce00078efe07 */
.L_x_1190:
[----:B------:R-:W-:Y:S05]  /*c310*/  BSYNC.RECONVERGENT B0 ;  /* 0x0000000000007941 */ /* 0x000fea0003800200 */
.L_x_1189:
[----:B------:R-:W-:Y:S01]  /*c320*/  F2FP.F16.F32.PACK_AB R0, RZ, R0 ;  /* 0x00000000ff00723e */ /* 0x000fe200000000ff */
[----:B------:R-:W-:Y:S06]  /*c330*/  BRA `(.L_x_1170) ;  /* 0x0000000000a87947 */ /* 0x000fec0003800000 */
.L_x_1182:
        /* <DEDUP_REMOVED lines=14> */
.L_x_1196:
[----:B------:R-:W-:Y:S05]  /*c420*/  BSYNC.RECONVERGENT B0 ;  /* 0x0000000000007941 */ /* 0x000fea0003800200 */
.L_x_1195:
[----:B------:R-:W-:Y:S01]  /*c430*/  F2FP.F16.F32.PACK_AB R0, RZ, R0 ;  /* 0x00000000ff00723e */ /* 0x000fe200000000ff */
[----:B------:R-:W-:Y:S06]  /*c440*/  BRA `(.L_x_1170) ;  /* 0x0000000000647947 */ /* 0x000fec0003800000 */
.L_x_1169:
        /* <DEDUP_REMOVED lines=15> */
[----:B--2--5:R-:W-:Y:S05]  /*c540*/  CALL.ABS.NOINC R2 ;  /* 0x0000000002007343 */ /* 0x024fea0003c00000 */
.L_x_1197:
[----:B------:R-:W-:Y:S01]  /*c550*/  PRMT R0, RZ, 0x7610, R0 ;  /* 0x00007610ff007816 */ /* 0x000fe20000000000 */
[----:B------:R-:W-:Y:S06]  /*c560*/  BRA `(.L_x_1170) ;  /* 0x00000000001c7947 */ /* 0x000fec0003800000 */
.L_x_1194:
[----:B------:R-:W2:Y:S02]  /*c570*/  LDG.E.64 R2, desc[UR36][R2.64] ;  /* 0x0000002402027981 */ /* 0x000ea4000c1e1b00 */
[----:B--2---:R-:W0:Y:S02]  /*c580*/  I2F.U64 R0, R2 ;  /* 0x0000000200007312 */ /* 0x004e240000301000 */
[----:B0-----:R-:W-:Y:S01]  /*c590*/  F2FP.F16.F32.PACK_AB R0, RZ, R0 ;  /* 0x00000000ff00723e */ /* 0x001fe200000000ff */
[----:B------:R-:W-:Y:S06]  /*c5a0*/  BRA `(.L_x_1170) ;  /* 0x00000000000c7947 */ /* 0x000fec0003800000 */
.L_x_1193:
[----:B------:R-:W2:Y:S02]  /*c5b0*/  LDG.E R2, desc[UR36][R2.64] ;  /* 0x0000002402027981 */ /* 0x000ea4000c1e1900 */
[----:B--2---:R-:W-:-:S04]  /*c5c0*/  I2FP.F32.U32 R0, R2 ;  /* 0x0000000200007245 */ /* 0x004fc80000201000 */
[----:B------:R-:W-:-:S07]  /*c5d0*/  F2FP.F16.F32.PACK_AB R0, RZ, R0 ;  /* 0x00000000ff00723e */ /* 0x000fce00000000ff */
.L_x_1170:
        /* <DEDUP_REMOVED lines=31> */
.L_x_1201:
[----:B------:R-:W-:-:S06]  /*c7d0*/  HADD2.F32 R5, -RZ, R0.H0_H0 ;  /* 0x20000000ff057230 */ /* 0x000fcc0000004100 */
[----:B------:R-:W0:Y:S02]  /*c7e0*/  F2I.S64.TRUNC R4, R5 ;  /* 0x0000000500047311 */ /* 0x000e24000020d900 */
[----:B0-----:R0:W-:Y:S01]  /*c7f0*/  STG.E.U8 desc[UR36][R2.64], R4 ;  /* 0x0000000402007986 */ /* 0x0011e2000c101124 */
[----:B------:R-:W-:Y:S05]  /*c800*/  BRA `(.L_x_1203) ;  /* 0x0000000c006c7947 */ /* 0x000fea0003800000 */
.L_x_1200:
        /* <DEDUP_REMOVED lines=10> */
.L_x_1205:
[----:B------:R-:W-:-:S04]  /*c8b0*/  HADD2.F32 R0, -RZ, R0.H0_H0 ;  /* 0x20000000ff007230 */ /* 0x000fc80000004100 */
[----:B------:R-:W0:Y:S02]  /*c8c0*/  F2I.FTZ.TRUNC.NTZ R5, R0 ;  /* 0x0000000000057305 */ /* 0x000e24000021f100 */
[----:B0-----:R0:W-:Y:S01]  /*c8d0*/  STG.E desc[UR36][R2.64], R5 ;  /* 0x0000000502007986 */ /* 0x0011e2000c101924 */
[----:B------:R-:W-:Y:S05]  /*c8e0*/  BRA `(.L_x_1203) ;  /* 0x0000000c00347947 */ /* 0x000fea0003800000 */
.L_x_1204:
[----:B------:R-:W-:-:S04]  /*c8f0*/  HADD2.F32 R0, -RZ, R0.H0_H0 ;  /* 0x20000000ff007230 */ /* 0x000fc80000004100 */
[----:B------:R-:W0:Y:S02]  /*c900*/  F2I.FTZ.TRUNC.NTZ R5, R0 ;  /* 0x0000000000057305 */ /* 0x000e24000021f100 */
[----:B0-----:R0:W-:Y:S01]  /*c910*/  STG.E.U16 desc[UR36][R2.64], R5 ;  /* 0x0000000502007986 */ /* 0x0011e2000c101524 */
[----:B------:R-:W-:Y:S05]  /*c920*/  BRA `(.L_x_1203) ;  /* 0x0000000c00247947 */ /* 0x000fea0003800000 */
.L_x_1199:
        /* <DEDUP_REMOVED lines=9> */
.L_x_1207:
[----:B------:R0:W-:Y:S01]  /*c9c0*/  STG.E.U16 desc[UR36][R2.64], R0 ;  /* 0x0000000002007986 */ /* 0x0001e2000c101524 */
[----:B------:R-:W-:Y:S05]  /*c9d0*/  BRA `(.L_x_1203) ;  /* 0x0000000800f87947 */ /* 0x000fea0003800000 */
.L_x_1206:
        /* <DEDUP_REMOVED lines=10> */
.L_x_1209:
[----:B------:R-:W-:-:S05]  /*ca80*/  HADD2.F32 R0, -RZ, R0.H0_H0 ;  /* 0x20000000ff007230 */ /* 0x000fca0000004100 */
[----:B------:R-:W-:-:S04]  /*ca90*/  F2FP.F16.F32.PACK_AB R0, RZ, R0 ;  /* 0x00000000ff00723e */ /* 0x000fc800000000ff */
[----:B------:R-:W-:-:S05]  /*caa0*/  PRMT R0, R0, 0x5410, RZ ;  /* 0x0000541000007816 */ /* 0x000fca00000000ff */
[----:B------:R0:W-:Y:S01]  /*cab0*/  STG.E desc[UR36][R2.64], R0 ;  /* 0x0000000002007986 */ /* 0x0001e2000c101924 */
[----:B------:R-:W-:Y:S05]  /*cac0*/  BRA `(.L_x_1203) ;  /* 0x0000000800bc7947 */ /* 0x000fea0003800000 */
.L_x_1208:
[----:B------:R-:W-:-:S05]  /*cad0*/  HADD2.F32 R4, -RZ, R0.H0_H0 ;  /* 0x20000000ff047230 */ /* 0x000fca0000004100 */
[----:B------:R-:W-:-:S06]  /*cae0*/  FMUL.FTZ R4, R4, 1 ;  /* 0x3f80000004047820 */ /* 0x000fcc0000410000 */
[----:B------:R-:W0:Y:S02]  /*caf0*/  F2F.F64.F32 R4, R4 ;  /* 0x0000000400047310 */ /* 0x000e240000201800 */
[----:B0-----:R0:W-:Y:S01]  /*cb00*/  STG.E.64 desc[UR36][R2.64], R4 ;  /* 0x0000000402007986 */ /* 0x0011e2000c101b24 */
[----:B------:R-:W-:Y:S05]  /*cb10*/  BRA `(.L_x_1203) ;  /* 0x0000000800a87947 */ /* 0x000fea0003800000 */
.L_x_1198:
        /* <DEDUP_REMOVED lines=14> */
.L_x_1213:
        /* <DEDUP_REMOVED lines=18> */
.L_x_1216:
[----:B------:R-:W-:-:S04]  /*cd20*/  SHF.R.U32.HI R5, RZ, 0x18, R5 ;  /* 0x00000018ff057819 */ /* 0x000fc80000011605 */
[----:B------:R-:W-:-:S07]  /*cd30*/  LOP3.LUT R0, R0, 0x80, R5, 0xf8, !PT ;  /* 0x0000008000007812 */ /* 0x000fce00078ef805 */
.L_x_1215:
[----:B------:R-:W-:Y:S05]  /*cd40*/  BSYNC.RECONVERGENT B0 ;  /* 0x0000000000007941 */ /* 0x000fea0003800200 */
.L_x_1214:
[----:B------:R0:W-:Y:S01]  /*cd50*/  STG.E.U8 desc[UR36][R2.64], R0 ;  /* 0x0000000002007986 */ /* 0x0001e2000c101124 */
[----:B------:R-:W-:Y:S05]  /*cd60*/  BRA `(.L_x_1203) ;  /* 0x0000000800147947 */ /* 0x000fea0003800000 */
.L_x_1212:
        /* <DEDUP_REMOVED lines=18> */
.L_x_1219:
[----:B------:R-:W-:-:S04]  /*ce90*/  SHF.R.U32.HI R5, RZ, 0x18, R5 ;  /* 0x00000018ff057819 */ /* 0x000fc80000011605 */
[----:B------:R-:W-:-:S07]  /*cea0*/  LOP3.LUT R0, R0, 0x80, R5, 0xf8, !PT ;  /* 0x0000008000007812 */ /* 0x000fce00078ef805 */
.L_x_1218:
[----:B------:R-:W-:Y:S05]  /*ceb0*/  BSYNC.RECONVERGENT B0 ;  /* 0x0000000000007941 */ /* 0x000fea0003800200 */
.L_x_1217:
[----:B------:R0:W-:Y:S01]  /*cec0*/  STG.E.U8 desc[UR36][R2.64], R0 ;  /* 0x0000000002007986 */ /* 0x0001e2000c101124 */
[----:B------:R-:W-:Y:S05]  /*ced0*/  BRA `(.L_x_1203) ;  /* 0x0000000400b87947 */ /* 0x000fea0003800000 */
.L_x_1211:
        /* <DEDUP_REMOVED lines=22> */
.L_x_1221:
[----:B------:R-:W-:-:S06]  /*d040*/  HADD2.F32 R4, -RZ, R0.H0_H0 ;  /* 0x20000000ff047230 */ /* 0x000fcc0000004100 */
[----:B------:R-:W0:Y:S02]  /*d050*/  F2I.U64.TRUNC R4, R4 ;  /* 0x0000000400047311 */ /* 0x000e24000020d800 */
[----:B0-----:R0:W-:Y:S01]  /*d060*/  STG.E.64 desc[UR36][R2.64], R4 ;  /* 0x0000000402007986 */ /* 0x0011e2000c101b24 */
[----:B------:R-:W-:Y:S05]  /*d070*/  BRA `(.L_x_1203) ;  /* 0x0000000400507947 */ /* 0x000fea0003800000 */
.L_x_1220:
[----:B------:R-:W-:-:S04]  /*d080*/  HADD2.F32 R0, -RZ, R0.H0_H0 ;  /* 0x20000000ff007230 */ /* 0x000fc80000004100 */
[----:B------:R-:W0:Y:S02]  /*d090*/  F2I.FTZ.U32.TRUNC.NTZ R5, R0 ;  /* 0x0000000000057305 */ /* 0x000e24000021f000 */
[----:B0-----:R0:W-:Y:S01]  /*d0a0*/  STG.E desc[UR36][R2.64], R5 ;  /* 0x0000000502007986 */ /* 0x0011e2000c101924 */
[----:B------:R-:W-:Y:S05]  /*d0b0*/  BRA `(.L_x_1203) ;  /* 0x0000000400407947 */ /* 0x000fea0003800000 */
.L_x_1210:
        /* <DEDUP_REMOVED lines=11> */
.L_x_1223:
[----:B------:R-:W-:Y:S01]  /*d170*/  HADD2.F32 R0, -RZ, R0.H0_H0 ;  /* 0x20000000ff007230 */ /* 0x000fe20000004100 */
[----:B------:R-:W-:-:S04]  /*d180*/  CS2R R6, SRZ ;  /* 0x0000000000067805 */ /* 0x000fc8000001ff00 */
[----:B------:R-:W-:-:S04]  /*d190*/  FMUL.FTZ R0, R0, 1 ;  /* 0x3f80000000007820 */ /* 0x000fc80000410000 */
[----:B------:R-:W0:Y:S02]  /*d1a0*/  F2F.F64.F32 R4, R0 ;  /* 0x0000000000047310 */ /* 0x000e240000201800 */
[----:B0-----:R0:W-:Y:S01]  /*d1b0*/  STG.E.128 desc[UR36][R2.64], R4 ;  /* 0x0000000402007986 */ /* 0x0011e2000c101d24 */
[----:B------:R-:W-:Y:S05]  /*d1c0*/  BRA `(.L_x_1203) ;  /* 0x0000000000fc7947 */ /* 0x000fea0003800000 */
.L_x_1222:
[----:B------:R-:W-:-:S09]  /*d1d0*/  UISETP.NE.AND UP0, UPT, UR4, 0xf, UPT ;  /* 0x0000000f0400788c */ /* 0x000fd2000bf05270 */
[----:B------:R-:W-:Y:S05]  /*d1e0*/  BRA.U !UP0, `(.L_x_1224) ;  /* 0x0000000108e87547 */ /* 0x000fea000b800000 */
[----:B------:R-:W-:-:S09]  /*d1f0*/  UISETP.NE.AND UP0, UPT, UR4, 0x17, UPT ;  /* 0x000000170400788c */ /* 0x000fd2000bf05270 */
[----:B------:R-:W-:Y:S05]  /*d200*/  BRA.U !UP0, `(.L_x_1225) ;  /* 0x0000000108907547 */ /* 0x000fea000b800000 */
[----:B------:R-:W-:-:S09]  /*d210*/  UISETP.NE.AND UP0, UPT, UR4, 0x18, UPT ;  /* 0x000000180400788c */ /* 0x000fd2000bf05270 */
[----:B------:R-:W-:Y:S05]  /*d220*/  BRA.U !UP0, `(.L_x_1226) ;  /* 0x0000000108447547 */ /* 0x000fea000b800000 */
.L_x_1202:
        /* <DEDUP_REMOVED lines=8> */
[----:B0-----:R-:W-:Y:S01]  /*d2b0*/  MOV R4, UR4 ;  /* 0x0000000400047c02 */ /* 0x001fe20008000f00 */
[----:B------:R-:W-:-:S02]  /*d2c0*/  IMAD.U32 R5, RZ, RZ, UR5 ;  /* 0x00000005ff057e24 */ /* 0x000fc4000f8e00ff */
[----:B---3--:R-:W-:Y:S02]  /*d2d0*/  IMAD.U32 R6, RZ, RZ, UR6 ;  /* 0x00000006ff067e24 */ /* 0x008fe4000f8e00ff */
[----:B------:R-:W-:Y:S02]  /*d2e0*/  IMAD.U32 R7, RZ, RZ, UR7 ;  /* 0x00000007ff077e24 */ /* 0x000fe4000f8e00ff */
[----:B----4-:R-:W-:Y:S01]  /*d2f0*/  IMAD.U32 R10, RZ, RZ, UR8 ;  /* 0x00000008ff0a7e24 */ /* 0x010fe2000f8e00ff */
[----:B-1----:R-:W-:-:S07]  /*d300*/  MOV R11, UR9 ;  /* 0x00000009000b7c02 */ /* 0x002fce0008000f00 */
[----:B------:R-:W-:-:S07]  /*d310*/  LEPC R20, `(.L_x_1227) ;  /* 0x000000001014794e */ /* 0x000fce0000000000 */
[----:B--2---:R-:W-:Y:S05]  /*d320*/  CALL.ABS.NOINC R2 ;  /* 0x0000000002007343 */ /* 0x004fea0003c00000 */
.L_x_1227:
[----:B------:R-:W-:Y:S05]  /*d330*/  BRA `(.L_x_1203) ;  /* 0x0000000000a07947 */ /* 0x000fea0003800000 */
.L_x_1226:
        /* <DEDUP_REMOVED lines=13> */
.L_x_1229:
[----:B------:R-:W-:Y:S05]  /*d410*/  BSYNC.RECONVERGENT B0 ;  /* 0x0000000000007941 */ /* 0x000fea0003800200 */
.L_x_1228:
[----:B------:R-:W-:-:S05]  /*d420*/  LOP3.LUT R5, R0, 0x80, R5, 0xf8, !PT ;  /* 0x0000008000057812 */ /* 0x000fca00078ef805 */
[----:B------:R3:W-:Y:S01]  /*d430*/  STG.E.U8 desc[UR36][R2.64], R5 ;  /* 0x0000000502007986 */ /* 0x0007e2000c101124 */
[----:B------:R-:W-:Y:S05]  /*d440*/  BRA `(.L_x_1203) ;  /* 0x00000000005c7947 */ /* 0x000fea0003800000 */
.L_x_1225:
        /* <DEDUP_REMOVED lines=12> */
.L_x_1231:
[----:B------:R-:W-:Y:S01]  /*d510*/  HFMA2 R0, -RZ, RZ, 0, 7.569789886474609375e-06 ;  /* 0x0000007fff007431 */ /* 0x000fe200000001ff */
[----:B------:R-:W-:-:S04]  /*d520*/  ISETP.GT.U32.AND P0, PT, R4, 0x7f800000, PT ;  /* 0x7f8000000400780c */ /* 0x000fc80003f04070 */
[----:B------:R-:W-:-:S09]  /*d530*/  SEL R0, R0, 0x7c, P0 ;  /* 0x0000007c00007807 */ /* 0x000fd20000000000 */
.L_x_1232:
[----:B------:R-:W-:Y:S05]  /*d540*/  BSYNC.RECONVERGENT B0 ;  /* 0x0000000000007941 */ /* 0x000fea0003800200 */
.L_x_1230:
[----:B------:R-:W-:-:S04]  /*d550*/  SHF.R.U32.HI R5, RZ, 0x18, R5 ;  /* 0x00000018ff057819 */ /* 0x000fc80000011605 */
[----:B------:R-:W-:-:S05]  /*d560*/  LOP3.LUT R5, R0, 0x80, R5, 0xf8, !PT ;  /* 0x0000008000057812 */ /* 0x000fca00078ef805 */
[----:B------:R2:W-:Y:S01]  /*d570*/  STG.E.U8 desc[UR36][R2.64], R5 ;  /* 0x0000000502007986 */ /* 0x0005e2000c101124 */
[----:B------:R-:W-:Y:S05]  /*d580*/  BRA `(.L_x_1203) ;  /* 0x00000000000c7947 */ /* 0x000fea0003800000 */
.L_x_1224:
[----:B------:R-:W-:-:S05]  /*d590*/  HADD2.F32 R0, -RZ, R0.H0_H0 ;  /* 0x20000000ff007230 */ /* 0x000fca0000004100 */
[----:B------:R-:W-:-:S05]  /*d5a0*/  F2FP.BF16.F32.PACK_AB R0, RZ, R0 ;  /* 0x00000000ff00723e */ /* 0x000fca00000010ff */
[----:B------:R4:W-:Y:S02]  /*d5b0*/  STG.E.U16 desc[UR36][R2.64], R0 ;  /* 0x0000000002007986 */ /* 0x0009e4000c101524 */
.L_x_1203:
[----:B------:R-:W-:-:S07]  /*d5c0*/  VIADD R17, R17, 0x80 ;  /* 0x0000008011117836 */ /* 0x000fce0000000000 */
.L_x_1130:
[----:B------:R-:W-:Y:S05]  /*d5d0*/  BSYNC.RECONVERGENT B6 ;  /* 0x0000000000067941 */ /* 0x000fea0003800200 */
.L_x_1129:
[----:B------:R-:W5:Y:S02]  /*d5e0*/  LDCU UR4, c[0x0][0x380] ;  /* 0x00007000ff0477ac */ /* 0x000f640008000800 */
[----:B-----5:R-:W-:-:S13]  /*d5f0*/  ISETP.GE.AND P0, PT, R17, UR4, PT ;  /* 0x0000000411007c0c */ /* 0x020fda000bf06270 */
[----:B------:R-:W-:Y:S05]  /*d600*/  @P0 EXIT ;  /* 0x000000000000094d */ /* 0x000fea0003800000 */
[----:B------:R-:W5:Y:S01]  /*d610*/  LDCU UR4, c[0x0][0x388] ;  /* 0x00007100ff0477ac */ /* 0x000f620008000800 */
[----:B------:R-:W-:Y:S02]  /*d620*/  IMAD.MOV.U32 R18, RZ, RZ, RZ ;  /* 0x000000ffff127224 */ /* 0x000fe400078e00ff */
[----:B0--34-:R-:W-:Y:S02]  /*d630*/  IMAD.MOV.U32 R0, RZ, RZ, RZ ;  /* 0x000000ffff007224 */ /* 0x019fe400078e00ff */
[----:B------:R-:W-:Y:S01]  /*d640*/  IMAD.MOV.U32 R16, RZ, RZ, RZ ;  /* 0x000000ffff107224 */ /* 0x000fe200078e00ff */
[----:B-----5:R-:W-:-:S09]  /*d650*/  UISETP.NE.AND UP0, UPT, UR4, URZ, UPT ;  /* 0x000000ff0400728c */ /* 0x020fd2000bf05270 */
[----:B------:R-:W-:Y:S05]  /*d660*/  BRA.U !UP0, `(.L_x_1233) ;  /* 0x0000001508707547 */ /* 0x000fea000b800000 */
[----:B------:R-:W1:Y:S01]  /*d670*/  LDCU.64 UR4, c[0x0][0x390] ;  /* 0x00007200ff0477ac */ /* 0x000e620008000a00 */
[----:B------:R-:W-:Y:S01]  /*d680*/  MOV R16, RZ ;  /* 0x000000ff00107202 */ /* 0x000fe20000000f00 */
[----:B------:R-:W0:Y:S01]  /*d690*/  LDCU UR6, c[0x0][0x38c] ;  /* 0x00007180ff0677ac */ /* 0x000e220008000800 */
[----:B------:R-:W3:Y:S01]  /*d6a0*/  LDCU.64 UR8, c[0x0][0x4b8] ;  /* 0x00009700ff0877ac */ /* 0x000ee20008000a00 */
[----:B------:R-:W-:Y:S02]  /*d6b0*/  UISETP.NE.AND UP0, UPT, UR41, URZ, UPT ;  /* 0x000000ff2900728c */ /* 0x000fe4000bf05270 */
[----:B-12---:R-:W-:Y:S01]  /*d6c0*/  IMAD.HI.U32 R2, R17, UR4, R16 ;  /* 0x0000000411027c27 */ /* 0x006fe2000f8e0010 */
[----:B------:R-:W1:Y:S04]  /*d6d0*/  LDCU UR4, c[0x0][0x4c0] ;  /* 0x00009800ff0477ac */ /* 0x000e680008000800 */
[----:B------:R-:W-:-:S05]  /*d6e0*/  SHF.R.U32.HI R3, RZ, UR5, R2 ;  /* 0x00000005ff037c19 */ /* 0x000fca0008011602 */
[----:B------:R-:W-:-:S04]  /*d6f0*/  IMAD.MOV R0, RZ, RZ, -R3 ;  /* 0x000000ffff007224 */ /* 0x000fc800078e0a03 */
        /* <DEDUP_REMOVED lines=339> */
.L_x_1233:
[----:B------:R-:W1:Y:S01]  /*ec30*/  LDCU.64 UR8, c[0x0][0x5f0] ;  /* 0x0000be00ff0877ac */ /* 0x000e620008000a00 */
[----:B------:R-:W0:Y:S01]  /*ec40*/  LDCU.64 UR6, c[0x0][0x5e8] ;  /* 0x0000bd00ff0677ac */ /* 0x000e220008000a00 */
[----:B------:R-:W-:-:S04]  /*ec50*/  UPRMT UR4, UR39, 0x9910, URZ ;  /* 0x0000991027047896 */ /* 0x000fc800080000ff */
[----:B------:R-:W-:Y:S01]  /*ec60*/  UISETP.GT.AND UP0, UPT, UR4, 0x9, UPT ;  /* 0x000000090400788c */ /* 0x000fe2000bf04270 */
[----:B-12---:R-:W-:Y:S02]  /*ec70*/  IADD3 R2, P1, PT, R0, UR8, RZ ;  /* 0x0000000800027c10 */ /* 0x006fe4000ff3e0ff */
[----:B0-----:R-:W-:-:S03]  /*ec80*/  IADD3 R16, P0, PT, R16, UR6, RZ ;  /* 0x0000000610107c10 */ /* 0x001fc6000ff1e0ff */
        /* <DEDUP_REMOVED lines=16> */
.L_x_1237:
[----:B------:R-:W2:Y:S02]  /*ed90*/  LDG.E.U8 R2, desc[UR36][R2.64] ;  /* 0x0000002402027981 */ /* 0x000ea4000c1e1100 */
[----:B--2---:R-:W-:-:S04]  /*eda0*/  I2FP.F32.U32 R0, R2 ;  /* 0x0000000200007245 */ /* 0x004fc80000201000 */
[----:B------:R-:W-:-:S04]  /*edb0*/  F2FP.F16.F32.PACK_AB R0, RZ, R0 ;  /* 0x00000000ff00723e */ /* 0x000fc800000000ff */
[----:B------:R-:W-:Y:S01]  /*edc0*/  PRMT R19, R0, 0x7610, R19 ;  /* 0x0000761000137816 */ /* 0x000fe20000000013 */
[----:B------:R-:W-:Y:S06]  /*edd0*/  BRA `(.L_x_1239) ;  /* 0x0000000c00d47947 */ /* 0x000fec0003800000 */
.L_x_1236:
        /* <DEDUP_REMOVED lines=11> */
.L_x_1241:
[----:B------:R-:W2:Y:S02]  /*ee90*/  LDG.E R2, desc[UR36][R2.64] ;  /* 0x0000002402027981 */ /* 0x000ea4000c1e1900 */
[----:B--2---:R-:W-:-:S04]  /*eea0*/  I2FP.F32.S32 R0, R2 ;  /* 0x0000000200007245 */ /* 0x004fc80000201400 */
[----:B------:R-:W-:-:S04]  /*eeb0*/  F2FP.F16.F32.PACK_AB R0, RZ, R0 ;  /* 0x00000000ff00723e */ /* 0x000fc800000000ff */
[----:B------:R-:W-:Y:S01]  /*eec0*/  PRMT R19, R0, 0x7610, R19 ;  /* 0x0000761000137816 */ /* 0x000fe20000000013 */
[----:B------:R-:W-:Y:S06]  /*eed0*/  BRA `(.L_x_1239) ;  /* 0x0000000c00947947 */ /* 0x000fec0003800000 */
.L_x_1240:
[----:B------:R-:W2:Y:S02]  /*eee0*/  LDG.E.U16 R2, desc[UR36][R2.64] ;  /* 0x0000002402027981 */ /* 0x000ea4000c1e1500 */
[----:B--2---:R-:W0:Y:S02]  /*eef0*/  I2F.S16 R0, R2 ;  /* 0x0000000200007306 */ /* 0x004e240000101400 */
[----:B0-----:R-:W-:-:S04]  /*ef00*/  F2FP.F16.F32.PACK_AB R0, RZ, R0 ;  /* 0x00000000ff00723e */ /* 0x001fc800000000ff */
[----:B------:R-:W-:Y:S01]  /*ef10*/  PRMT R19, R0, 0x7610, R19 ;  /* 0x0000761000137816 */ /* 0x000fe20000000013 */
[----:B------:R-:W-:Y:S06]  /*ef20*/  BRA `(.L_x_1239) ;  /* 0x0000000c00807947 */ /* 0x000fec0003800000 */
.L_x_1235:
        /* <DEDUP_REMOVED lines=9> */
.L_x_1243:
[----:B------:R0:W5:Y:S01]  /*efc0*/  LDG.E.U16 R19, desc[UR36][R2.64] ;  /* 0x0000002402137981 */ /* 0x000162000c1e1500 */
[----:B------:R-:W-:Y:S05]  /*efd0*/  BRA `(.L_x_1239) ;  /* 0x0000000c00547947 */ /* 0x000fea0003800000 */
.L_x_1242:
        /* <DEDUP_REMOVED lines=9> */
.L_x_1245:
[----:B------:R1:W5:Y:S01]  /*f070*/  LDG.E.U16 R19, desc[UR36][R2.64] ;  /* 0x0000002402137981 */ /* 0x000362000c1e1500 */
[----:B------:R-:W-:Y:S05]  /*f080*/  BRA `(.L_x_1239) ;  /* 0x0000000c00287947 */ /* 0x000fea0003800000 */
.L_x_1244:
        /* <DEDUP_REMOVED lines=13> */
.L_x_1234:
        /* <DEDUP_REMOVED lines=14> */
.L_x_1248:
        /* <DEDUP_REMOVED lines=13> */
.L_x_1247:
        /* <DEDUP_REMOVED lines=27> */
.L_x_1250:
        /* <DEDUP_REMOVED lines=14> */
.L_x_1249:
[----:B------:R-:W2:Y:S02]  /*f5a0*/  LDG.E.U16 R0, desc[UR36][R2.64] ;  /* 0x0000002402007981 */ /* 0x000ea4000c1e1500 */
[----:B--2---:R-:W-:-:S05]  /*f5b0*/  IMAD.U32 R0, R0, 0x10000, RZ ;  /* 0x0001000000007824 */ /* 0x004fca00078e00ff */
[----:B------:R-:W-:-:S04]  /*f5c0*/  F2FP.F16.F32.PACK_AB R0, RZ, R0 ;  /* 0x00000000ff00723e */ /* 0x000fc800000000ff */
[----:B------:R-:W-:Y:S01]  /*f5d0*/  PRMT R19, R0, 0x7610, R19 ;  /* 0x0000761000137816 */ /* 0x000fe20000000013 */
[----:B------:R-:W-:Y:S06]  /*f5e0*/  BRA `(.L_x_1239) ;  /* 0x0000000400d07947 */ /* 0x000fec0003800000 */
.L_x_1246:
        /* <DEDUP_REMOVED lines=13> */
.L_x_1253:
        /* <DEDUP_REMOVED lines=21> */
.L_x_1257:
[----:B------:R-:W-:Y:S05]  /*f810*/  BSYNC.RECONVERGENT B1 ;  /* 0x0000000000017941 */ /* 0x000fea0003800200 */
.L_x_1256:
[----:B------:R-:W-:Y:S01]  /*f820*/  IMAD.SHL.U32 R0, R0, 0x100000, RZ ;  /* 0x0010000000007824 */ /* 0x000fe200078e00ff */
[----:B------:R-:W-:-:S04]  /*f830*/  LEA R2, R2, 0x3b800000, 0x17 ;  /* 0x3b80000002027811 */ /* 0x000fc800078eb8ff */
[----:B------:R-:W-:-:S07]  /*f840*/  LOP3.LUT R0, R2, R0, R7, 0xfe, !PT ;  /* 0x0000000002007212 */ /* 0x000fce00078efe07 */
.L_x_1255:
[----:B------:R-:W-:Y:S05]  /*f850*/  BSYNC.RECONVERGENT B0 ;  /* 0x0000000000007941 */ /* 0x000fea0003800200 */
.L_x_1254:
[----:B------:R-:W-:-:S04]  /*f860*/  F2FP.F16.F32.PACK_AB R0, RZ, R0 ;  /* 0x00000000ff00723e */ /* 0x000fc800000000ff */
[----:B------:R-:W-:Y:S01]  /*f870*/  PRMT R19, R0, 0x7610, R19 ;  /* 0x0000761000137816 */ /* 0x000fe20000000013 */
[----:B------:R-:W-:Y:S06]  /*f880*/  BRA `(.L_x_1239) ;  /* 0x0000000400287947 */ /* 0x000fec0003800000 */
.L_x_1252:
        /* <DEDUP_REMOVED lines=21> */
.L_x_1261:
[----:B------:R-:W-:Y:S05]  /*f9e0*/  BSYNC.RECONVERGENT B1 ;  /* 0x0000000000017941 */ /* 0x000fea0003800200 */
.L_x_1260:
[----:B------:R-:W-:Y:S01]  /*f9f0*/  IMAD.SHL.U32 R0, R0, 0x200000, RZ ;  /* 0x0020000000007824 */ /* 0x000fe200078e00ff */
[----:B------:R-:W-:-:S04]  /*fa00*/  LEA R2, R2, 0x37800000, 0x17 ;  /* 0x3780000002027811 */ /* 0x000fc800078eb8ff */
[----:B------:R-:W-:-:S07]  /*fa10*/  LOP3.LUT R0, R2, R0, R7, 0xfe, !PT ;  /* 0x0000000002007212 */ /* 0x000fce00078efe07 */
.L_x_1259:
[----:B------:R-:W-:Y:S05]  /*fa20*/  BSYNC.RECONVERGENT B0 ;  /* 0x0000000000007941 */ /* 0x000fea0003800200 */
.L_x_1258:
[----:B------:R-:W-:-:S04]  /*fa30*/  F2FP.F16.F32.PACK_AB R0, RZ, R0 ;  /* 0x00000000ff00723e */ /* 0x000fc800000000ff */
[----:B------:R-:W-:Y:S01]  /*fa40*/  PRMT R19, R0, 0x7610, R19 ;  /* 0x0000761000137816 */ /* 0x000fe20000000013 */
[----:B------:R-:W-:Y:S06]  /*fa50*/  BRA `(.L_x_1239) ;  /* 0x0000000000b47947 */ /* 0x000fec0003800000 */
.L_x_1251:
        /* <DEDUP_REMOVED lines=14> */
.L_x_1265:
[----:B------:R-:W-:Y:S05]  /*fb40*/  BSYNC.RECONVERGENT B0 ;  /* 0x0000000000007941 */ /* 0x000fea0003800200 */
.L_x_1264:
[----:B------:R-:W-:-:S04]  /*fb50*/  F2FP.F16.F32.PACK_AB R0, RZ, R0 ;  /* 0x00000000ff00723e */ /* 0x000fc800000000ff */
[----:B------:R-:W-:Y:S01]  /*fb60*/  PRMT R19, R0, 0x7610, R19 ;  /* 0x0000761000137816 */ /* 0x000fe20000000013 */
[----:B------:R-:W-:Y:S06]  /*fb70*/  BRA `(.L_x_1239) ;  /* 0x00000000006c7947 */ /* 0x000fec0003800000 */
.L_x_1238:
        /* <DEDUP_REMOVED lines=16> */
.L_x_1266:
[----:B------:R-:W-:Y:S01]  /*fc80*/  PRMT R19, RZ, 0x7610, R19 ;  /* 0x00007610ff137816 */ /* 0x000fe20000000013 */
[----:B------:R-:W-:Y:S06]  /*fc90*/  BRA `(.L_x_1239) ;  /* 0x0000000000247947 */ /* 0x000fec0003800000 */
.L_x_1263:
[----:B------:R-:W2:Y:S02]  /*fca0*/  LDG.E.64 R2, desc[UR36][R2.64] ;  /* 0x0000002402027981 */ /* 0x000ea4000c1e1b00 */
[----:B--2---:R-:W0:Y:S02]  /*fcb0*/  I2F.U64 R0, R2 ;  /* 0x0000000200007312 */ /* 0x004e240000301000 */
[----:B0-----:R-:W-:-:S04]  /*fcc0*/  F2FP.F16.F32.PACK_AB R0, RZ, R0 ;  /* 0x00000000ff00723e */ /* 0x001fc800000000ff */
[----:B------:R-:W-:Y:S01]  /*fcd0*/  PRMT R19, R0, 0x7610, R19 ;  /* 0x0000761000137816 */ /* 0x000fe20000000013 */
[----:B------:R-:W-:Y:S06]  /*fce0*/  BRA `(.L_x_1239) ;  /* 0x0000000000107947 */ /* 0x000fec0003800000 */
.L_x_1262:
[----:B------:R-:W2:Y:S02]  /*fcf0*/  LDG.E R2, desc[UR36][R2.64] ;  /* 0x0000002402027981 */ /* 0x000ea4000c1e1900 */
[----:B--2---:R-:W-:-:S04]  /*fd00*/  I2FP.F32.U32 R0, R2 ;  /* 0x0000000200007245 */ /* 0x004fc80000201000 */
[----:B------:R-:W-:-:S04]  /*fd10*/  F2FP.F16.F32.PACK_AB R0, RZ, R0 ;  /* 0x00000000ff00723e */ /* 0x000fc800000000ff */
[----:B------:R-:W-:-:S07]  /*fd20*/  PRMT R19, R0, 0x7610, R19 ;  /* 0x0000761000137816 */ /* 0x000fce0000000013 */
.L_x_1239:
[----:B------:R-:W0:Y:S01]  /*fd30*/  LDCU.64 UR6, c[0x0][0x5f8] ;  /* 0x0000bf00ff0677ac */ /* 0x000e220008000a00 */
[----:B------:R-:W-:-:S04]  /*fd40*/  UPRMT UR4, UR42, 0x9910, URZ ;  /* 0x000099102a047896 */ /* 0x000fc800080000ff */
[----:B------:R-:W-:Y:S01]  /*fd50*/  UISETP.GT.AND UP0, UPT, UR4, 0x9, UPT ;  /* 0x000000090400788c */ /* 0x000fe2000bf04270 */
[----:B01----:R-:W-:-:S04]  /*fd60*/  IADD3 R2, P0, PT, R18, UR6, RZ ;  /* 0x0000000612027c10 */ /* 0x003fc8000ff1e0ff */
        /* <DEDUP_REMOVED lines=14> */
.L_x_1270:
[----:B------:R-:W2:Y:S02]  /*fe50*/  LDG.E.U8 R2, desc[UR36][R2.64] ;  /* 0x0000002402027981 */ /* 0x000ea4000c1e1100 */
[----:B--2---:R-:W-:-:S04]  /*fe60*/  I2FP.F32.U32 R0, R2 ;  /* 0x0000000200007245 */ /* 0x004fc80000201000 */
[----:B------:R-:W-:Y:S01]  /*fe70*/  F2FP.F16.F32.PACK_AB R0, RZ, R0 ;  /* 0x00000000ff00723e */ /* 0x000fe200000000ff */
[----:B------:R-:W-:Y:S06]  /*fe80*/  BRA `(.L_x_1272) ;  /* 0x0000000c009c7947 */ /* 0x000fec0003800000 */
.L_x_1269:
        /* <DEDUP_REMOVED lines=10> */
.L_x_1274:
[----:B------:R-:W2:Y:S02]  /*ff30*/  LDG.E R2, desc[UR36][R2.64] ;  /* 0x0000002402027981 */ /* 0x000ea4000c1e1900 */
[----:B--2---:R-:W-:-:S04]  /*ff40*/  I2FP.F32.S32 R0, R2 ;  /* 0x0000000200007245 */ /* 0x004fc80000201400 */
[----:B------:R-:W-:Y:S01]  /*ff50*/  F2FP.F16.F32.PACK_AB R0, RZ, R0 ;  /* 0x00000000ff00723e */ /* 0x000fe200000000ff */
[----:B------:R-:W-:Y:S06]  /*ff60*/  BRA `(.L_x_1272) ;  /* 0x0000000c00647947 */ /* 0x000fec0003800000 */
.L_x_1273:
[----:B------:R-:W2:Y:S02]  /*ff70*/  LDG.E.U16 R2, desc[UR36][R2.64] ;  /* 0x0000002402027981 */ /* 0x000ea4000c1e1500 */
[----:B--2---:R-:W0:Y:S02]  /*ff80*/  I2F.S16 R0, R2 ;  /* 0x0000000200007306 */ /* 0x004e240000101400 */
[----:B0-----:R-:W-:Y:S01]  /*ff90*/  F2FP.F16.F32.PACK_AB R0, RZ, R0 ;  /* 0x00000000ff00723e */ /* 0x001fe200000000ff */
[----:B------:R-:W-:Y:S06]  /*ffa0*/  BRA `(.L_x_1272) ;  /* 0x0000000c00547947 */ /* 0x000fec0003800000 */
.L_x_1268:
        /* <DEDUP_REMOVED lines=9> */
.L_x_1276:
[----:B------:R1:W5:Y:S01]  /*10040*/  LDG.E.U16 R0, desc[UR36][R2.64] ;  /* 0x0000002402007981 */ /* 0x000362000c1e1500 */
[----:B------:R-:W-:Y:S05]  /*10050*/  BRA `(.L_x_1272) ;  /* 0x0000000c00287947 */ /* 0x000fea0003800000 */
.L_x_1275:
        /* <DEDUP_REMOVED lines=9> */
.L_x_1278:
[----:B------:R0:W5:Y:S01]  /*100f0*/  LDG.E.U16 R0, desc[UR36][R2.64] ;  /* 0x0000002402007981 */ /* 0x000162000c1e1500 */
[----:B------:R-:W-:Y:S05]  /*10100*/  BRA `(.L_x_1272) ;  /* 0x0000000800fc7947 */ /* 0x000fea0003800000 */
.L_x_1277:
        /* <DEDUP_REMOVED lines=12> */
.L_x_1267:
        /* <DEDUP_REMOVED lines=13> */
.L_x_1281:
        /* <DEDUP_REMOVED lines=12> */
.L_x_1280:
        /* <DEDUP_REMOVED lines=27> */
.L_x_1283:
        /* <DEDUP_REMOVED lines=13> */
.L_x_1282:
[----:B------:R-:W2:Y:S02]  /*105e0*/  LDG.E.U16 R0, desc[UR36][R2.64] ;  /* 0x0000002402007981 */ /* 0x000ea4000c1e1500 */
[----:B--2---:R-:W-:-:S05]  /*105f0*/  IMAD.U32 R0, R0, 0x10000, RZ ;  /* 0x0001000000007824 */ /* 0x004fca00078e00ff */
[----:B------:R-:W-:Y:S01]  /*10600*/  F2FP.F16.F32.PACK_AB R0, RZ, R0 ;  /* 0x00000000ff00723e */ /* 0x000fe200000000ff */
[----:B------:R-:W-:Y:S06]  /*10610*/  BRA `(.L_x_1272) ;  /* 0x0000000400b87947 */ /* 0x000fec0003800000 */
.L_x_1279:
        /* <DEDUP_REMOVED lines=12> */
.L_x_1286:
        /* <DEDUP_REMOVED lines=21> */
.L_x_1290:
[----:B------:R-:W-:Y:S05]  /*10830*/  BSYNC.RECONVERGENT B1 ;  /* 0x0000000000017941 */ /* 0x000fea0003800200 */
.L_x_1289:
[----:B------:R-:W-:Y:S01]  /*10840*/  IMAD.SHL.U32 R0, R0, 0x100000, RZ ;  /* 0x0010000000007824 */ /* 0x000fe200078e00ff */
[----:B------:R-:W-:-:S04]  /*10850*/  LEA R2, R2, 0x3b800000, 0x17 ;  /* 0x3b80000002027811 */ /* 0x000fc800078eb8ff */
[----:B------:R-:W-:-:S07]  /*10860*/  LOP3.LUT R0, R2, R0, R7, 0xfe, !PT ;  /* 0x0000000002007212 */ /* 0x000fce00078efe07 */
.L_x_1288:
[----:B------:R-:W-:Y:S05]  /*10870*/  BSYNC.RECONVERGENT B0 ;  /* 0x0000000000007941 */ /* 0x000fea0003800200 */
.L_x_1287:
[----:B------:R-:W-:Y:S01]  /*10880*/  F2FP.F16.F32.PACK_AB R0, RZ, R0 ;  /* 0x00000000ff00723e */ /* 0x000fe200000000ff */
[----:B------:R-:W-:Y:S06]  /*10890*/  BRA `(.L_x_1272) ;  /* 0x0000000400187947 */ /* 0x000fec0003800000 */
.L_x_1285:
        /* <DEDUP_REMOVED lines=21> */
.L_x_1294:
[----:B------:R-:W-:Y:S05]  /*109f0*/  BSYNC.RECONVERGENT B1 ;  /* 0x0000000000017941 */ /* 0x000fea0003800200 */
.L_x_1293:
[----:B------:R-:W-:Y:S02]  /*10a00*/  SHF.L.U32 R0, R0, 0x15, RZ ;  /* 0x0000001500007819 */ /* 0x000fe400000006ff */
[----:B------:R-:W-:-:S04]  /*10a10*/  LEA R2, R2, 0x37800000, 0x17 ;  /* 0x3780000002027811 */ /* 0x000fc800078eb8ff */
[----:B------:R-:W-:-:S07]  /*10a20*/  LOP3.LUT R0, R2, R0, R7, 0xfe, !PT ;  /* 0x0000000002007212 */ /* 0x000fce00078efe07 */
.L_x_1292:
[----:B------:R-:W-:Y:S05]  /*10a30*/  BSYNC.RECONVERGENT B0 ;  /* 0x0000000000007941 */ /* 0x000fea0003800200 */
.L_x_1291:
[----:B------:R-:W-:Y:S01]  /*10a40*/  F2FP.F16.F32.PACK_AB R0, RZ, R0 ;  /* 0x00000000ff00723e */ /* 0x000fe200000000ff */
[----:B------:R-:W-:Y:S06]  /*10a50*/  BRA `(.L_x_1272) ;  /* 0x0000000000a87947 */ /* 0x000fec0003800000 */
.L_x_1284:
        /* <DEDUP_REMOVED lines=14> */
.L_x_1298:
[----:B------:R-:W-:Y:S05]  /*10b40*/  BSYNC.RECONVERGENT B0 ;  /* 0x0000000000007941 */ /* 0x000fea0003800200 */
.L_x_1297:
[----:B------:R-:W-:Y:S01]  /*10b50*/  F2FP.F16.F32.PACK_AB R0, RZ, R0 ;  /* 0x00000000ff00723e */ /* 0x000fe200000000ff */
[----:B------:R-:W-:Y:S06]  /*10b60*/  BRA `(.L_x_1272) ;  /* 0x0000000000647947 */ /* 0x000fec0003800000 */
.L_x_1271:
        /* <DEDUP_REMOVED lines=8> */
[----:B0-----:R-:W-:Y:S01]  /*10bf0*/  MOV R4, UR4 ;  /* 0x0000000400047c02 */ /* 0x001fe20008000f00 */
[----:B------:R-:W-:-:S02]  /*10c00*/  IMAD.U32 R5, RZ, RZ, UR5 ;  /* 0x00000005ff057e24 */ /* 0x000fc4000f8e00ff */
[----:B-1----:R-:W-:Y:S02]  /*10c10*/  IMAD.U32 R6, RZ, RZ, UR6 ;  /* 0x00000006ff067e24 */ /* 0x002fe4000f8e00ff */
[----:B------:R-:W-:Y:S01]  /*10c20*/  IMAD.U32 R7, RZ, RZ, UR7 ;  /* 0x00000007ff077e24 */ /* 0x000fe2000f8e00ff */
[----:B---3--:R-:W-:Y:S01]  /*10c30*/  MOV R10, UR8 ;  /* 0x00000008000a7c02 */ /* 0x008fe20008000f00 */
[----:B------:R-:W-:-:S07]  /*10c40*/  IMAD.U32 R11, RZ, RZ, UR9 ;  /* 0x00000009ff0b7e24 */ /* 0x000fce000f8e00ff */
[----:B------:R-:W-:-:S07]  /*10c50*/  LEPC R20, `(.L_x_1299) ;  /* 0x000000001014794e */ /* 0x000fce0000000000 */
[----:B--2--5:R-:W-:Y:S05]  /*10c60*/  CALL.ABS.NOINC R2 ;  /* 0x0000000002007343 */ /* 0x024fea0003c00000 */
.L_x_1299:
[----:B------:R-:W-:Y:S01]  /*10c70*/  PRMT R0, RZ, 0x7610, R0 ;  /* 0x00007610ff007816 */ /* 0x000fe20000000000 */
[----:B------:R-:W-:Y:S06]  /*10c80*/  BRA `(.L_x_1272) ;  /* 0x00000000001c7947 */ /* 0x000fec0003800000 */
.L_x_1296:
[----:B------:R-:W2:Y:S02]  /*10c90*/  LDG.E.64 R2, desc[UR36][R2.64] ;  /* 0x0000002402027981 */ /* 0x000ea4000c1e1b00 */
[----:B--2---:R-:W0:Y:S02]  /*10ca0*/  I2F.U64 R0, R2 ;  /* 0x0000000200007312 */ /* 0x004e240000301000 */
[----:B0-----:R-:W-:Y:S01]  /*10cb0*/  F2FP.F16.F32.PACK_AB R0, RZ, R0 ;  /* 0x00000000ff00723e */ /* 0x001fe200000000ff */
[----:B------:R-:W-:Y:S06]  /*10cc0*/  BRA `(.L_x_1272) ;  /* 0x00000000000c7947 */ /* 0x000fec0003800000 */
.L_x_1295:
[----:B------:R-:W2:Y:S02]  /*10cd0*/  LDG.E R2, desc[UR36][R2.64] ;  /* 0x0000002402027981 */ /* 0x000ea4000c1e1900 */
[----:B--2---:R-:W-:-:S04]  /*10ce0*/  I2FP.F32.U32 R0, R2 ;  /* 0x0000000200007245 */ /* 0x004fc80000201000 */
[----:B------:R-:W-:-:S07]  /*10cf0*/  F2FP.F16.F32.PACK_AB R0, RZ, R0 ;  /* 0x00000000ff00723e */ /* 0x000fce00000000ff */
.L_x_1272:
[----:B-----5:R-:W-:Y:S01]  /*10d00*/  HADD2.F32 R19, -RZ, R19.H0_H0 ;  /* 0x20000013ff137230 */ /* 0x020fe20000004100 */
[----:B------:R-:W-:Y:S01]  /*10d10*/  UPRMT UR4, UR43, 0x9910, URZ ;  /* 0x000099102b047896 */ /* 0x000fe200080000ff */
[----:B------:R-:W-:-:S03]  /*10d20*/  HADD2.F32 R0, -RZ, R0.H0_H0 ;  /* 0x20000000ff007230 */ /* 0x000fc60000004100 */
[C---:B01----:R-:W-:Y:S01]  /*10d30*/  FMUL.FTZ R2, |R19|.reuse, -1.4426950216293334961 ;  /* 0xbfb8aa3b13027820 */ /* 0x043fe20000410200 */
        /* <DEDUP_REMOVED lines=22> */
[----:B0-----:R-:W-:Y:S01]  /*10ea0*/  STG.E.U8 desc[UR36][R16.64], R3 ;  /* 0x0000000310007986 */ /* 0x001fe2000c101124 */
[----:B------:R-:W-:Y:S05]  /*10eb0*/  EXIT ;  /* 0x000000000000794d */ /* 0x000fea0003800000 */
.L_x_1303:
[----:B------:R-:W-:-:S06]  /*10ec0*/  HADD2.F32 R3, -RZ, R0.H0_H0 ;  /* 0x20000000ff037230 */ /* 0x000fcc0000004100 */
[----:B------:R-:W0:Y:S02]  /*10ed0*/  F2I.S64.TRUNC R2, R3 ;  /* 0x0000000300027311 */ /* 0x000e24000020d900 */
[----:B0-----:R-:W-:Y:S01]  /*10ee0*/  STG.E.U8 desc[UR36][R16.64], R2 ;  /* 0x0000000210007986 */ /* 0x001fe2000c101124 */
[----:B------:R-:W-:Y:S05]  /*10ef0*/  EXIT ;  /* 0x000000000000794d */ /* 0x000fea0003800000 */
.L_x_1302:
        /* <DEDUP_REMOVED lines=8> */
[----:B0-----:R-:W-:Y:S01]  /*10f80*/  STG.E.64 desc[UR36][R16.64], R2 ;  /* 0x0000000210007986 */ /* 0x001fe2000c101b24 */
[----:B------:R-:W-:Y:S05]  /*10f90*/  EXIT ;  /* 0x000000000000794d */ /* 0x000fea0003800000 */
.L_x_1306:
[----:B------:R-:W-:-:S04]  /*10fa0*/  HADD2.F32 R0, -RZ, R0.H0_H0 ;  /* 0x20000000ff007230 */ /* 0x000fc80000004100 */
[----:B------:R-:W0:Y:S02]  /*10fb0*/  F2I.FTZ.TRUNC.NTZ R3, R0 ;  /* 0x0000000000037305 */ /* 0x000e24000021f100 */
[----:B0-----:R-:W-:Y:S01]  /*10fc0*/  STG.E desc[UR36][R16.64], R3 ;  /* 0x0000000310007986 */ /* 0x001fe2000c101924 */
[----:B------:R-:W-:Y:S05]  /*10fd0*/  EXIT ;  /* 0x000000000000794d */ /* 0x000fea0003800000 */
.L_x_1305:
[----:B------:R-:W-:-:S04]  /*10fe0*/  HADD2.F32 R0, -RZ, R0.H0_H0 ;  /* 0x20000000ff007230 */ /* 0x000fc80000004100 */
[----:B------:R-:W0:Y:S02]  /*10ff0*/  F2I.FTZ.TRUNC.NTZ R3, R0 ;  /* 0x0000000000037305 */ /* 0x000e24000021f100 */
[----:B0-----:R-:W-:Y:S01]  /*11000*/  STG.E.U16 desc[UR36][R16.64], R3 ;  /* 0x0000000310007986 */ /* 0x001fe2000c101524 */
[----:B------:R-:W-:Y:S05]  /*11010*/  EXIT ;  /* 0x000000000000794d */ /* 0x000fea0003800000 */
.L_x_1301:
[----:B------:R-:W-:-:S09]  /*11020*/  UISETP.GT.AND UP0, UPT, UR4, 0x6, UPT ;  /* 0x000000060400788c */ /* 0x000fd2000bf04270 */
[----:B------:R-:W-:Y:S05]  /*11030*/  BRA.U UP0, `(.L_x_1307) ;  /* 0x0000000100247547 */ /* 0x000fea000b800000 */
[----:B------:R-:W-:-:S09]  /*11040*/  UISETP.NE.AND UP0, UPT, UR4, 0x5, UPT ;  /* 0x000000050400788c */ /* 0x000fd2000bf05270 */
[----:B------:R-:W-:Y:S05]  /*11050*/  BRA.U !UP0, `(.L_x_1308) ;  /* 0x0000000108147547 */ /* 0x000fea000b800000 */
[----:B------:R-:W-:-:S09]  /*11060*/  UISETP.NE.AND UP0, UPT, UR4, 0x6, UPT ;  /* 0x000000060400788c */ /* 0x000fd2000bf05270 */
[----:B------:R-:W-:Y:S05]  /*11070*/  BRA.U UP0, `(.L_x_1304) ;  /* 0x0000000900287547 */ /* 0x000fea000b800000 */
[----:B------:R-:W-:-:S05]  /*11080*/  HADD2.F32 R3, -RZ, R0.H0_H0 ;  /* 0x20000000ff037230 */ /* 0x000fca0000004100 */
[----:B------:R-:W-:Y:S01]  /*11090*/  STG.E desc[UR36][R16.64], R3 ;  /* 0x0000000310007986 */ /* 0x000fe2000c101924 */
[----:B------:R-:W-:Y:S05]  /*110a0*/  EXIT ;  /* 0x000000000000794d */ /* 0x000fea0003800000 */
.L_x_1308:
[----:B------:R-:W-:Y:S01]  /*110b0*/  STG.E.U16 desc[UR36][R16.64], R0 ;  /* 0x0000000010007986 */ /* 0x000fe2000c101524 */
[----:B------:R-:W-:Y:S05]  /*110c0*/  EXIT ;  /* 0x000000000000794d */ /* 0x000fea0003800000 */
.L_x_1307:
        /* <DEDUP_REMOVED lines=8> */
[----:B------:R-:W-:Y:S01]  /*11150*/  STG.E.64 desc[UR36][R16.64], R2 ;  /* 0x0000000210007986 */ /* 0x000fe2000c101b24 */
[----:B------:R-:W-:Y:S05]  /*11160*/  EXIT ;  /* 0x000000000000794d */ /* 0x000fea0003800000 */
.L_x_1310:
[----:B------:R-:W-:-:S05]  /*11170*/  HADD2.F32 R0, -RZ, R0.H0_H0 ;  /* 0x20000000ff007230 */ /* 0x000fca0000004100 */
[----:B------:R-:W-:-:S04]  /*11180*/  F2FP.F16.F32.PACK_AB R0, RZ, R0 ;  /* 0x00000000ff00723e */ /* 0x000fc800000000ff */
[----:B------:R-:W-:-:S05]  /*11190*/  PRMT R0, R0, 0x5410, RZ ;  /* 0x0000541000007816 */ /* 0x000fca00000000ff */
[----:B------:R-:W-:Y:S01]  /*111a0*/  STG.E desc[UR36][R16.64], R0 ;  /* 0x0000000010007986 */ /* 0x000fe2000c101924 */
[----:B------:R-:W-:Y:S05]  /*111b0*/  EXIT ;  /* 0x000000000000794d */ /* 0x000fea0003800000 */
.L_x_1309:
[----:B------:R-:W-:-:S05]  /*111c0*/  HADD2.F32 R2, -RZ, R0.H0_H0 ;  /* 0x20000000ff027230 */ /* 0x000fca0000004100 */
[----:B------:R-:W-:-:S06]  /*111d0*/  FMUL.FTZ R2, R2, 1 ;  /* 0x3f80000002027820 */ /* 0x000fcc0000410000 */
[----:B------:R-:W0:Y:S02]  /*111e0*/  F2F.F64.F32 R2, R2 ;  /* 0x0000000200027310 */ /* 0x000e240000201800 */
[----:B0-----:R-:W-:Y:S01]  /*111f0*/  STG.E.64 desc[UR36][R16.64], R2 ;  /* 0x0000000210007986 */ /* 0x001fe2000c101b24 */
[----:B------:R-:W-:Y:S05]  /*11200*/  EXIT ;  /* 0x000000000000794d */ /* 0x000fea0003800000 */
.L_x_1300:
        /* <DEDUP_REMOVED lines=12> */
[----:B0-----:R-:W-:Y:S01]  /*112d0*/  STG.E.U16 desc[UR36][R16.64], R3 ;  /* 0x0000000310007986 */ /* 0x001fe2000c101524 */
[----:B------:R-:W-:Y:S05]  /*112e0*/  EXIT ;  /* 0x000000000000794d */ /* 0x000fea0003800000 */
.L_x_1314:
        /* <DEDUP_REMOVED lines=17> */
.L_x_1317:
[----:B------:R-:W-:-:S04]  /*11400*/  SHF.R.U32.HI R3, RZ, 0x18, R3 ;  /* 0x00000018ff037819 */ /* 0x000fc80000011603 */
[----:B------:R-:W-:-:S04]  /*11410*/  LOP3.LUT R0, R0, 0x80, R3, 0xf8, !PT ;  /* 0x0000008000007812 */ /* 0x000fc800078ef803 */
[----:B------:R-:W-:-:S07]  /*11420*/  PRMT R8, R0, 0x7610, R8 ;  /* 0x0000761000087816 */ /* 0x000fce0000000008 */
.L_x_1316:
[----:B------:R-:W-:Y:S05]  /*11430*/  BSYNC.RECONVERGENT B0 ;  /* 0x0000000000007941 */ /* 0x000fea0003800200 */
.L_x_1315:
[----:B------:R-:W-:Y:S01]  /*11440*/  STG.E.U8 desc[UR36][R16.64], R8 ;  /* 0x0000000810007986 */ /* 0x000fe2000c101124 */
[----:B------:R-:W-:Y:S05]  /*11450*/  EXIT ;  /* 0x000000000000794d */ /* 0x000fea0003800000 */
.L_x_1313:
        /* <DEDUP_REMOVED lines=17> */
.L_x_1320:
[----:B------:R-:W-:-:S04]  /*11570*/  SHF.R.U32.HI R3, RZ, 0x18, R3 ;  /* 0x00000018ff037819 */ /* 0x000fc80000011603 */
[----:B------:R-:W-:-:S04]  /*11580*/  LOP3.LUT R0, R0, 0x80, R3, 0xf8, !PT ;  /* 0x0000008000007812 */ /* 0x000fc800078ef803 */
[----:B------:R-:W-:-:S07]  /*11590*/  PRMT R8, R0, 0x7610, R8 ;  /* 0x0000761000087816 */ /* 0x000fce0000000008 */
.L_x_1319:
[----:B------:R-:W-:Y:S05]  /*115a0*/  BSYNC.RECONVERGENT B0 ;  /* 0x0000000000007941 */ /* 0x000fea0003800200 */
.L_x_1318:
[----:B------:R-:W-:Y:S01]  /*115b0*/  STG.E.U8 desc[UR36][R16.64], R8 ;  /* 0x0000000810007986 */ /* 0x000fe2000c101124 */
[----:B------:R-:W-:Y:S05]  /*115c0*/  EXIT ;  /* 0x000000000000794d */ /* 0x000fea0003800000 */
.L_x_1312:
        /* <DEDUP_REMOVED lines=22> */
.L_x_1322:
[----:B------:R-:W-:-:S06]  /*11730*/  HADD2.F32 R2, -RZ, R0.H0_H0 ;  /* 0x20000000ff027230 */ /* 0x000fcc0000004100 */
[----:B------:R-:W0:Y:S02]  /*11740*/  F2I.U64.TRUNC R2, R2 ;  /* 0x0000000200027311 */ /* 0x000e24000020d800 */
[----:B0-----:R-:W-:Y:S01]  /*11750*/  STG.E.64 desc[UR36][R16.64], R2 ;  /* 0x0000000210007986 */ /* 0x001fe2000c101b24 */
[----:B------:R-:W-:Y:S05]  /*11760*/  EXIT ;  /* 0x000000000000794d */ /* 0x000fea0003800000 */
.L_x_1321:
[----:B------:R-:W-:-:S04]  /*11770*/  HADD2.F32 R0, -RZ, R0.H0_H0 ;  /* 0x20000000ff007230 */ /* 0x000fc80000004100 */
[----:B------:R-:W0:Y:S02]  /*11780*/  F2I.FTZ.U32.TRUNC.NTZ R3, R0 ;  /* 0x0000000000037305 */ /* 0x000e24000021f000 */
[----:B0-----:R-:W-:Y:S01]  /*11790*/  STG.E desc[UR36][R16.64], R3 ;  /* 0x0000000310007986 */ /* 0x001fe2000c101924 */
[----:B------:R-:W-:Y:S05]  /*117a0*/  EXIT ;  /* 0x000000000000794d */ /* 0x000fea0003800000 */
.L_x_1311:
        /* <DEDUP_REMOVED lines=9> */
[----:B------:R-:W-:Y:S01]  /*11840*/  STG.E.U8 desc[UR36][R16.64], R3 ;  /* 0x0000000310007986 */ /* 0x000fe2000c101124 */
[----:B------:R-:W-:Y:S05]  /*11850*/  EXIT ;  /* 0x000000000000794d */ /* 0x000fea0003800000 */
.L_x_1324:
[----:B------:R-:W-:Y:S01]  /*11860*/  HADD2.F32 R0, -RZ, R0.H0_H0 ;  /* 0x20000000ff007230 */ /* 0x000fe20000004100 */
[----:B------:R-:W-:-:S04]  /*11870*/  CS2R R6, SRZ ;  /* 0x0000000000067805 */ /* 0x000fc8000001ff00 */
[----:B------:R-:W-:-:S04]  /*11880*/  FMUL.FTZ R0, R0, 1 ;  /* 0x3f80000000007820 */ /* 0x000fc80000410000 */
[----:B------:R-:W0:Y:S02]  /*11890*/  F2F.F64.F32 R4, R0 ;  /* 0x0000000000047310 */ /* 0x000e240000201800 */
[----:B0-----:R-:W-:Y:S01]  /*118a0*/  STG.E.128 desc[UR36][R16.64], R4 ;  /* 0x0000000410007986 */ /* 0x001fe2000c101d24 */
[----:B------:R-:W-:Y:S05]  /*118b0*/  EXIT ;  /* 0x000000000000794d */ /* 0x000fea0003800000 */
.L_x_1323:
[----:B------:R-:W-:-:S09]  /*118c0*/  UISETP.NE.AND UP0, UPT, UR4, 0xf, UPT ;  /* 0x0000000f0400788c */ /* 0x000fd2000bf05270 */
[----:B------:R-:W-:Y:S05]  /*118d0*/  BRA.U !UP0, `(.L_x_1325) ;  /* 0x0000000108e87547 */ /* 0x000fea000b800000 */
[----:B------:R-:W-:-:S09]  /*118e0*/  UISETP.NE.AND UP0, UPT, UR4, 0x17, UPT ;  /* 0x000000170400788c */ /* 0x000fd2000bf05270 */
[----:B------:R-:W-:Y:S05]  /*118f0*/  BRA.U !UP0, `(.L_x_1326) ;  /* 0x0000000108907547 */ /* 0x000fea000b800000 */
[----:B------:R-:W-:-:S09]  /*11900*/  UISETP.NE.AND UP0, UPT, UR4, 0x18, UPT ;  /* 0x000000180400788c */ /* 0x000fd2000bf05270 */
[----:B------:R-:W-:Y:S05]  /*11910*/  BRA.U !UP0, `(.L_x_1327) ;  /* 0x0000000108447547 */ /* 0x000fea000b800000 */
.L_x_1304:
[----:B------:R-:W-:Y:S01]  /*11920*/  MOV R0, 0x0 ;  /* 0x0000000000007802 */ /* 0x000fe20000000f00 */
[----:B------:R-:W0:Y:S01]  /*11930*/  LDCU.64 UR4, c[0x4][0x128] ;  /* 0x01002500ff0477ac */ /* 0x000e220008000a00 */
[----:B------:R-:W-:Y:S02]  /*11940*/  HFMA2 R13, -RZ, RZ, 0, 0 ;  /* 0x00000000ff0d7431 */ /* 0x000fe400000001ff */
[----:B------:R-:W-:Y:S01]  /*11950*/  IMAD.MOV.U32 R8, RZ, RZ, 0x65 ;  /* 0x00000065ff087424 */ /* 0x000fe200078e00ff */
[----:B------:R1:W2:Y:S01]  /*11960*/  LDC.64 R2, c[0x4][R0] ;  /* 0x0100000000027b82 */ /* 0x0002a20000000a00 */
[----:B------:R-:W3:Y:S01]  /*11970*/  LDCU.64 UR6, c[0x4][0x130] ;  /* 0x01002600ff0677ac */ /* 0x000ee20008000a00 */
[----:B------:R-:W-:Y:S01]  /*11980*/  IMAD.MOV.U32 R12, RZ, RZ, 0x1 ;  /* 0x00000001ff0c7424 */ /* 0x000fe200078e00ff */
[----:B------:R-:W4:Y:S01]  /*11990*/  LDCU.64 UR8, c[0x4][0x30] ;  /* 0x01000600ff0877ac */ /* 0x000f220008000a00 */
[----:B0-----:R-:W-:Y:S01]  /*119a0*/  MOV R4, UR4 ;  /* 0x0000000400047c02 */ /* 0x001fe20008000f00 */
[----:B------:R-:W-:-:S02]  /*119b0*/  IMAD.U32 R5, RZ, RZ, UR5 ;  /* 0x00000005ff057e24 */ /* 0x000fc4000f8e00ff */
[----:B---3--:R-:W-:Y:S02]  /*119c0*/  IMAD.U32 R6, RZ, RZ, UR6 ;  /* 0x00000006ff067e24 */ /* 0x008fe4000f8e00ff */
[----:B------:R-:W-:Y:S01]  /*119d0*/  IMAD.U32 R7, RZ, RZ, UR7 ;  /* 0x00000007ff077e24 */ /* 0x000fe2000f8e00ff */
[----:B----4-:R-:W-:Y:S01]  /*119e0*/  MOV R10, UR8 ;  /* 0x00000008000a7c02 */ /* 0x010fe20008000f00 */
[----:B-1----:R-:W-:-:S07]  /*119f0*/  IMAD.U32 R11, RZ, RZ, UR9 ;  /* 0x00000009ff0b7e24 */ /* 0x002fce000f8e00ff */
[----:B------:R-:W-:-:S07]  /*11a00*/  LEPC R20, `(.L_x_1328) ;  /* 0x000000001014794e */ /* 0x000fce0000000000 */
[----:B--2---:R-:W-:Y:S05]  /*11a10*/  CALL.ABS.NOINC R2 ;  /* 0x0000000002007343 */ /* 0x004fea0003c00000 */
.L_x_1328:
[----:B------:R-:W-:Y:S05]  /*11a20*/  EXIT ;  /* 0x000000000000794d */ /* 0x000fea0003800000 */
.L_x_1327:
        /* <DEDUP_REMOVED lines=13> */
.L_x_1330:
[----:B------:R-:W-:Y:S05]  /*11b00*/  BSYNC.RECONVERGENT B0 ;  /* 0x0000000000007941 */ /* 0x000fea0003800200 */
.L_x_1329:
[----:B------:R-:W-:-:S05]  /*11b10*/  LOP3.LUT R3, R0, 0x80, R3, 0xf8, !PT ;  /* 0x0000008000037812 */ /* 0x000fca00078ef803 */
[----:B------:R-:W-:Y:S01]  /*11b20*/  STG.E.U8 desc[UR36][R16.64], R3 ;  /* 0x0000000310007986 */ /* 0x000fe2000c101124 */
[----:B------:R-:W-:Y:S05]  /*11b30*/  EXIT ;  /* 0x000000000000794d */ /* 0x000fea0003800000 */
.L_x_1326:
        /* <DEDUP_REMOVED lines=12> */
.L_x_1332:
[----:B------:R-:W-:Y:S01]  /*11c00*/  IMAD.MOV.U32 R0, RZ, RZ, 0x7f ;  /* 0x0000007fff007424 */ /* 0x000fe200078e00ff */
[----:B------:R-:W-:-:S04]  /*11c10*/  ISETP.GT.U32.AND P0, PT, R2, 0x7f800000, PT ;  /* 0x7f8000000200780c */ /* 0x000fc80003f04070 */
[----:B------:R-:W-:-:S09]  /*11c20*/  SEL R0, R0, 0x7c, P0 ;  /* 0x0000007c00007807 */ /* 0x000fd20000000000 */
.L_x_1333:
[----:B------:R-:W-:Y:S05]  /*11c30*/  BSYNC.RECONVERGENT B0 ;  /* 0x0000000000007941 */ /* 0x000fea0003800200 */
.L_x_1331:
[----:B------:R-:W-:-:S04]  /*11c40*/  SHF.R.U32.HI R3, RZ, 0x18, R3 ;  /* 0x00000018ff037819 */ /* 0x000fc80000011603 */
[----:B------:R-:W-:-:S05]  /*11c50*/  LOP3.LUT R3, R0, 0x80, R3, 0xf8, !PT ;  /* 0x0000008000037812 */ /* 0x000fca00078ef803 */
[----:B------:R-:W-:Y:S01]  /*11c60*/  STG.E.U8 desc[UR36][R16.64], R3 ;  /* 0x0000000310007986 */ /* 0x000fe2000c101124 */
[----:B------:R-:W-:Y:S05]  /*11c70*/  EXIT ;  /* 0x000000000000794d */ /* 0x000fea0003800000 */
.L_x_1325:
[----:B------:R-:W-:-:S05]  /*11c80*/  HADD2.F32 R0, -RZ, R0.H0_H0 ;  /* 0x20000000ff007230 */ /* 0x000fca0000004100 */
[----:B------:R-:W-:-:S05]  /*11c90*/  F2FP.BF16.F32.PACK_AB R0, RZ, R0 ;  /* 0x00000000ff00723e */ /* 0x000fca00000010ff */
[----:B------:R-:W-:Y:S01]  /*11ca0*/  STG.E.U16 desc[UR36][R16.64], R0 ;  /* 0x0000000010007986 */ /* 0x000fe2000c101524 */
[----:B------:R-:W-:Y:S05]  /*11cb0*/  EXIT ;  /* 0x000000000000794d */ /* 0x000fea0003800000 */
.L_x_1334:
        /* <DEDUP_REMOVED lines=12> */
.L_x_6629:


//--------------------- .text._ZN2at6native27unrolled_elementwise_kernelIZZZNS0_62_GLOBAL__N__e6aa1b1b_29_ActivationLogSigmoidKernel_cu_9d16a0dc27log_sigmoid_backward_kernelERNS_14TensorIteratorEENKUlvE_clEvENKUlvE1_clEvEUlN3c104HalfES8_E_St5arrayIPcLm3EELi4E23TrivialOffsetCalculatorILi2EjESD_ILi1EjENS0_6memory12LoadWithCastILi2EEENSG_13StoreWithCastILi1EEEEEviT_T0_T2_T3_T4_T5_ --------------------------
	.section	.text._ZN2at6native27unrolled_elementwise_kernelIZZZNS0_62_GLOBAL__N__e6aa1b1b_29_ActivationLogSigmoidKernel_cu_9d16a0dc27log_sigmoid_backward_kernelERNS_14TensorIteratorEENKUlvE_clEvENKUlvE1_clEvEUlN3c104HalfES8_E_St5arrayIPcLm3EELi4E23TrivialOffsetCalculatorILi2EjESD_ILi1EjENS0_6memory12LoadWithCastILi2EEENSG_13StoreWithCastILi1EEEEEviT_T0_T2_T3_T4_T5_,"ax",@progbits
	.align	128
        .global         _ZN2at6native27unrolled_elementwise_kernelIZZZNS0_62_GLOBAL__N__e6aa1b1b_29_ActivationLogSigmoidKernel_cu_9d16a0dc27log_sigmoid_backward_kernelERNS_14TensorIteratorEENKUlvE_clEvENKUlvE1_clEvEUlN3c104HalfES8_E_St5arrayIPcLm3EELi4E23TrivialOffsetCalculatorILi2EjESD_ILi1EjENS0_6memory12LoadWithCastILi2EEENSG_13StoreWithCastILi1EEEEEviT_T0_T2_T3_T4_T5_
        .type           _ZN2at6native27unrolled_elementwise_kernelIZZZNS0_62_GLOBAL__N__e6aa1b1b_29_ActivationLogSigmoidKernel_cu_9d16a0dc27log_sigmoid_backward_kernelERNS_14TensorIteratorEENKUlvE_clEvENKUlvE1_clEvEUlN3c104HalfES8_E_St5arrayIPcLm3EELi4E23TrivialOffsetCalculatorILi2EjESD_ILi1EjENS0_6memory12LoadWithCastILi2EEENSG_13StoreWithCastILi1EEEEEviT_T0_T2_T3_T4_T5_,@function
        .size           _ZN2at6native27unrolled_elementwise_kernelIZZZNS0_62_GLOBAL__N__e6aa1b1b_29_ActivationLogSigmoidKernel_cu_9d16a0dc27log_sigmoid_backward_kernelERNS_14TensorIteratorEENKUlvE_clEvENKUlvE1_clEvEUlN3c104HalfES8_E_St5arrayIPcLm3EELi4E23TrivialOffsetCalculatorILi2EjESD_ILi1EjENS0_6memory12LoadWithCastILi2EEENSG_13StoreWithCastILi1EEEEEviT_T0_T2_T3_T4_T5_,(.L_x_6630 - _ZN2at6native27unrolled_elementwise_kernelIZZZNS0_62_GLOBAL__N__e6aa1b1b_29_ActivationLogSigmoidKernel_cu_9d16a0dc27log_sigmoid_backward_kernelERNS_14TensorIteratorEENKUlvE_clEvENKUlvE1_clEvEUlN3c104HalfES8_E_St5arrayIPcLm3EELi4E23TrivialOffsetCalculatorILi2EjESD_ILi1EjENS0_6memory12LoadWithCastILi2EEENSG_13StoreWithCastILi1EEEEEviT_T0_T2_T3_T4_T5_)
        .other          _ZN2at6native27unrolled_elementwise_kernelIZZZNS0_62_GLOBAL__N__e6aa1b1b_29_ActivationLogSigmoidKernel_cu_9d16a0dc27log_sigmoid_backward_kernelERNS_14TensorIteratorEENKUlvE_clEvENKUlvE1_clEvEUlN3c104HalfES8_E_St5arrayIPcLm3EELi4E23TrivialOffsetCalculatorILi2EjESD_ILi1EjENS0_6memory12LoadWithCastILi2EEENSG_13StoreWithCastILi1EEEEEviT_T0_T2_T3_T4_T5_,@"STO_CUDA_ENTRY STV_DEFAULT"
_ZN2at6native27unrolled_elementwise_kernelIZZZNS0_62_GLOBAL__N__e6aa1b1b_29_ActivationLogSigmoidKernel_cu_9d16a0dc27log_sigmoid_backward_kernelERNS_14TensorIteratorEENKUlvE_clEvENKUlvE1_clEvEUlN3c104HalfES8_E_St5arrayIPcLm3EELi4E23TrivialOffsetCalculatorILi2EjESD_ILi1EjENS0_6memory12LoadWithCastILi2EEENSG_13StoreWithCastILi1EEEEEviT_T0_T2_T3_T4_T5_:
.text._ZN2at6native27unrolled_elementwise_kernelIZZZNS0_62_GLOBAL__N__e6aa1b1b_29_ActivationLogSigmoidKernel_cu_9d16a0dc27log_sigmoid_backward_kernelERNS_14TensorIteratorEENKUlvE_clEvENKUlvE1_clEvEUlN3c104HalfES8_E_St5arrayIPcLm3EELi4E23TrivialOffsetCalculatorILi2EjESD_ILi1EjENS0_6memory12LoadWithCastILi2EEENSG_13StoreWithCastILi1EEEEEviT_T0_T2_T3_T4_T5_:
        /* <DEDUP_REMOVED lines=36> */
.L_x_1340:
[----:B------:R-:W2:Y:S02]  /*0240*/  LDG.E.U8 R4, desc[UR36][R4.64] ;  /* 0x0000002404047981 */ /* 0x000ea4000c1e1100 */
[----:B--2---:R-:W-:-:S04]  /*0250*/  I2FP.F32.U32 R0, R4 ;  /* 0x0000000400007245 */ /* 0x004fc80000201000 */
[----:B------:R-:W-:-:S04]  /*0260*/  F2FP.F16.F32.PACK_AB R0, RZ, R0 ;  /* 0x00000000ff00723e */ /* 0x000fc800000000ff */
[----:B------:R-:W-:Y:S01]  /*0270*/  PRMT R16, R0, 0x7610, R16 ;  /* 0x0000761000107816 */ /* 0x000fe20000000010 */
[----:B------:R-:W-:Y:S06]  /*0280*/  BRA `(.L_x_1342) ;  /* 0x0000000c00d87947 */ /* 0x000fec0003800000 */
.L_x_1339:
        /* <DEDUP_REMOVED lines=11> */
.L_x_1344:
[----:B------:R-:W2:Y:S02]  /*0340*/  LDG.E R4, desc[UR36][R4.64] ;  /* 0x0000002404047981 */ /* 0x000ea4000c1e1900 */
[----:B--2---:R-:W-:-:S04]  /*0350*/  I2FP.F32.S32 R0, R4 ;  /* 0x0000000400007245 */ /* 0x004fc80000201400 */
[----:B------:R-:W-:-:S04]  /*0360*/  F2FP.F16.F32.PACK_AB R0, RZ, R0 ;  /* 0x00000000ff00723e */ /* 0x000fc800000000ff */
[----:B------:R-:W-:Y:S01]  /*0370*/  PRMT R16, R0, 0x7610, R16 ;  /* 0x0000761000107816 */ /* 0x000fe20000000010 */
[----:B------:R-:W-:Y:S06]  /*0380*/  BRA `(.L_x_1342) ;  /* 0x0000000c00987947 */ /* 0x000fec0003800000 */
.L_x_1343:
[----:B------:R-:W2:Y:S02]  /*0390*/  LDG.E.U16 R4, desc[UR36][R4.64] ;  /* 0x0000002404047981 */ /* 0x000ea4000c1e1500 */
[----:B--2---:R-:W0:Y:S02]  /*03a0*/  I2F.S16 R0, R4 ;  /* 0x0000000400007306 */ /* 0x004e240000101400 */
[----:B0-----:R-:W-:-:S04]  /*03b0*/  F2FP.F16.F32.PACK_AB R0, RZ, R0 ;  /* 0x00000000ff00723e */ /* 0x001fc800000000ff */
[----:B------:R-:W-:Y:S01]  /*03c0*/  PRMT R16, R0, 0x7610, R16 ;  /* 0x0000761000107816 */ /* 0x000fe20000000010 */
[----:B------:R-:W-:Y:S06]  /*03d0*/  BRA `(.L_x_1342) ;  /* 0x0000000c00847947 */ /* 0x000fec0003800000 */
.L_x_1338:
        /* <DEDUP_REMOVED lines=9> */
.L_x_1346:
[----:B------:R1:W5:Y:S01]  /*0470*/  LDG.E.U16 R16, desc[UR36][R4.64] ;  /* 0x0000002404107981 */ /* 0x000362000c1e1500 */
[----:B------:R-:W-:Y:S05]  /*0480*/  BRA `(.L_x_1342) ;  /* 0x0000000c00587947 */ /* 0x000fea0003800000 */
.L_x_1345:
        /* <DEDUP_REMOVED lines=9> */
.L_x_1348:
[----:B------:R0:W5:Y:S01]  /*0520*/  LDG.E.U16 R16, desc[UR36][R4.64] ;  /* 0x0000002404107981 */ /* 0x000162000c1e1500 */
[----:B------:R-:W-:Y:S05]  /*0530*/  BRA `(.L_x_1342) ;  /* 0x0000000c002c7947 */ /* 0x000fea0003800000 */
.L_x_1347:
        /* <DEDUP_REMOVED lines=13> */
.L_x_1337:
        /* <DEDUP_REMOVED lines=14> */
.L_x_1351:
        /* <DEDUP_REMOVED lines=13> */
.L_x_1350:
        /* <DEDUP_REMOVED lines=27> */
.L_x_1353:
        /* <DEDUP_REMOVED lines=12> */
[----:B------:R-:W-:-:S04]  /*0a30*/  F2FP.F16.F32.PACK_AB R0, RZ, R0 ;  /* 0x00000000ff00723e */ /* 0x000fc800000000ff */
[----:B------:R-:W-:Y:S01]  /*0a40*/  PRMT R16, R0, 0x7610, R16 ;  /* 0x0000761000107816 */ /* 0x000fe20000000010 */
[----:B------:R-:W-:Y:S06]  /*0a50*/  BRA `(.L_x_1342) ;  /* 0x0000000400e47947 */ /* 0x000fec0003800000 */
.L_x_1352:
[----:B------:R-:W2:Y:S02]  /*0a60*/  LDG.E.U16 R0, desc[UR36][R4.64] ;  /* 0x0000002404007981 */ /* 0x000ea4000c1e1500 */
[----:B--2---:R-:W-:-:S05]  /*0a70*/  IMAD.U32 R0, R0, 0x10000, RZ ;  /* 0x0001000000007824 */ /* 0x004fca00078e00ff */
[----:B------:R-:W-:-:S04]  /*0a80*/  F2FP.F16.F32.PACK_AB R0, RZ, R0 ;  /* 0x00000000ff00723e */ /* 0x000fc800000000ff */
[----:B------:R-:W-:Y:S01]  /*0a90*/  PRMT R16, R0, 0x7610, R16 ;  /* 0x0000761000107816 */ /* 0x000fe20000000010 */
[----:B------:R-:W-:Y:S06]  /*0aa0*/  BRA `(.L_x_1342) ;  /* 0x0000000400d07947 */ /* 0x000fec0003800000 */
.L_x_1349:
        /* <DEDUP_REMOVED lines=13> */
.L_x_1356:
        /* <DEDUP_REMOVED lines=21> */
.L_x_1360:
[----:B------:R-:W-:Y:S05]  /*0cd0*/  BSYNC.RECONVERGENT B1 ;  /* 0x0000000000017941 */ /* 0x000fea0003800200 */
.L_x_1359:
[----:B------:R-:W-:Y:S01]  /*0ce0*/  IMAD.SHL.U32 R0, R0, 0x100000, RZ ;  /* 0x0010000000007824 */ /* 0x000fe200078e00ff */
[----:B------:R-:W-:-:S04]  /*0cf0*/  LEA R3, R3, 0x3b800000, 0x17 ;  /* 0x3b80000003037811 */ /* 0x000fc800078eb8ff */
[----:B------:R-:W-:-:S07]  /*0d00*/  LOP3.LUT R0, R3, R0, R7, 0xfe, !PT ;  /* 0x0000000003007212 */ /* 0x000fce00078efe07 */
.L_x_1358:
[----:B------:R-:W-:Y:S05]  /*0d10*/  BSYNC.RECONVERGENT B0 ;  /* 0x0000000000007941 */ /* 0x000fea0003800200 */
.L_x_1357:
[----:B------:R-:W-:-:S04]  /*0d20*/  F2FP.F16.F32.PACK_AB R0, RZ, R0 ;  /* 0x00000000ff00723e */ /* 0x000fc800000000ff */
[----:B------:R-:W-:Y:S01]  /*0d30*/  PRMT R16, R0, 0x7610, R16 ;  /* 0x0000761000107816 */ /* 0x000fe20000000010 */
[----:B------:R-:W-:Y:S06]  /*0d40*/  BRA `(.L_x_1342) ;  /* 0x0000000400287947 */ /* 0x000fec0003800000 */
.L_x_1355:
        /* <DEDUP_REMOVED lines=21> */
.L_x_1364:
[----:B------:R-:W-:Y:S05]  /*0ea0*/  BSYNC.RECONVERGENT B1 ;  /* 0x0000000000017941 */ /* 0x000fea0003800200 */
.L_x_1363:
[----:B------:R-:W-:Y:S01]  /*0eb0*/  IMAD.SHL.U32 R0, R0, 0x200000, RZ ;  /* 0x0020000000007824 */ /* 0x000fe200078e00ff */
[----:B------:R-:W-:-:S04]  /*0ec0*/  LEA R3, R3, 0x37800000, 0x17 ;  /* 0x3780000003037811 */ /* 0x000fc800078eb8ff */
[----:B------:R-:W-:-:S07]  /*0ed0*/  LOP3.LUT R0, R3, R0, R7, 0xfe, !PT ;  /* 0x0000000003007212 */ /* 0x000fce00078efe07 */
.L_x_1362:
[----:B------:R-:W-:Y:S05]  /*0ee0*/  BSYNC.RECONVERGENT B0 ;  /* 0x0000000000007941 */ /* 0x000fea0003800200 */
.L_x_1361:
[----:B------:R-:W-:-:S04]  /*0ef0*/  F2FP.F16.F32.PACK_AB R0, RZ, R0 ;  /* 0x00000000ff00723e */ /* 0x000fc800000000ff */
[----:B------:R-:W-:Y:S01]  /*0f00*/  PRMT R16, R0, 0x7610, R16 ;  /* 0x0000761000107816 */ /* 0x000fe20000000010 */
[----:B------:R-:W-:Y:S06]  /*0f10*/  BRA `(.L_x_1342) ;  /* 0x0000000000b47947 */ /* 0x000fec0003800000 */
.L_x_1354:
[----:B------:R-:W-:-:S09]  /*0f20*/  UISETP.NE.AND UP0, UPT, UR4, 0x1c, UPT ;  /* 0x0000001c0400788c */ /* 0x000fd2000bf05270 */
[----:B------:R-:W-:Y:S05]  /*0f30*/  BRA.U !UP0, `(.L_x_1365) ;  /* 0x00000001089c7547 */ /* 0x000fea000b800000 */
[----:B------:R-:W-:-:S09]  /*0f40*/  UISETP.NE.AND UP0, UPT, UR4, 0x1d, UPT ;  /* 0x0000001d0400788c */ /* 0x000fd2000bf05270 */
[----:B------:R-:W-:Y:S05]  /*0f50*/  BRA.U !UP0, `(.L_x_1366) ;  /* 0x0000000108807547 */ /* 0x000fea000b800000 */
[----:B------:R-:W-:-:S09]  /*0f60*/  UISETP.NE.AND UP0, UPT, UR4, 0x2c, UPT ;  /* 0x0000002c0400788c */ /* 0x000fd2000bf05270 */
[----:B------:R-:W-:Y:S05]  /*0f70*/  BRA.U !UP0, `(.L_x_1367) ;  /* 0x0000000108487547 */ /* 0x000fea000b800000 */
.L_x_1341:
        /* <DEDUP_REMOVED lines=16> */
.L_x_1368:
[----:B------:R-:W-:Y:S01]  /*1080*/  PRMT R16, RZ, 0x7610, R16 ;  /* 0x00007610ff107816 */ /* 0x000fe20000000010 */
[----:B------:R-:W-:Y:S06]  /*1090*/  BRA `(.L_x_1342) ;  /* 0x0000000000547947 */ /* 0x000fec0003800000 */
.L_x_1367:
        /* <DEDUP_REMOVED lines=8> */
.L_x_1370:
[----:B------:R-:W-:Y:S05]  /*1120*/  BSYNC.RECONVERGENT B0 ;  /* 0x0000000000007941 */ /* 0x000fea0003800200 */
.L_x_1369:
[----:B------:R-:W-:-:S04]  /*1130*/  F2FP.F16.F32.PACK_AB R0, RZ, R0 ;  /* 0x00000000ff00723e */ /* 0x000fc800000000ff */
[----:B------:R-:W-:Y:S01]  /*1140*/  PRMT R16, R0, 0x7610, R16 ;  /* 0x0000761000107816 */ /* 0x000fe20000000010 */
[----:B------:R-:W-:Y:S06]  /*1150*/  BRA `(.L_x_1342) ;  /* 0x0000000000247947 */ /* 0x000fec0003800000 */
.L_x_1366:
[----:B------:R-:W2:Y:S02]  /*1160*/  LDG.E.64 R4, desc[UR36][R4.64] ;  /* 0x0000002404047981 */ /* 0x000ea4000c1e1b00 */
[----:B--2---:R-:W0:Y:S02]  /*1170*/  I2F.U64 R0, R4 ;  /* 0x0000000400007312 */ /* 0x004e240000301000 */
[----:B0-----:R-:W-:-:S04]  /*1180*/  F2FP.F16.F32.PACK_AB R0, RZ, R0 ;  /* 0x00000000ff00723e */ /* 0x001fc800000000ff */
[----:B------:R-:W-:Y:S01]  /*1190*/  PRMT R16, R0, 0x7610, R16 ;  /* 0x0000761000107816 */ /* 0x000fe20000000010 */
[----:B------:R-:W-:Y:S06]  /*11a0*/  BRA `(.L_x_1342) ;  /* 0x0000000000107947 */ /* 0x000fec0003800000 */
.L_x_1365:
[----:B------:R-:W2:Y:S02]  /*11b0*/  LDG.E R4, desc[UR36][R4.64] ;  /* 0x0000002404047981 */ /* 0x000ea4000c1e1900 */
[----:B--2---:R-:W-:-:S04]  /*11c0*/  I2FP.F32.U32 R0, R4 ;  /* 0x0000000400007245 */ /* 0x004fc80000201000 */
[----:B------:R-:W-:-:S04]  /*11d0*/  F2FP.F16.F32.PACK_AB R0, RZ, R0 ;  /* 0x00000000ff00723e */ /* 0x000fc800000000ff */
[----:B------:R-:W-:-:S07]  /*11e0*/  PRMT R16, R0, 0x7610, R16 ;  /* 0x0000761000107816 */ /* 0x000fce0000000010 */
.L_x_1342:
[----:B01----:R-:W0:Y:S01]  /*11f0*/  LDC.64 R4, c[0x0][0x398] ;  /* 0x0000e600ff047b82 */ /* 0x003e220000000a00 */
        /* <DEDUP_REMOVED lines=20> */
.L_x_1374:
[----:B------:R-:W2:Y:S02]  /*1340*/  LDG.E.U8 R4, desc[UR36][R4.64] ;  /* 0x0000002404047981 */ /* 0x000ea4000c1e1100 */
[----:B--2---:R-:W-:-:S04]  /*1350*/  I2FP.F32.U32 R0, R4 ;  /* 0x0000000400007245 */ /* 0x004fc80000201000 */
[----:B------:R-:W-:-:S04]  /*1360*/  F2FP.F16.F32.PACK_AB R0, RZ, R0 ;  /* 0x00000000ff00723e */ /* 0x000fc800000000ff */
[----:B------:R-:W-:Y:S01]  /*1370*/  PRMT R17, R0, 0x7610, R17 ;  /* 0x0000761000117816 */ /* 0x000fe20000000011 */
[----:B------:R-:W-:Y:S06]  /*1380*/  BRA `(.L_x_1376) ;  /* 0x0000000c00d87947 */ /* 0x000fec0003800000 */
.L_x_1373:
        /* <DEDUP_REMOVED lines=11> */
.L_x_1378:
[----:B------:R-:W2:Y:S02]  /*1440*/  LDG.E R4, desc[UR36][R4.64] ;  /* 0x0000002404047981 */ /* 0x000ea4000c1e1900 */
[----:B--2---:R-:W-:-:S04]  /*1450*/  I2FP.F32.S32 R0, R4 ;  /* 0x0000000400007245 */ /* 0x004fc80000201400 */
[----:B------:R-:W-:-:S04]  /*1460*/  F2FP.F16.F32.PACK_AB R0, RZ, R0 ;  /* 0x00000000ff00723e */ /* 0x000fc800000000ff */
[----:B------:R-:W-:Y:S01]  /*1470*/  PRMT R17, R0, 0x7610, R17 ;  /* 0x0000761000117816 */ /* 0x000fe20000000011 */
[----:B------:R-:W-:Y:S06]  /*1480*/  BRA `(.L_x_1376) ;  /* 0x0000000c00987947 */ /* 0x000fec0003800000 */
.L_x_1377:
[----:B------:R-:W2:Y:S02]  /*1490*/  LDG.E.U16 R4, desc[UR36][R4.64] ;  /* 0x0000002404047981 */ /* 0x000ea4000c1e1500 */
[----:B--2---:R-:W0:Y:S02]  /*14a0*/  I2F.S16 R0, R4 ;  /* 0x0000000400007306 */ /* 0x004e240000101400 */
[----:B0-----:R-:W-:-:S04]  /*14b0*/  F2FP.F16.F32.PACK_AB R0, RZ, R0 ;  /* 0x00000000ff00723e */ /* 0x001fc800000000ff */
[----:B------:R-:W-:Y:S01]  /*14c0*/  PRMT R17, R0, 0x7610, R17 ;  /* 0x0000761000117816 */ /* 0x000fe20000000011 */
[----:B------:R-:W-:Y:S06]  /*14d0*/  BRA `(.L_x_1376) ;  /* 0x0000000c00847947 */ /* 0x000fec0003800000 */
.L_x_1372:
        /* <DEDUP_REMOVED lines=9> */
.L_x_1380:
[----:B------:R1:W5:Y:S01]  /*1570*/  LDG.E.U16 R17, desc[UR36][R4.64] ;  /* 0x0000002404117981 */ /* 0x000362000c1e1500 */
[----:B------:R-:W-:Y:S05]  /*1580*/  BRA `(.L_x_1376) ;  /* 0x0000000c00587947 */ /* 0x000fea0003800000 */
.L_x_1379:
        /* <DEDUP_REMOVED lines=9> */
.L_x_1382:
[----:B------:R0:W5:Y:S01]  /*1620*/  LDG.E.U16 R17, desc[UR36][R4.64] ;  /* 0x0000002404117981 */ /* 0x000162000c1e1500 */
[----:B------:R-:W-:Y:S05]  /*1630*/  BRA `(.L_x_1376) ;  /* 0x0000000c002c7947 */ /* 0x000fea0003800000 */
.L_x_1381:
        /* <DEDUP_REMOVED lines=13> */
.L_x_1371:
        /* <DEDUP_REMOVED lines=14> */
.L_x_1385:
        /* <DEDUP_REMOVED lines=13> */
.L_x_1384:
        /* <DEDUP_REMOVED lines=27> */
.L_x_1387:
        /* <DEDUP_REMOVED lines=15> */
.L_x_1386:
[----:B------:R-:W2:Y:S02]  /*1b60*/  LDG.E.U16 R0, desc[UR36][R4.64] ;  /* 0x0000002404007981 */ /* 0x000ea4000c1e1500 */
[----:B--2---:R-:W-:-:S05]  /*1b70*/  IMAD.U32 R0, R0, 0x10000, RZ ;  /* 0x0001000000007824 */ /* 0x004fca00078e00ff */
[----:B------:R-:W-:-:S04]  /*1b80*/  F2FP.F16.F32.PACK_AB R0, RZ, R0 ;  /* 0x00000000ff00723e */ /* 0x000fc800000000ff */
[----:B------:R-:W-:Y:S01]  /*1b90*/  PRMT R17, R0, 0x7610, R17 ;  /* 0x0000761000117816 */ /* 0x000fe20000000011 */
[----:B------:R-:W-:Y:S06]  /*1ba0*/  BRA `(.L_x_1376) ;  /* 0x0000000400d07947 */ /* 0x000fec0003800000 */
.L_x_1383:
        /* <DEDUP_REMOVED lines=13> */
.L_x_1390:
        /* <DEDUP_REMOVED lines=21> */
.L_x_1394:
[----:B------:R-:W-:Y:S05]  /*1dd0*/  BSYNC.RECONVERGENT B1 ;  /* 0x0000000000017941 */ /* 0x000fea0003800200 */
.L_x_1393:
[----:B------:R-:W-:Y:S01]  /*1de0*/  IMAD.SHL.U32 R0, R0, 0x100000, RZ ;  /* 0x0010000000007824 */ /* 0x000fe200078e00ff */
[----:B------:R-:W-:-:S04]  /*1df0*/  LEA R3, R3, 0x3b800000, 0x17 ;  /* 0x3b80000003037811 */ /* 0x000fc800078eb8ff */
[----:B------:R-:W-:-:S07]  /*1e00*/  LOP3.LUT R0, R3, R0, R7, 0xfe, !PT ;  /* 0x0000000003007212 */ /* 0x000fce00078efe07 */
.L_x_1392:
[----:B------:R-:W-:Y:S05]  /*1e10*/  BSYNC.RECONVERGENT B0 ;  /* 0x0000000000007941 */ /* 0x000fea0003800200 */
.L_x_1391:
[----:B------:R-:W-:-:S04]  /*1e20*/  F2FP.F16.F32.PACK_AB R0, RZ, R0 ;  /* 0x00000000ff00723e */ /* 0x000fc800000000ff */
[----:B------:R-:W-:Y:S01]  /*1e30*/  PRMT R17, R0, 0x7610, R17 ;  /* 0x0000761000117816 */ /* 0x000fe20000000011 */
[----:B------:R-:W-:Y:S06]  /*1e40*/  BRA `(.L_x_1376) ;  /* 0x0000000400287947 */ /* 0x000fec0003800000 */
.L_x_1389:
        /* <DEDUP_REMOVED lines=21> */
.L_x_1398:
[----:B------:R-:W-:Y:S05]  /*1fa0*/  BSYNC.RECONVERGENT B1 ;  /* 0x0000000000017941 */ /* 0x000fea0003800200 */
.L_x_1397:
[----:B------:R-:W-:Y:S01]  /*1fb0*/  IMAD.SHL.U32 R0, R0, 0x200000, RZ ;  /* 0x0020000000007824 */ /* 0x000fe200078e00ff */
[----:B------:R-:W-:-:S04]  /*1fc0*/  LEA R3, R3, 0x37800000, 0x17 ;  /* 0x3780000003037811 */ /* 0x000fc800078eb8ff */
[----:B------:R-:W-:-:S07]  /*1fd0*/  LOP3.LUT R0, R3, R0, R7, 0xfe, !PT ;  /* 0x0000000003007212 */ /* 0x000fce00078efe07 */
.L_x_1396:
[----:B------:R-:W-:Y:S05]  /*1fe0*/  BSYNC.RECONVERGENT B0 ;  /* 0x0000000000007941 */ /* 0x000fea0003800200 */
.L_x_1395:
[----:B------:R-:W-:-:S04]  /*1ff0*/  F2FP.F16.F32.PACK_AB R0, RZ, R0 ;  /* 0x00000000ff00723e */ /* 0x000fc800000000ff */
[----:B------:R-:W-:Y:S01]  /*2000*/  PRMT R17, R0, 0x7610, R17 ;  /* 0x0000761000117816 */ /* 0x000fe20000000011 */
[----:B------:R-:W-:Y:S06]  /*2010*/  BRA `(.L_x_1376) ;  /* 0x0000000000b47947 */ /* 0x000fec0003800000 */
.L_x_1388:
[----:B------:R-:W-:-:S09]  /*2020*/  UISETP.NE.AND UP0, UPT, UR4, 0x1c, UPT ;  /* 0x0000001c0400788c */ /* 0x000fd2000bf05270 */
[----:B------:R-:W-:Y:S05]  /*2030*/  BRA.U !UP0, `(.L_x_1399) ;  /* 0x00000001089c7547 */ /* 0x000fea000b800000 */
[----:B------:R-:W-:-:S09]  /*2040*/  UISETP.NE.AND UP0, UPT, UR4, 0x1d, UPT ;  /* 0x0000001d0400788c */ /* 0x000fd2000bf05270 */
[----:B------:R-:W-:Y:S05]  /*2050*/  BRA.U !UP0, `(.L_x_1400) ;  /* 0x0000000108807547 */ /* 0x000fea000b800000 */
[----:B------:R-:W-:-:S09]  /*2060*/  UISETP.NE.AND UP0, UPT, UR4, 0x2c, UPT ;  /* 0x0000002c0400788c */ /* 0x000fd2000bf05270 */
[----:B------:R-:W-:Y:S05]  /*2070*/  BRA.U !UP0, `(.L_x_1401) ;  /* 0x0000000108487547 */ /* 0x000fea000b800000 */
.L_x_1375:
        /* <DEDUP_REMOVED lines=16> */
.L_x_1402:
[----:B------:R-:W-:Y:S01]  /*2180*/  PRMT R17, RZ, 0x7610, R17 ;  /* 0x00007610ff117816 */ /* 0x000fe20000000011 */
[----:B------:R-:W-:Y:S06]  /*2190*/  BRA `(.L_x_1376) ;  /* 0x0000000000547947 */ /* 0x000fec0003800000 */
.L_x_1401:
        /* <DEDUP_REMOVED lines=8> */
.L_x_1404:
[----:B------:R-:W-:Y:S05]  /*2220*/  BSYNC.RECONVERGENT B0 ;  /* 0x0000000000007941 */ /* 0x000fea0003800200 */
.L_x_1403:
[----:B------:R-:W-:-:S04]  /*2230*/  F2FP.F16.F32.PACK_AB R0, RZ, R0 ;  /* 0x00000000ff00723e */ /* 0x000fc800000000ff */
[----:B------:R-:W-:Y:S01]  /*2240*/  PRMT R17, R0, 0x7610, R17 ;  /* 0x0000761000117816 */ /* 0x000fe20000000011 */
[----:B------:R-:W-:Y:S06]  /*2250*/  BRA `(.L_x_1376) ;  /* 0x0000000000247947 */ /* 0x000fec0003800000 */
.L_x_1400:
[----:B------:R-:W2:Y:S02]  /*2260*/  LDG.E.64 R4, desc[UR36][R4.64] ;  /* 0x0000002404047981 */ /* 0x000ea4000c1e1b00 */
[----:B--2---:R-:W0:Y:S02]  /*2270*/  I2F.U64 R0, R4 ;  /* 0x0000000400007312 */ /* 0x004e240000301000 */
[----:B0-----:R-:W-:-:S04]  /*2280*/  F2FP.F16.F32.PACK_AB R0, RZ, R0 ;  /* 0x00000000ff00723e */ /* 0x001fc800000000ff */
[----:B------:R-:W-:Y:S01]  /*2290*/  PRMT R17, R0, 0x7610, R17 ;  /* 0x0000761000117816 */ /* 0x000fe20000000011 */
[----:B------:R-:W-:Y:S06]  /*22a0*/  BRA `(.L_x_1376) ;  /* 0x0000000000107947 */ /* 0x000fec0003800000 */
.L_x_1399:
[----:B------:R-:W2:Y:S02]  /*22b0*/  LDG.E R4, desc[UR36][R4.64] ;  /* 0x0000002404047981 */ /* 0x000ea4000c1e1900 */
[----:B--2---:R-:W-:-:S04]  /*22c0*/  I2FP.F32.U32 R0, R4 ;  /* 0x0000000400007245 */ /* 0x004fc80000201000 */
[----:B------:R-:W-:-:S04]  /*22d0*/  F2FP.F16.F32.PACK_AB R0, RZ, R0 ;  /* 0x00000000ff00723e */ /* 0x000fc800000000ff */
[----:B------:R-:W-:-:S07]  /*22e0*/  PRMT R17, R0, 0x7610, R17 ;  /* 0x0000761000117816 */ /* 0x000fce0000000011 */
.L_x_1376:
[----:B------:R-:W-:-:S07]  /*22f0*/  VIADD R27, R19, 0x80 ;  /* 0x00000080131b7836 */ /* 0x000fce0000000000 */
.L_x_1336:
[----:B------:R-:W-:Y:S05]  /*2300*/  BSYNC.RECONVERGENT B6 ;  /* 0x0000000000067941 */ /* 0x000fea0003800200 */
.L_x_1335:
[----:B------:R-:W-:Y:S01]  /*2310*/  ISETP.GE.AND P0, PT, R27, R28, PT ;  /* 0x0000001c1b00720c */ /* 0x000fe20003f06270 */
[----:B------:R-:W-:Y:S01]  /*2320*/  BSSY.RECONVERGENT B6, `(.L_x_1405) ;  /* 0x0000226000067945 */ /* 0x000fe20003800200 */
[----:B------:R-:W-:Y:S02]  /*2330*/  PRMT R18, RZ, 0x7610, R18 ;  /* 0x00007610ff127816 */ /* 0x000fe40000000012 */
[----:B------:R-:W-:-:S09]  /*2340*/  PRMT R22, RZ, 0x7610, R22 ;  /* 0x00007610ff167816 */ /* 0x000fd20000000016 */
[----:B------:R-:W-:Y:S05]  /*2350*/  @P0 BRA `(.L_x_1406) ;  /* 0x0000002000880947 */ /* 0x000fea0003800000 */
[----:B01----:R-:W0:Y:S01]  /*2360*/  LDC.64 R4, c[0x0][0x390] ;  /* 0x0000e400ff047b82 */ /* 0x003e220000000a00 */
        /* <DEDUP_REMOVED lines=21> */
.L_x_1410:
[----:B------:R-:W2:Y:S02]  /*24c0*/  LDG.E.U8 R4, desc[UR36][R4.64] ;  /* 0x0000002404047981 */ /* 0x000ea4000c1e1100 */
[----:B--2---:R-:W-:-:S04]  /*24d0*/  I2FP.F32.U32 R0, R4 ;  /* 0x0000000400007245 */ /* 0x004fc80000201000 */
[----:B------:R-:W-:-:S04]  /*24e0*/  F2FP.F16.F32.PACK_AB R0, RZ, R0 ;  /* 0x00000000ff00723e */ /* 0x000fc800000000ff */
[----:B------:R-:W-:Y:S01]  /*24f0*/  PRMT R18, R0, 0x7610, R18 ;  /* 0x0000761000127816 */ /* 0x000fe20000000012 */
[----:B------:R-:W-:Y:S06]  /*2500*/  BRA `(.L_x_1412) ;  /* 0x0000000c00d87947 */ /* 0x000fec0003800000 */
.L_x_1409:
        /* <DEDUP_REMOVED lines=11> */
.L_x_1414:
[----:B------:R-:W2:Y:S02]  /*25c0*/  LDG.E R4, desc[UR36][R4.64] ;  /* 0x0000002404047981 */ /* 0x000ea4000c1e1900 */
[----:B--2---:R-:W-:-:S04]  /*25d0*/  I2FP.F32.S32 R0, R4 ;  /* 0x0000000400007245 */ /* 0x004fc80000201400 */
[----:B------:R-:W-:-:S04]  /*25e0*/  F2FP.F16.F32.PACK_AB R0, RZ, R0 ;  /* 0x00000000ff00723e */ /* 0x000fc800000000ff */
[----:B------:R-:W-:Y:S01]  /*25f0*/  PRMT R18, R0, 0x7610, R18 ;  /* 0x0000761000127816 */ /* 0x000fe20000000012 */
[----:B------:R-:W-:Y:S06]  /*2600*/  BRA `(.L_x_1412) ;  /* 0x0000000c00987947 */ /* 0x000fec0003800000 */
.L_x_1413:
[----:B------:R-:W2:Y:S02]  /*2610*/  LDG.E.U16 R4, desc[UR36][R4.64] ;  /* 0x0000002404047981 */ /* 0x000ea4000c1e1500 */
[----:B--2---:R-:W0:Y:S02]  /*2620*/  I2F.S16 R0, R4 ;  /* 0x0000000400007306 */ /* 0x004e240000101400 */
[----:B0-----:R-:W-:-:S04]  /*2630*/  F2FP.F16.F32.PACK_AB R0, RZ, R0 ;  /* 0x00000000ff00723e */ /* 0x001fc800000000ff */
[----:B------:R-:W-:Y:S01]  /*2640*/  PRMT R18, R0, 0x7610, R18 ;  /* 0x0000761000127816 */ /* 0x000fe20000000012 */
[----:B------:R-:W-:Y:S06]  /*2650*/  BRA `(.L_x_1412) ;  /* 0x0000000c00847947 */ /* 0x000fec0003800000 */
.L_x_1408:
        /* <DEDUP_REMOVED lines=9> */
.L_x_1416:
[----:B------:R1:W5:Y:S01]  /*26f0*/  LDG.E.U16 R18, desc[UR36][R4.64] ;  /* 0x0000002404127981 */ /* 0x000362000c1e1500 */
[----:B------:R-:W-:Y:S05]  /*2700*/  BRA `(.L_x_1412) ;  /* 0x0000000c00587947 */ /* 0x000fea0003800000 */
.L_x_1415:
        /* <DEDUP_REMOVED lines=9> */
.L_x_1418:
[----:B------:R0:W5:Y:S01]  /*27a0*/  LDG.E.U16 R18, desc[UR36][R4.64] ;  /* 0x0000002404127981 */ /* 0x000162000c1e1500 */
[----:B------:R-:W-:Y:S05]  /*27b0*/  BRA `(.L_x_1412) ;  /* 0x0000000c002c7947 */ /* 0x000fea0003800000 */
.L_x_1417:
        /* <DEDUP_REMOVED lines=13> */
.L_x_1407:
        /* <DEDUP_REMOVED lines=14> */
.L_x_1421:
        /* <DEDUP_REMOVED lines=13> */
.L_x_1420:
        /* <DEDUP_REMOVED lines=27> */
.L_x_1423:
        /* <DEDUP_REMOVED lines=12> */
[----:B------:R-:W-:-:S04]  /*2cb0*/  F2FP.F16.F32.PACK_AB R0, RZ, R0 ;  /* 0x00000000ff00723e */ /* 0x000fc800000000ff */
[----:B------:R-:W-:Y:S01]  /*2cc0*/  PRMT R18, R0, 0x7610, R18 ;  /* 0x0000761000127816 */ /* 0x000fe20000000012 */
[----:B------:R-:W-:Y:S06]  /*2cd0*/  BRA `(.L_x_1412) ;  /* 0x0000000400e47947 */ /* 0x000fec0003800000 */
.L_x_1422:
[----:B------:R-:W2:Y:S02]  /*2ce0*/  LDG.E.U16 R0, desc[UR36][R4.64] ;  /* 0x0000002404007981 */ /* 0x000ea4000c1e1500 */
[----:B--2---:R-:W-:-:S05]  /*2cf0*/  IMAD.U32 R0, R0, 0x10000, RZ ;  /* 0x0001000000007824 */ /* 0x004fca00078e00ff */
[----:B------:R-:W-:-:S04]  /*2d00*/  F2FP.F16.F32.PACK_AB R0, RZ, R0 ;  /* 0x00000000ff00723e */ /* 0x000fc800000000ff */
[----:B------:R-:W-:Y:S01]  /*2d10*/  PRMT R18, R0, 0x7610, R18 ;  /* 0x0000761000127816 */ /* 0x000fe20000000012 */
[----:B------:R-:W-:Y:S06]  /*2d20*/  BRA `(.L_x_1412) ;  /* 0x0000000400d07947 */ /* 0x000fec0003800000 */
.L_x_1419:
        /* <DEDUP_REMOVED lines=13> */
.L_x_1426:
        /* <DEDUP_REMOVED lines=21> */
.L_x_1430:
[----:B------:R-:W-:Y:S05]  /*2f50*/  BSYNC.RECONVERGENT B1 ;  /* 0x0000000000017941 */ /* 0x000fea0003800200 */
.L_x_1429:
[----:B------:R-:W-:Y:S01]  /*2f60*/  IMAD.SHL.U32 R0, R0, 0x100000, RZ ;  /* 0x0010000000007824 */ /* 0x000fe200078e00ff */
[----:B------:R-:W-:-:S04]  /*2f70*/  LEA R3, R3, 0x3b800000, 0x17 ;  /* 0x3b80000003037811 */ /* 0x000fc800078eb8ff */
[----:B------:R-:W-:-:S07]  /*2f80*/  LOP3.LUT R0, R3, R0, R7, 0xfe, !PT ;  /* 0x0000000003007212 */ /* 0x000fce00078efe07 */
.L_x_1428:
[----:B------:R-:W-:Y:S05]  /*2f90*/  BSYNC.RECONVERGENT B0 ;  /* 0x0000000000007941 */ /* 0x000fea0003800200 */
.L_x_1427:
[----:B------:R-:W-:-:S04]  /*2fa0*/  F2FP.F16.F32.PACK_AB R0, RZ, R0 ;  /* 0x00000000ff00723e */ /* 0x000fc800000000ff */
[----:B------:R-:W-:Y:S01]  /*2fb0*/  PRMT R18, R0, 0x7610, R18 ;  /* 0x0000761000127816 */ /* 0x000fe20000000012 */
[----:B------:R-:W-:Y:S06]  /*2fc0*/  BRA `(.L_x_1412) ;  /* 0x0000000400287947 */ /* 0x000fec0003800000 */
.L_x_1425:
        /* <DEDUP_REMOVED lines=21> */
.L_x_1434:
[----:B------:R-:W-:Y:S05]  /*3120*/  BSYNC.RECONVERGENT B1 ;  /* 0x0000000000017941 */ /* 0x000fea0003800200 */
.L_x_1433:
[----:B------:R-:W-:Y:S01]  /*3130*/  IMAD.SHL.U32 R0, R0, 0x200000, RZ ;  /* 0x0020000000007824 */ /* 0x000fe200078e00ff */
[----:B------:R-:W-:-:S04]  /*3140*/  LEA R3, R3, 0x37800000, 0x17 ;  /* 0x3780000003037811 */ /* 0x000fc800078eb8ff */
[----:B------:R-:W-:-:S07]  /*3150*/  LOP3.LUT R0, R3, R0, R7, 0xfe, !PT ;  /* 0x0000000003007212 */ /* 0x000fce00078efe07 */
.L_x_1432:
[----:B------:R-:W-:Y:S05]  /*3160*/  BSYNC.RECONVERGENT B0 ;  /* 0x0000000000007941 */ /* 0x000fea0003800200 */
.L_x_1431:
[----:B------:R-:W-:-:S04]  /*3170*/  F2FP.F16.F32.PACK_AB R0, RZ, R0 ;  /* 0x00000000ff00723e */ /* 0x000fc800000000ff */
[----:B------:R-:W-:Y:S01]  /*3180*/  PRMT R18, R0, 0x7610, R18 ;  /* 0x0000761000127816 */ /* 0x000fe20000000012 */
[----:B------:R-:W-:Y:S06]  /*3190*/  BRA `(.L_x_1412) ;  /* 0x0000000000b47947 */ /* 0x000fec0003800000 */
.L_x_1424:
        /* <DEDUP_REMOVED lines=14> */
.L_x_1438:
[----:B------:R-:W-:Y:S05]  /*3280*/  BSYNC.RECONVERGENT B0 ;  /* 0x0000000000007941 */ /* 0x000fea0003800200 */
.L_x_1437:
[----:B------:R-:W-:-:S04]  /*3290*/  F2FP.F16.F32.PACK_AB R0, RZ, R0 ;  /* 0x00000000ff00723e */ /* 0x000fc800000000ff */
[----:B------:R-:W-:Y:S01]  /*32a0*/  PRMT R18, R0, 0x7610, R18 ;  /* 0x0000761000127816 */ /* 0x000fe20000000012 */
[----:B------:R-:W-:Y:S06]  /*32b0*/  BRA `(.L_x_1412) ;  /* 0x00000000006c7947 */ /* 0x000fec0003800000 */
.L_x_1411:
        /* <DEDUP_REMOVED lines=16> */
.L_x_1439:
[----:B------:R-:W-:Y:S01]  /*33c0*/  PRMT R18, RZ, 0x7610, R18 ;  /* 0x00007610ff127816 */ /* 0x000fe20000000012 */
[----:B------:R-:W-:Y:S06]  /*33d0*/  BRA `(.L_x_1412) ;  /* 0x0000000000247947 */ /* 0x000fec0003800000 */
.L_x_1436:
[----:B------:R-:W2:Y:S02]  /*33e0*/  LDG.E.64 R4, desc[UR36][R4.64] ;  /* 0x0000002404047981 */ /* 0x000ea4000c1e1b00 */
[----:B--2---:R-:W0:Y:S02]  /*33f0*/  I2F.U64 R0, R4 ;  /* 0x0000000400007312 */ /* 0x004e240000301000 */
[----:B0-----:R-:W-:-:S04]  /*3400*/  F2FP.F16.F32.PACK_AB R0, RZ, R0 ;  /* 0x00000000ff00723e */ /* 0x001fc800000000ff */
[----:B------:R-:W-:Y:S01]  /*3410*/  PRMT R18, R0, 0x7610, R18 ;  /* 0x0000761000127816 */ /* 0x000fe20000000012 */
[----:B------:R-:W-:Y:S06]  /*3420*/  BRA `(.L_x_1412) ;  /* 0x0000000000107947 */ /* 0x000fec0003800000 */
.L_x_1435:
[----:B------:R-:W2:Y:S02]  /*3430*/  LDG.E R4, desc[UR36][R4.64] ;  /* 0x0000002404047981 */ /* 0x000ea4000c1e1900 */
[----:B--2---:R-:W-:-:S04]  /*3440*/  I2FP.F32.U32 R0, R4 ;  /* 0x0000000400007245 */ /* 0x004fc80000201000 */
[----:B------:R-:W-:-:S04]  /*3450*/  F2FP.F16.F32.PACK_AB R0, RZ, R0 ;  /* 0x00000000ff00723e */ /* 0x000fc800000000ff */
[----:B------:R-:W-:-:S07]  /*3460*/  PRMT R18, R0, 0x7610, R18 ;  /* 0x0000761000127816 */ /* 0x000fce0000000012 */
.L_x_1412:
        /* <DEDUP_REMOVED lines=21> */
.L_x_1443:
[----:B------:R-:W2:Y:S02]  /*35c0*/  LDG.E.U8 R4, desc[UR36][R4.64] ;  /* 0x0000002404047981 */ /* 0x000ea4000c1e1100 */
[----:B--2---:R-:W-:-:S04]  /*35d0*/  I2FP.F32.U32 R0, R4 ;  /* 0x0000000400007245 */ /* 0x004fc80000201000 */
[----:B------:R-:W-:-:S04]  /*35e0*/  F2FP.F16.F32.PACK_AB R0, RZ, R0 ;  /* 0x00000000ff00723e */ /* 0x000fc800000000ff */
[----:B------:R-:W-:Y:S01]  /*35f0*/  PRMT R22, R0, 0x7610, R22 ;  /* 0x0000761000167816 */ /* 0x000fe20000000016 */
[----:B------:R-:W-:Y:S06]  /*3600*/  BRA `(.L_x_1445) ;  /* 0x0000000c00d87947 */ /* 0x000fec0003800000 */
.L_x_1442:
        /* <DEDUP_REMOVED lines=11> */
.L_x_1447:
[----:B------:R-:W2:Y:S02]  /*36c0*/  LDG.E R4, desc[UR36][R4.64] ;  /* 0x0000002404047981 */ /* 0x000ea4000c1e1900 */
[----:B--2---:R-:W-:-:S04]  /*36d0*/  I2FP.F32.S32 R0, R4 ;  /* 0x0000000400007245 */ /* 0x004fc80000201400 */
[----:B------:R-:W-:-:S04]  /*36e0*/  F2FP.F16.F32.PACK_AB R0, RZ, R0 ;  /* 0x00000000ff00723e */ /* 0x000fc800000000ff */
[----:B------:R-:W-:Y:S01]  /*36f0*/  PRMT R22, R0, 0x7610, R22 ;  /* 0x0000761000167816 */ /* 0x000fe20000000016 */
[----:B------:R-:W-:Y:S06]  /*3700*/  BRA `(.L_x_1445) ;  /* 0x0000000c00987947 */ /* 0x000fec0003800000 */
.L_x_1446:
[----:B------:R-:W2:Y:S02]  /*3710*/  LDG.E.U16 R4, desc[UR36][R4.64] ;  /* 0x0000002404047981 */ /* 0x000ea4000c1e1500 */
[----:B--2---:R-:W0:Y:S02]  /*3720*/  I2F.S16 R0, R4 ;  /* 0x0000000400007306 */ /* 0x004e240000101400 */
[----:B0-----:R-:W-:-:S04]  /*3730*/  F2FP.F16.F32.PACK_AB R0, RZ, R0 ;  /* 0x00000000ff00723e */ /* 0x001fc800000000ff */
[----:B------:R-:W-:Y:S01]  /*3740*/  PRMT R22, R0, 0x7610, R22 ;  /* 0x0000761000167816 */ /* 0x000fe20000000016 */
[----:B------:R-:W-:Y:S06]  /*3750*/  BRA `(.L_x_1445) ;  /* 0x0000000c00847947 */ /* 0x000fec0003800000 */
.L_x_1441:
        /* <DEDUP_REMOVED lines=9> */
.L_x_1449:
[----:B------:R1:W5:Y:S01]  /*37f0*/  LDG.E.U16 R22, desc[UR36][R4.64] ;  /* 0x0000002404167981 */ /* 0x000362000c1e1500 */
[----:B------:R-:W-:Y:S05]  /*3800*/  BRA `(.L_x_1445) ;  /* 0x0000000c00587947 */ /* 0x000fea0003800000 */
.L_x_1448:
        /* <DEDUP_REMOVED lines=9> */
.L_x_1451:
[----:B------:R0:W5:Y:S01]  /*38a0*/  LDG.E.U16 R22, desc[UR36][R4.64] ;  /* 0x0000002404167981 */ /* 0x000162000c1e1500 */
[----:B------:R-:W-:Y:S05]  /*38b0*/  BRA `(.L_x_1445) ;  /* 0x0000000c002c7947 */ /* 0x000fea0003800000 */
.L_x_1450:
        /* <DEDUP_REMOVED lines=13> */
.L_x_1440:
        /* <DEDUP_REMOVED lines=14> */
.L_x_1454:
        /* <DEDUP_REMOVED lines=13> */
.L_x_1453:
        /* <DEDUP_REMOVED lines=27> */
.L_x_1456:
        /* <DEDUP_REMOVED lines=15> */
.L_x_1455:
[----:B------:R-:W2:Y:S02]  /*3de0*/  LDG.E.U16 R0, desc[UR36][R4.64] ;  /* 0x0000002404007981 */ /* 0x000ea4000c1e1500 */
[----:B--2---:R-:W-:-:S05]  /*3df0*/  IMAD.U32 R0, R0, 0x10000, RZ ;  /* 0x0001000000007824 */ /* 0x004fca00078e00ff */
[----:B------:R-:W-:-:S04]  /*3e00*/  F2FP.F16.F32.PACK_AB R0, RZ, R0 ;  /* 0x00000000ff00723e */ /* 0x000fc800000000ff */
[----:B------:R-:W-:Y:S01]  /*3e10*/  PRMT R22, R0, 0x7610, R22 ;  /* 0x0000761000167816 */ /* 0x000fe20000000016 */
[----:B------:R-:W-:Y:S06]  /*3e20*/  BRA `(.L_x_1445) ;  /* 0x0000000400d07947 */ /* 0x000fec0003800000 */
.L_x_1452:
        /* <DEDUP_REMOVED lines=13> */
.L_x_1459:
        /* <DEDUP_REMOVED lines=21> */
.L_x_1463:
[----:B------:R-:W-:Y:S05]  /*4050*/  BSYNC.RECONVERGENT B1 ;  /* 0x0000000000017941 */ /* 0x000fea0003800200 */
.L_x_1462:
[----:B------:R-:W-:Y:S01]  /*4060*/  IMAD.SHL.U32 R0, R0, 0x100000, RZ ;  /* 0x0010000000007824 */ /* 0x000fe200078e00ff */
[----:B------:R-:W-:-:S04]  /*4070*/  LEA R3, R3, 0x3b800000, 0x17 ;  /* 0x3b80000003037811 */ /* 0x000fc800078eb8ff */
[----:B------:R-:W-:-:S07]  /*4080*/  LOP3.LUT R0, R3, R0, R7, 0xfe, !PT ;  /* 0x0000000003007212 */ /* 0x000fce00078efe07 */
.L_x_1461:
[----:B------:R-:W-:Y:S05]  /*4090*/  BSYNC.RECONVERGENT B0 ;  /* 0x0000000000007941 */ /* 0x000fea0003800200 */
.L_x_1460:
[----:B------:R-:W-:-:S04]  /*40a0*/  F2FP.F16.F32.PACK_AB R0, RZ, R0 ;  /* 0x00000000ff00723e */ /* 0x000fc800000000ff */
[----:B------:R-:W-:Y:S01]  /*40b0*/  PRMT R22, R0, 0x7610, R22 ;  /* 0x0000761000167816 */ /* 0x000fe20000000016 */
[----:B------:R-:W-:Y:S06]  /*40c0*/  BRA `(.L_x_1445) ;  /* 0x0000000400287947 */ /* 0x000fec0003800000 */
.L_x_1458:
        /* <DEDUP_REMOVED lines=21> */
.L_x_1467:
[----:B------:R-:W-:Y:S05]  /*4220*/  BSYNC.RECONVERGENT B1 ;  /* 0x0000000000017941 */ /* 0x000fea0003800200 */
.L_x_1466:
[----:B------:R-:W-:Y:S01]  /*4230*/  IMAD.SHL.U32 R0, R0, 0x200000, RZ ;  /* 0x0020000000007824 */ /* 0x000fe200078e00ff */
[----:B------:R-:W-:-:S04]  /*4240*/  LEA R3, R3, 0x37800000, 0x17 ;  /* 0x3780000003037811 */ /* 0x000fc800078eb8ff */
[----:B------:R-:W-:-:S07]  /*4250*/  LOP3.LUT R0, R3, R0, R7, 0xfe, !PT ;  /* 0x0000000003007212 */ /* 0x000fce00078efe07 */
.L_x_1465:
[----:B------:R-:W-:Y:S05]  /*4260*/  BSYNC.RECONVERGENT B0 ;  /* 0x0000000000007941 */ /* 0x000fea0003800200 */
.L_x_1464:
[----:B------:R-:W-:-:S04]  /*4270*/  F2FP.F16.F32.PACK_AB R0, RZ, R0 ;  /* 0x00000000ff00723e */ /* 0x000fc800000000ff */
[----:B------:R-:W-:Y:S01]  /*4280*/  PRMT R22, R0, 0x7610, R22 ;  /* 0x0000761000167816 */ /* 0x000fe20000000016 */
[----:B------:R-:W-:Y:S06]  /*4290*/  BRA `(.L_x_1445) ;  /* 0x0000000000b47947 */ /* 0x000fec0003800000 */
.L_x_1457:
        /* <DEDUP_REMOVED lines=14> */
.L_x_1471:
[----:B------:R-:W-:Y:S05]  /*4380*/  BSYNC.RECONVERGENT B0 ;  /* 0x0000000000007941 */ /* 0x000fea0003800200 */
.L_x_1470:
[----:B------:R-:W-:-:S04]  /*4390*/  F2FP.F16.F32.PACK_AB R0, RZ, R0 ;  /* 0x00000000ff00723e */ /* 0x000fc800000000ff */
[----:B------:R-:W-:Y:S01]  /*43a0*/  PRMT R22, R0, 0x7610, R22 ;  /* 0x0000761000167816 */ /* 0x000fe20000000016 */
[----:B------:R-:W-:Y:S06]  /*43b0*/  BRA `(.L_x_1445) ;  /* 0x00000000006c7947 */ /* 0x000fec0003800000 */
.L_x_1444:
        /* <DEDUP_REMOVED lines=16> */
.L_x_1472:
[----:B------:R-:W-:Y:S01]  /*44c0*/  PRMT R22, RZ, 0x7610, R22 ;  /* 0x00007610ff167816 */ /* 0x000fe20000000016 */
[----:B------:R-:W-:Y:S06]  /*44d0*/  BRA `(.L_x_1445) ;  /* 0x0000000000247947 */ /* 0x000fec0003800000 */
.L_x_1469:
[----:B------:R-:W2:Y:S02]  /*44e0*/  LDG.E.64 R4, desc[UR36][R4.64] ;  /* 0x0000002404047981 */ /* 0x000ea4000c1e1b00 */
[----:B--2---:R-:W0:Y:S02]  /*44f0*/  I2F.U64 R0, R4 ;  /* 0x0000000400007312 */ /* 0x004e240000301000 */
[----:B0-----:R-:W-:-:S04]  /*4500*/  F2FP.F16.F32.PACK_AB R0, RZ, R0 ;  /* 0x00000000ff00723e */ /* 0x001fc800000000ff */
[----:B------:R-:W-:Y:S01]  /*4510*/  PRMT R22, R0, 0x7610, R22 ;  /* 0x0000761000167816 */ /* 0x000fe20000000016 */
[----:B------:R-:W-:Y:S06]  /*4520*/  BRA `(.L_x_1445) ;  /* 0x0000000000107947 */ /* 0x000fec0003800000 */
.L_x_1468:
[----:B------:R-:W2:Y:S02]  /*4530*/  LDG.E R4, desc[UR36][R4.64] ;  /* 0x0000002404047981 */ /* 0x000ea4000c1e1900 */
[----:B--2---:R-:W-:-:S04]  /*4540*/  I2FP.F32.U32 R0, R4 ;  /* 0x0000000400007245 */ /* 0x004fc80000201000 */
[----:B------:R-:W-:-:S04]  /*4550*/  F2FP.F16.F32.PACK_AB R0, RZ, R0 ;  /* 0x00000000ff00723e */ /* 0x000fc800000000ff */
[----:B------:R-:W-:-:S07]  /*4560*/  PRMT R22, R0, 0x7610, R22 ;  /* 0x0000761000167816 */ /* 0x000fce0000000016 */
.L_x_1445:
[----:B------:R-:W-:-:S07]  /*4570*/  VIADD R27, R27, 0x80 ;  /* 0x000000801b1b7836 */ /* 0x000fce0000000000 */
.L_x_1406:
[----:B------:R-:W-:Y:S05]  /*4580*/  BSYNC.RECONVERGENT B6 ;  /* 0x0000000000067941 */ /* 0x000fea0003800200 */
.L_x_1405:
        /* <DEDUP_REMOVED lines=27> */
.L_x_1478:
[----:B------:R-:W2:Y:S02]  /*4740*/  LDG.E.U8 R4, desc[UR36][R4.64] ;  /* 0x0000002404047981 */ /* 0x000ea4000c1e1100 */
[----:B--2---:R-:W-:-:S04]  /*4750*/  I2FP.F32.U32 R0, R4 ;  /* 0x0000000400007245 */ /* 0x004fc80000201000 */
[----:B------:R-:W-:-:S04]  /*4760*/  F2FP.F16.F32.PACK_AB R0, RZ, R0 ;  /* 0x00000000ff00723e */ /* 0x000fc800000000ff */
[----:B------:R-:W-:Y:S01]  /*4770*/  PRMT R23, R0, 0x7610, R23 ;  /* 0x0000761000177816 */ /* 0x000fe20000000017 */
[----:B------:R-:W-:Y:S06]  /*4780*/  BRA `(.L_x_1480) ;  /* 0x0000000c00d87947 */ /* 0x000fec0003800000 */
.L_x_1477:
        /* <DEDUP_REMOVED lines=11> */
.L_x_1482:
[----:B------:R-:W2:Y:S02]  /*4840*/  LDG.E R4, desc[UR36][R4.64] ;  /* 0x0000002404047981 */ /* 0x000ea4000c1e1900 */
[----:B--2---:R-:W-:-:S04]  /*4850*/  I2FP.F32.S32 R0, R4 ;  /* 0x0000000400007245 */ /* 0x004fc80000201400 */
[----:B------:R-:W-:-:S04]  /*4860*/  F2FP.F16.F32.PACK_AB R0, RZ, R0 ;  /* 0x00000000ff00723e */ /* 0x000fc800000000ff */
[----:B------:R-:W-:Y:S01]  /*4870*/  PRMT R23, R0, 0x7610, R23 ;  /* 0x0000761000177816 */ /* 0x000fe20000000017 */
[----:B------:R-:W-:Y:S06]  /*4880*/  BRA `(.L_x_1480) ;  /* 0x0000000c00987947 */ /* 0x000fec0003800000 */
.L_x_1481:
[----:B------:R-:W2:Y:S02]  /*4890*/  LDG.E.U16 R4, desc[UR36][R4.64] ;  /* 0x0000002404047981 */ /* 0x000ea4000c1e1500 */
[----:B--2---:R-:W0:Y:S02]  /*48a0*/  I2F.S16 R0, R4 ;  /* 0x0000000400007306 */ /* 0x004e240000101400 */
[----:B0-----:R-:W-:-:S04]  /*48b0*/  F2FP.F16.F32.PACK_AB R0, RZ, R0 ;  /* 0x00000000ff00723e */ /* 0x001fc800000000ff */
[----:B------:R-:W-:Y:S01]  /*48c0*/  PRMT R23, R0, 0x7610, R23 ;  /* 0x0000761000177816 */ /* 0x000fe20000000017 */
[----:B------:R-:W-:Y:S06]  /*48d0*/  BRA `(.L_x_1480) ;  /* 0x0000000c00847947 */ /* 0x000fec0003800000 */
.L_x_1476:
        /* <DEDUP_REMOVED lines=9> */
.L_x_1484:
[----:B------:R1:W5:Y:S01]  /*4970*/  LDG.E.U16 R23, desc[UR36][R4.64] ;  /* 0x0000002404177981 */ /* 0x000362000c1e1500 */
[----:B------:R-:W-:Y:S05]  /*4980*/  BRA `(.L_x_1480) ;  /* 0x0000000c00587947 */ /* 0x000fea0003800000 */
.L_x_1483:
        /* <DEDUP_REMOVED lines=9> */
.L_x_1486:
[----:B------:R0:W5:Y:S01]  /*4a20*/  LDG.E.U16 R23, desc[UR36][R4.64] ;  /* 0x0000002404177981 */ /* 0x000162000c1e1500 */
[----:B------:R-:W-:Y:S05]  /*4a30*/  BRA `(.L_x_1480) ;  /* 0x0000000c002c7947 */ /* 0x000fea0003800000 */
.L_x_1485:
        /* <DEDUP_REMOVED lines=13> */
.L_x_1475:
        /* <DEDUP_REMOVED lines=14> */
.L_x_1489:
        /* <DEDUP_REMOVED lines=13> */
.L_x_1488:
        /* <DEDUP_REMOVED lines=27> */
.L_x_1491:
        /* <DEDUP_REMOVED lines=15> */
.L_x_1490:
[----:B------:R-:W2:Y:S02]  /*4f60*/  LDG.E.U16 R0, desc[UR36][R4.64] ;  /* 0x0000002404007981 */ /* 0x000ea4000c1e1500 */
[----:B--2---:R-:W-:-:S05]  /*4f70*/  IMAD.U32 R0, R0, 0x10000, RZ ;  /* 0x0001000000007824 */ /* 0x004fca00078e00ff */
[----:B------:R-:W-:-:S04]  /*4f80*/  F2FP.F16.F32.PACK_AB R0, RZ, R0 ;  /* 0x00000000ff00723e */ /* 0x000fc800000000ff */
[----:B------:R-:W-:Y:S01]  /*4f90*/  PRMT R23, R0, 0x7610, R23 ;  /* 0x0000761000177816 */ /* 0x000fe20000000017 */
[----:B------:R-:W-:Y:S06]  /*4fa0*/  BRA `(.L_x_1480) ;  /* 0x0000000400d07947 */ /* 0x000fec0003800000 */
.L_x_1487:
        /* <DEDUP_REMOVED lines=13> */
.L_x_1494:
        /* <DEDUP_REMOVED lines=21> */
.L_x_1498:
[----:B------:R-:W-:Y:S05]  /*51d0*/  BSYNC.RECONVERGENT B1 ;  /* 0x0000000000017941 */ /* 0x000fea0003800200 */
.L_x_1497:
[----:B------:R-:W-:Y:S01]  /*51e0*/  IMAD.SHL.U32 R0, R0, 0x100000, RZ ;  /* 0x0010000000007824 */ /* 0x000fe200078e00ff */
[----:B------:R-:W-:-:S04]  /*51f0*/  LEA R3, R3, 0x3b800000, 0x17 ;  /* 0x3b80000003037811 */ /* 0x000fc800078eb8ff */
[----:B------:R-:W-:-:S07]  /*5200*/  LOP3.LUT R0, R3, R0, R7, 0xfe, !PT ;  /* 0x0000000003007212 */ /* 0x000fce00078efe07 */
.L_x_1496:
[----:B------:R-:W-:Y:S05]  /*5210*/  BSYNC.RECONVERGENT B0 ;  /* 0x0000000000007941 */ /* 0x000fea0003800200 */
.L_x_1495:
[----:B------:R-:W-:-:S04]  /*5220*/  F2FP.F16.F32.PACK_AB R0, RZ, R0 ;  /* 0x00000000ff00723e */ /* 0x000fc800000000ff */
[----:B------:R-:W-:Y:S01]  /*5230*/  PRMT R23, R0, 0x7610, R23 ;  /* 0x0000761000177816 */ /* 0x000fe20000000017 */
[----:B------:R-:W-:Y:S06]  /*5240*/  BRA `(.L_x_1480) ;  /* 0x0000000400287947 */ /* 0x000fec0003800000 */
.L_x_1493:
        /* <DEDUP_REMOVED lines=21> */
.L_x_1502:
[----:B------:R-:W-:Y:S05]  /*53a0*/  BSYNC.RECONVERGENT B1 ;  /* 0x0000000000017941 */ /* 0x000fea0003800200 */
.L_x_1501:
[----:B------:R-:W-:Y:S01]  /*53b0*/  IMAD.SHL.U32 R0, R0, 0x200000, RZ ;  /* 0x0020000000007824 */ /* 0x000fe200078e00ff */
[----:B------:R-:W-:-:S04]  /*53c0*/  LEA R3, R3, 0x37800000, 0x17 ;  /* 0x3780000003037811 */ /* 0x000fc800078eb8ff */
[----:B------:R-:W-:-:S07]  /*53d0*/  LOP3.LUT R0, R3, R0, R7, 0xfe, !PT ;  /* 0x0000000003007212 */ /* 0x000fce00078efe07 */
.L_x_1500:
[----:B------:R-:W-:Y:S05]  /*53e0*/  BSYNC.RECONVERGENT B0 ;  /* 0x0000000000007941 */ /* 0x000fea0003800200 */
.L_x_1499:
[----:B------:R-:W-:-:S04]  /*53f0*/  F2FP.F16.F32.PACK_AB R0, RZ, R0 ;  /* 0x00000000ff00723e */ /* 0x000fc800000000ff */
[----:B------:R-:W-:Y:S01]  /*5400*/  PRMT R23, R0, 0x7610, R23 ;  /* 0x0000761000177816 */ /* 0x000fe20000000017 */
[----:B------:R-:W-:Y:S06]  /*5410*/  BRA `(.L_x_1480) ;  /* 0x0000000000b47947 */ /* 0x000fec0003800000 */
.L_x_1492:
        /* <DEDUP_REMOVED lines=14> */
.L_x_1506:
[----:B------:R-:W-:Y:S05]  /*5500*/  BSYNC.RECONVERGENT B0 ;  /* 0x0000000000007941 */ /* 0x000fea0003800200 */
.L_x_1505:
[----:B------:R-:W-:-:S04]  /*5510*/  F2FP.F16.F32.PACK_AB R0, RZ, R0 ;  /* 0x00000000ff00723e */ /* 0x000fc800000000ff */
[----:B------:R-:W-:Y:S01]  /*5520*/  PRMT R23, R0, 0x7610, R23 ;  /* 0x0000761000177816 */ /* 0x000fe20000000017 */
[----:B------:R-:W-:Y:S06]  /*5530*/  BRA `(.L_x_1480) ;  /* 0x00000000006c7947 */ /* 0x000fec0003800000 */
.L_x_1479:
        /* <DEDUP_REMOVED lines=16> */
.L_x_1507:
[----:B------:R-:W-:Y:S01]  /*5640*/  PRMT R23, RZ, 0x7610, R23 ;  /* 0x00007610ff177816 */ /* 0x000fe20000000017 */
[----:B------:R-:W-:Y:S06]  /*5650*/  BRA `(.L_x_1480) ;  /* 0x0000000000247947 */ /* 0x000fec0003800000 */
.L_x_1504:
[----:B------:R-:W2:Y:S02]  /*5660*/  LDG.E.64 R4, desc[UR36][R4.64] ;  /* 0x0000002404047981 */ /* 0x000ea4000c1e1b00 */
[----:B--2---:R-:W0:Y:S02]  /*5670*/  I2F.U64 R0, R4 ;  /* 0x0000000400007312 */ /* 0x004e240000301000 */
[----:B0-----:R-:W-:-:S04]  /*5680*/  F2FP.F16.F32.PACK_AB R0, RZ, R0 ;  /* 0x00000000ff00723e */ /* 0x001fc800000000ff */
[----:B------:R-:W-:Y:S01]  /*5690*/  PRMT R23, R0, 0x7610, R23 ;  /* 0x0000761000177816 */ /* 0x000fe20000000017 */
[----:B------:R-:W-:Y:S06]  /*56a0*/  BRA `(.L_x_1480) ;  /* 0x0000000000107947 */ /* 0x000fec0003800000 */
.L_x_1503:
[----:B------:R-:W2:Y:S02]  /*56b0*/  LDG.E R4, desc[UR36][R4.64] ;  /* 0x0000002404047981 */ /* 0x000ea4000c1e1900 */
[----:B--2---:R-:W-:-:S04]  /*56c0*/  I2FP.F32.U32 R0, R4 ;  /* 0x0000000400007245 */ /* 0x004fc80000201000 */
[----:B------:R-:W-:-:S04]  /*56d0*/  F2FP.F16.F32.PACK_AB R0, RZ, R0 ;  /* 0x00000000ff00723e */ /* 0x000fc800000000ff */
[----:B------:R-:W-:-:S07]  /*56e0*/  PRMT R23, R0, 0x7610, R23 ;  /* 0x0000761000177816 */ /* 0x000fce0000000017 */
.L_x_1480:
[----:B------:R-:W2:Y:S01]  /*56f0*/  LDCU.U8 UR6, c[0x0][0x3a5] ;  /* 0x000074a0ff0677ac */ /* 0x000ea20008000000 */
[----:B01----:R-:W0:Y:S01]  /*5700*/  LDC.64 R4, c[0x0][0x398] ;  /* 0x0000e600ff047b82 */ /* 0x003e220000000a00 */
[----:B------:R-:W1:Y:S01]  /*5710*/  LDCU UR5, c[0x0][0x3ac] ;  /* 0x00007580ff0577ac */ /* 0x000e620008000800 */
[----:B--2---:R-:W-:-:S04]  /*5720*/  UPRMT UR4, UR6, 0x9910, URZ ;  /* 0x0000991006047896 */ /* 0x004fc800080000ff */
        /* <DEDUP_REMOVED lines=18> */
.L_x_1511:
[----:B------:R-:W2:Y:S02]  /*5850*/  LDG.E.U8 R4, desc[UR36][R4.64] ;  /* 0x0000002404047981 */ /* 0x000ea4000c1e1100 */
[----:B--2---:R-:W-:-:S04]  /*5860*/  I2FP.F32.U32 R0, R4 ;  /* 0x0000000400007245 */ /* 0x004fc80000201000 */
[----:B------:R-:W-:-:S04]  /*5870*/  F2FP.F16.F32.PACK_AB R0, RZ, R0 ;  /* 0x00000000ff00723e */ /* 0x000fc800000000ff */
[----:B------:R-:W-:Y:S01]  /*5880*/  PRMT R24, R0, 0x7610, R24 ;  /* 0x0000761000187816 */ /* 0x000fe20000000018 */
[----:B------:R-:W-:Y:S06]  /*5890*/  BRA `(.L_x_1513) ;  /* 0x0000000c00d87947 */ /* 0x000fec0003800000 */
.L_x_1510:
        /* <DEDUP_REMOVED lines=11> */
.L_x_1515:
[----:B------:R-:W2:Y:S02]  /*5950*/  LDG.E R4, desc[UR36][R4.64] ;  /* 0x0000002404047981 */ /* 0x000ea4000c1e1900 */
[----:B--2---:R-:W-:-:S04]  /*5960*/  I2FP.F32.S32 R0, R4 ;  /* 0x0000000400007245 */ /* 0x004fc80000201400 */
[----:B------:R-:W-:-:S04]  /*5970*/  F2FP.F16.F32.PACK_AB R0, RZ, R0 ;  /* 0x00000000ff00723e */ /* 0x000fc800000000ff */
[----:B------:R-:W-:Y:S01]  /*5980*/  PRMT R24, R0, 0x7610, R24 ;  /* 0x0000761000187816 */ /* 0x000fe20000000018 */
[----:B------:R-:W-:Y:S06]  /*5990*/  BRA `(.L_x_1513) ;  /* 0x0000000c00987947 */ /* 0x000fec0003800000 */
.L_x_1514:
[----:B------:R-:W2:Y:S02]  /*59a0*/  LDG.E.U16 R4, desc[UR36][R4.64] ;  /* 0x0000002404047981 */ /* 0x000ea4000c1e1500 */
[----:B--2---:R-:W0:Y:S02]  /*59b0*/  I2F.S16 R0, R4 ;  /* 0x0000000400007306 */ /* 0x004e240000101400 */
[----:B0-----:R-:W-:-:S04]  /*59c0*/  F2FP.F16.F32.PACK_AB R0, RZ, R0 ;  /* 0x00000000ff00723e */ /* 0x001fc800000000ff */
[----:B------:R-:W-:Y:S01]  /*59d0*/  PRMT R24, R0, 0x7610, R24 ;  /* 0x0000761000187816 */ /* 0x000fe20000000018 */
[----:B------:R-:W-:Y:S06]  /*59e0*/  BRA `(.L_x_1513) ;  /* 0x0000000c00847947 */ /* 0x000fec0003800000 */
.L_x_1509:
        /* <DEDUP_REMOVED lines=9> */
.L_x_1517:
[----:B------:R1:W5:Y:S01]  /*5a80*/  LDG.E.U16 R24, desc[UR36][R4.64] ;  /* 0x0000002404187981 */ /* 0x000362000c1e1500 */
[----:B------:R-:W-:Y:S05]  /*5a90*/  BRA `(.L_x_1513) ;  /* 0x0000000c00587947 */ /* 0x000fea0003800000 */
.L_x_1516:
        /* <DEDUP_REMOVED lines=9> */
.L_x_1519:
[----:B------:R0:W5:Y:S01]  /*5b30*/  LDG.E.U16 R24, desc[UR36][R4.64] ;  /* 0x0000002404187981 */ /* 0x000162000c1e1500 */
[----:B------:R-:W-:Y:S05]  /*5b40*/  BRA `(.L_x_1513) ;  /* 0x0000000c002c7947 */ /* 0x000fea0003800000 */
.L_x_1518:
        /* <DEDUP_REMOVED lines=13> */
.L_x_1508:
        /* <DEDUP_REMOVED lines=14> */
.L_x_1522:
        /* <DEDUP_REMOVED lines=13> */
.L_x_1521:
        /* <DEDUP_REMOVED lines=27> */
.L_x_1524:
        /* <DEDUP_REMOVED lines=15> */
.L_x_1523:
[----:B------:R-:W2:Y:S02]  /*6070*/  LDG.E.U16 R0, desc[UR36][R4.64] ;  /* 0x0000002404007981 */ /* 0x000ea4000c1e1500 */
[----:B--2---:R-:W-:-:S05]  /*6080*/  IMAD.U32 R0, R0, 0x10000, RZ ;  /* 0x0001000000007824 */ /* 0x004fca00078e00ff */
[----:B------:R-:W-:-:S04]  /*6090*/  F2FP.F16.F32.PACK_AB R0, RZ, R0 ;  /* 0x00000000ff00723e */ /* 0x000fc800000000ff */
[----:B------:R-:W-:Y:S01]  /*60a0*/  PRMT R24, R0, 0x7610, R24 ;  /* 0x0000761000187816 */ /* 0x000fe20000000018 */
[----:B------:R-:W-:Y:S06]  /*60b0*/  BRA `(.L_x_1513) ;  /* 0x0000000400d07947 */ /* 0x000fec0003800000 */
.L_x_1520:
        /* <DEDUP_REMOVED lines=13> */
.L_x_1527:
        /* <DEDUP_REMOVED lines=21> */
.L_x_1531:
[----:B------:R-:W-:Y:S05]  /*62e0*/  BSYNC.RECONVERGENT B1 ;  /* 0x0000000000017941 */ /* 0x000fea0003800200 */
.L_x_1530:
[----:B------:R-:W-:Y:S01]  /*62f0*/  IMAD.SHL.U32 R0, R0, 0x100000, RZ ;  /* 0x0010000000007824 */ /* 0x000fe200078e00ff */
[----:B------:R-:W-:-:S04]  /*6300*/  LEA R3, R3, 0x3b800000, 0x17 ;  /* 0x3b80000003037811 */ /* 0x000fc800078eb8ff */
[----:B------:R-:W-:-:S07]  /*6310*/  LOP3.LUT R0, R3, R0, R7, 0xfe, !PT ;  /* 0x0000000003007212 */ /* 0x000fce00078efe07 */
.L_x_1529:
[----:B------:R-:W-:Y:S05]  /*6320*/  BSYNC.RECONVERGENT B0 ;  /* 0x0000000000007941 */ /* 0x000fea0003800200 */
.L_x_1528:
[----:B------:R-:W-:-:S04]  /*6330*/  F2FP.F16.F32.PACK_AB R0, RZ, R0 ;  /* 0x00000000ff00723e */ /* 0x000fc800000000ff */
[----:B------:R-:W-:Y:S01]  /*6340*/  PRMT R24, R0, 0x7610, R24 ;  /* 0x0000761000187816 */ /* 0x000fe20000000018 */
[----:B------:R-:W-:Y:S06]  /*6350*/  BRA `(.L_x_1513) ;  /* 0x0000000400287947 */ /* 0x000fec0003800000 */
.L_x_1526:
        /* <DEDUP_REMOVED lines=21> */
.L_x_1535:
[----:B------:R-:W-:Y:S05]  /*64b0*/  BSYNC.RECONVERGENT B1 ;  /* 0x0000000000017941 */ /* 0x000fea0003800200 */
.L_x_1534:
[----:B------:R-:W-:Y:S01]  /*64c0*/  IMAD.SHL.U32 R0, R0, 0x200000, RZ ;  /* 0x0020000000007824 */ /* 0x000fe200078e00ff */
[----:B------:R-:W-:-:S04]  /*64d0*/  LEA R3, R3, 0x37800000, 0x17 ;  /* 0x3780000003037811 */ /* 0x000fc800078eb8ff */
[----:B------:R-:W-:-:S07]  /*64e0*/  LOP3.LUT R0, R3, R0, R7, 0xfe, !PT ;  /* 0x0000000003007212 */ /* 0x000fce00078efe07 */
.L_x_1533:
[----:B------:R-:W-:Y:S05]  /*64f0*/  BSYNC.RECONVERGENT B0 ;  /* 0x0000000000007941 */ /* 0x000fea0003800200 */
.L_x_1532:
[----:B------:R-:W-:-:S04]  /*6500*/  F2FP.F16.F32.PACK_AB R0, RZ, R0 ;  /* 0x00000000ff00723e */ /* 0x000fc800000000ff */
[----:B------:R-:W-:Y:S01]  /*6510*/  PRMT R24, R0, 0x7610, R24 ;  /* 0x0000761000187816 */ /* 0x000fe20000000018 */
[----:B------:R-:W-:Y:S06]  /*6520*/  BRA `(.L_x_1513) ;  /* 0x0000000000b47947 */ /* 0x000fec0003800000 */
.L_x_1525:
        /* <DEDUP_REMOVED lines=14> */
.L_x_1539:
[----:B------:R-:W-:Y:S05]  /*6610*/  BSYNC.RECONVERGENT B0 ;  /* 0x0000000000007941 */ /* 0x000fea0003800200 */
.L_x_1538:
[----:B------:R-:W-:-:S04]  /*6620*/  F2FP.F16.F32.PACK_AB R0, RZ, R0 ;  /* 0x00000000ff00723e */ /* 0x000fc800000000ff */
[----:B------:R-:W-:Y:S01]  /*6630*/  PRMT R24, R0, 0x7610, R24 ;  /* 0x0000761000187816 */ /* 0x000fe20000000018 */
[----:B------:R-:W-:Y:S06]  /*6640*/  BRA `(.L_x_1513) ;  /* 0x00000000006c7947 */ /* 0x000fec0003800000 */
.L_x_1512:
        /* <DEDUP_REMOVED lines=16> */
.L_x_1540:
[----:B------:R-:W-:Y:S01]  /*6750*/  PRMT R24, RZ, 0x7610, R24 ;  /* 0x00007610ff187816 */ /* 0x000fe20000000018 */
[----:B------:R-:W-:Y:S06]  /*6760*/  BRA `(.L_x_1513) ;  /* 0x0000000000247947 */ /* 0x000fec0003800000 */
.L_x_1537:
[----:B------:R-:W2:Y:S02]  /*6770*/  LDG.E.64 R4, desc[UR36][R4.64] ;  /* 0x0000002404047981 */ /* 0x000ea4000c1e1b00 */
[----:B--2---:R-:W0:Y:S02]  /*6780*/  I2F.U64 R0, R4 ;  /* 0x0000000400007312 */ /* 0x004e240000301000 */
[----:B0-----:R-:W-:-:S04]  /*6790*/  F2FP.F16.F32.PACK_AB R0, RZ, R0 ;  /* 0x00000000ff00723e */ /* 0x001fc800000000ff */
[----:B------:R-:W-:Y:S01]  /*67a0*/  PRMT R24, R0, 0x7610, R24 ;  /* 0x0000761000187816 */ /* 0x000fe20000000018 */
[----:B------:R-:W-:Y:S06]  /*67b0*/  BRA `(.L_x_1513) ;  /* 0x0000000000107947 */ /* 0x000fec0003800000 */
.L_x_1536:
[----:B------:R-:W2:Y:S02]  /*67c0*/  LDG.E R4, desc[UR36][R4.64] ;  /* 0x0000002404047981 */ /* 0x000ea4000c1e1900 */
[----:B--2---:R-:W-:-:S04]  /*67d0*/  I2FP.F32.U32 R0, R4 ;  /* 0x0000000400007245 */ /* 0x004fc80000201000 */
[----:B------:R-:W-:-:S04]  /*67e0*/  F2FP.F16.F32.PACK_AB R0, RZ, R0 ;  /* 0x00000000ff00723e */ /* 0x000fc800000000ff */
[----:B------:R-:W-:-:S07]  /*67f0*/  PRMT R24, R0, 0x7610, R24 ;  /* 0x0000761000187816 */ /* 0x000fce0000000018 */
.L_x_1513:
[----:B------:R-:W-:-:S07]  /*6800*/  VIADD R27, R27, 0x80 ;  /* 0x000000801b1b7836 */ /* 0x000fce0000000000 */
.L_x_1474:
[----:B------:R-:W-:Y:S05]  /*6810*/  BSYNC.RECONVERGENT B6 ;  /* 0x0000000000067941 */ /* 0x000fea0003800200 */
.L_x_1473:
        /* <DEDUP_REMOVED lines=27> */
.L_x_1546:
[----:B------:R-:W2:Y:S02]  /*69d0*/  LDG.E.U8 R4, desc[UR36][R4.64] ;  /* 0x0000002404047981 */ /* 0x000ea4000c1e1100 */
[----:B--2---:R-:W-:-:S04]  /*69e0*/  I2FP.F32.U32 R0, R4 ;  /* 0x0000000400007245 */ /* 0x004fc80000201000 */
[----:B------:R-:W-:-:S04]  /*69f0*/  F2FP.F16.F32.PACK_AB R0, RZ, R0 ;  /* 0x00000000ff00723e */ /* 0x000fc800000000ff */
[----:B------:R-:W-:Y:S01]  /*6a00*/  PRMT R25, R0, 0x7610, R25 ;  /* 0x0000761000197816 */ /* 0x000fe20000000019 */
[----:B------:R-:W-:Y:S06]  /*6a10*/  BRA `(.L_x_1548) ;  /* 0x0000000c00d87947 */ /* 0x000fec0003800000 */
.L_x_1545:
        /* <DEDUP_REMOVED lines=11> */
.L_x_1550:
[----:B------:R-:W2:Y:S02]  /*6ad0*/  LDG.E R4, desc[UR36][R4.64] ;  /* 0x0000002404047981 */ /* 0x000ea4000c1e1900 */
[----:B--2---:R-:W-:-:S04]  /*6ae0*/  I2FP.F32.S32 R0, R4 ;  /* 0x0000000400007245 */ /* 0x004fc80000201400 */
[----:B------:R-:W-:-:S04]  /*6af0*/  F2FP.F16.F32.PACK_AB R0, RZ, R0 ;  /* 0x00000000ff00723e */ /* 0x000fc800000000ff */
[----:B------:R-:W-:Y:S01]  /*6b00*/  PRMT R25, R0, 0x7610, R25 ;  /* 0x0000761000197816 */ /* 0x000fe20000000019 */
[----:B------:R-:W-:Y:S06]  /*6b10*/  BRA `(.L_x_1548) ;  /* 0x0000000c00987947 */ /* 0x000fec0003800000 */
.L_x_1549:
[----:B------:R-:W2:Y:S02]  /*6b20*/  LDG.E.U16 R4, desc[UR36][R4.64] ;  /* 0x0000002404047981 */ /* 0x000ea4000c1e1500 */
[----:B--2---:R-:W0:Y:S02]  /*6b30*/  I2F.S16 R0, R4 ;  /* 0x0000000400007306 */ /* 0x004e240000101400 */
[----:B0-----:R-:W-:-:S04]  /*6b40*/  F2FP.F16.F32.PACK_AB R0, RZ, R0 ;  /* 0x00000000ff00723e */ /* 0x001fc800000000ff */
[----:B------:R-:W-:Y:S01]  /*6b50*/  PRMT R25, R0, 0x7610, R25 ;  /* 0x0000761000197816 */ /* 0x000fe20000000019 */
[----:B------:R-:W-:Y:S06]  /*6b60*/  BRA `(.L_x_1548) ;  /* 0x0000000c00847947 */ /* 0x000fec0003800000 */
.L_x_1544:
        /* <DEDUP_REMOVED lines=9> */
.L_x_1552:
[----:B------:R0:W5:Y:S01]  /*6c00*/  LDG.E.U16 R25, desc[UR36][R4.64] ;  /* 0x0000002404197981 */ /* 0x000162000c1e1500 */
[----:B------:R-:W-:Y:S05]  /*6c10*/  BRA `(.L_x_1548) ;  /* 0x0000000c00587947 */ /* 0x000fea0003800000 */
.L_x_1551:
        /* <DEDUP_REMOVED lines=9> */
.L_x_1554:
[----:B------:R1:W5:Y:S01]  /*6cb0*/  LDG.E.U16 R25, desc[UR36][R4.64] ;  /* 0x0000002404197981 */ /* 0x000362000c1e1500 */
[----:B------:R-:W-:Y:S05]  /*6cc0*/  BRA `(.L_x_1548) ;  /* 0x0000000c002c7947 */ /* 0x000fea0003800000 */
.L_x_1553:
        /* <DEDUP_REMOVED lines=13> */
.L_x_1543:
        /* <DEDUP_REMOVED lines=14> */
.L_x_1557:
        /* <DEDUP_REMOVED lines=13> */
.L_x_1556:
        /* <DEDUP_REMOVED lines=27> */
.L_x_1559:
        /* <DEDUP_REMOVED lines=15> */
.L_x_1558:
[----:B------:R-:W2:Y:S02]  /*71f0*/  LDG.E.U16 R0, desc[UR36][R4.64] ;  /* 0x0000002404007981 */ /* 0x000ea4000c1e1500 */
[----:B--2---:R-:W-:-:S05]  /*7200*/  IMAD.U32 R0, R0, 0x10000, RZ ;  /* 0x0001000000007824 */ /* 0x004fca00078e00ff */
[----:B------:R-:W-:-:S04]  /*7210*/  F2FP.F16.F32.PACK_AB R0, RZ, R0 ;  /* 0x00000000ff00723e */ /* 0x000fc800000000ff */
[----:B------:R-:W-:Y:S01]  /*7220*/  PRMT R25, R0, 0x7610, R25 ;  /* 0x0000761000197816 */ /* 0x000fe20000000019 */
[----:B------:R-:W-:Y:S06]  /*7230*/  BRA `(.L_x_1548) ;  /* 0x0000000400d07947 */ /* 0x000fec0003800000 */
.L_x_1555:
        /* <DEDUP_REMOVED lines=13> */
.L_x_1562:
        /* <DEDUP_REMOVED lines=21> */
.L_x_1566:
[----:B------:R-:W-:Y:S05]  /*7460*/  BSYNC.RECONVERGENT B1 ;  /* 0x0000000000017941 */ /* 0x000fea0003800200 */
.L_x_1565:
[----:B------:R-:W-:Y:S01]  /*7470*/  IMAD.SHL.U32 R0, R0, 0x100000, RZ ;  /* 0x0010000000007824 */ /* 0x000fe200078e00ff */
[----:B------:R-:W-:-:S04]  /*7480*/  LEA R3, R3, 0x3b800000, 0x17 ;  /* 0x3b80000003037811 */ /* 0x000fc800078eb8ff */
[----:B------:R-:W-:-:S07]  /*7490*/  LOP3.LUT R0, R3, R0, R7, 0xfe, !PT ;  /* 0x0000000003007212 */ /* 0x000fce00078efe07 */
.L_x_1564:
[----:B------:R-:W-:Y:S05]  /*74a0*/  BSYNC.RECONVERGENT B0 ;  /* 0x0000000000007941 */ /* 0x000fea0003800200 */
.L_x_1563:
[----:B------:R-:W-:-:S04]  /*74b0*/  F2FP.F16.F32.PACK_AB R0, RZ, R0 ;  /* 0x00000000ff00723e */ /* 0x000fc800000000ff */
[----:B------:R-:W-:Y:S01]  /*74c0*/  PRMT R25, R0, 0x7610, R25 ;  /* 0x0000761000197816 */ /* 0x000fe20000000019 */
[----:B------:R-:W-:Y:S06]  /*74d0*/  BRA `(.L_x_1548) ;  /* 0x0000000400287947 */ /* 0x000fec0003800000 */
.L_x_1561:
        /* <DEDUP_REMOVED lines=21> */
.L_x_1570:
[----:B------:R-:W-:Y:S05]  /*7630*/  BSYNC.RECONVERGENT B1 ;  /* 0x0000000000017941 */ /* 0x000fea0003800200 */
.L_x_1569:
[----:B------:R-:W-:Y:S01]  /*7640*/  IMAD.SHL.U32 R0, R0, 0x200000, RZ ;  /* 0x0020000000007824 */ /* 0x000fe200078e00ff */
[----:B------:R-:W-:-:S04]  /*7650*/  LEA R3, R3, 0x37800000, 0x17 ;  /* 0x3780000003037811 */ /* 0x000fc800078eb8ff */
[----:B------:R-:W-:-:S07]  /*7660*/  LOP3.LUT R0, R3, R0, R7, 0xfe, !PT ;  /* 0x0000000003007212 */ /* 0x000fce00078efe07 */
.L_x_1568:
[----:B------:R-:W-:Y:S05]  /*7670*/  BSYNC.RECONVERGENT B0 ;  /* 0x0000000000007941 */ /* 0x000fea0003800200 */
.L_x_1567:
[----:B------:R-:W-:-:S04]  /*7680*/  F2FP.F16.F32.PACK_AB R0, RZ, R0 ;  /* 0x00000000ff00723e */ /* 0x000fc800000000ff */
[----:B------:R-:W-:Y:S01]  /*7690*/  PRMT R25, R0, 0x7610, R25 ;  /* 0x0000761000197816 */ /* 0x000fe20000000019 */
[----:B------:R-:W-:Y:S06]  /*76a0*/  BRA `(.L_x_1548) ;  /* 0x0000000000b47947 */ /* 0x000fec0003800000 */
.L_x_1560:
        /* <DEDUP_REMOVED lines=14> */
.L_x_1574:
[----:B------:R-:W-:Y:S05]  /*7790*/  BSYNC.RECONVERGENT B0 ;  /* 0x0000000000007941 */ /* 0x000fea0003800200 */
.L_x_1573:
[----:B------:R-:W-:-:S04]  /*77a0*/  F2FP.F16.F32.PACK_AB R0, RZ, R0 ;  /* 0x00000000ff00723e */ /* 0x000fc800000000ff */
[----:B------:R-:W-:Y:S01]  /*77b0*/  PRMT R25, R0, 0x7610, R25 ;  /* 0x0000761000197816 */ /* 0x000fe20000000019 */
[----:B------:R-:W-:Y:S06]  /*77c0*/  BRA `(.L_x_1548) ;  /* 0x00000000006c7947 */ /* 0x000fec0003800000 */
.L_x_1547:
        /* <DEDUP_REMOVED lines=16> */
.L_x_1575:
[----:B------:R-:W-:Y:S01]  /*78d0*/  PRMT R25, RZ, 0x7610, R25 ;  /* 0x00007610ff197816 */ /* 0x000fe20000000019 */
[----:B------:R-:W-:Y:S06]  /*78e0*/  BRA `(.L_x_1548) ;  /* 0x0000000000247947 */ /* 0x000fec0003800000 */
.L_x_1572:
[----:B------:R-:W2:Y:S02]  /*78f0*/  LDG.E.64 R4, desc[UR36][R4.64] ;  /* 0x0000002404047981 */ /* 0x000ea4000c1e1b00 */
[----:B--2---:R-:W0:Y:S02]  /*7900*/  I2F.U64 R0, R4 ;  /* 0x0000000400007312 */ /* 0x004e240000301000 */
[----:B0-----:R-:W-:-:S04]  /*7910*/  F2FP.F16.F32.PACK_AB R0, RZ, R0 ;  /* 0x00000000ff00723e */ /* 0x001fc800000000ff */
[----:B------:R-:W-:Y:S01]  /*7920*/  PRMT R25, R0, 0x7610, R25 ;  /* 0x0000761000197816 */ /* 0x000fe20000000019 */
[----:B------:R-:W-:Y:S06]  /*7930*/  BRA `(.L_x_1548) ;  /* 0x0000000000107947 */ /* 0x000fec0003800000 */
.L_x_1571:
[----:B------:R-:W2:Y:S02]  /*7940*/  LDG.E R4, desc[UR36][R4.64] ;  /* 0x0000002404047981 */ /* 0x000ea4000c1e1900 */
[----:B--2---:R-:W-:-:S04]  /*7950*/  I2FP.F32.U32 R0, R4 ;  /* 0x0000000400007245 */ /* 0x004fc80000201000 */
[----:B------:R-:W-:-:S04]  /*7960*/  F2FP.F16.F32.PACK_AB R0, RZ, R0 ;  /* 0x00000000ff00723e */ /* 0x000fc800000000ff */
[----:B------:R-:W-:-:S07]  /*7970*/  PRMT R25, R0, 0x7610, R25 ;  /* 0x0000761000197816 */ /* 0x000fce0000000019 */
.L_x_1548:
        /* <DEDUP_REMOVED lines=21> */
.L_x_1579:
[----:B------:R-:W2:Y:S02]  /*7ad0*/  LDG.E.U8 R4, desc[UR36][R4.64] ;  /* 0x0000002404047981 */ /* 0x000ea4000c1e1100 */
[----:B--2---:R-:W-:-:S04]  /*7ae0*/  I2FP.F32.U32 R0, R4 ;  /* 0x0000000400007245 */ /* 0x004fc80000201000 */
[----:B------:R-:W-:Y:S01]  /*7af0*/  F2FP.F16.F32.PACK_AB R0, RZ, R0 ;  /* 0x00000000ff00723e */ /* 0x000fe200000000ff */
[----:B------:R-:W-:Y:S06]  /*7b00*/  BRA `(.L_x_1542) ;  /* 0x0000000c00a07947 */ /* 0x000fec0003800000 */
.L_x_1578:
        /* <DEDUP_REMOVED lines=10> */
.L_x_1582:
[----:B------:R-:W2:Y:S02]  /*7bb0*/  LDG.E R4, desc[UR36][R4.64] ;  /* 0x0000002404047981 */ /* 0x000ea4000c1e1900 */
[----:B--2---:R-:W-:-:S04]  /*7bc0*/  I2FP.F32.S32 R0, R4 ;  /* 0x0000000400007245 */ /* 0x004fc80000201400 */
[----:B------:R-:W-:Y:S01]  /*7bd0*/  F2FP.F16.F32.PACK_AB R0, RZ, R0 ;  /* 0x00000000ff00723e */ /* 0x000fe200000000ff */
[----:B------:R-:W-:Y:S06]  /*7be0*/  BRA `(.L_x_1542) ;  /* 0x0000000c00687947 */ /* 0x000fec0003800000 */
.L_x_1581:
[----:B------:R-:W2:Y:S02]  /*7bf0*/  LDG.E.U16 R4, desc[UR36][R4.64] ;  /* 0x0000002404047981 */ /* 0x000ea4000c1e1500 */
[----:B--2---:R-:W0:Y:S02]  /*7c00*/  I2F.S16 R0, R4 ;  /* 0x0000000400007306 */ /* 0x004e240000101400 */
[----:B0-----:R-:W-:Y:S01]  /*7c10*/  F2FP.F16.F32.PACK_AB R0, RZ, R0 ;  /* 0x00000000ff00723e */ /* 0x001fe200000000ff */
[----:B------:R-:W-:Y:S06]  /*7c20*/  BRA `(.L_x_1542) ;  /* 0x0000000c00587947 */ /* 0x000fec0003800000 */
.L_x_1577:
        /* <DEDUP_REMOVED lines=9> */
.L_x_1584:
[----:B------:R2:W5:Y:S01]  /*7cc0*/  LDG.E.U16 R0, desc[UR36][R4.64] ;  /* 0x0000002404007981 */ /* 0x000562000c1e1500 */
[----:B------:R-:W-:Y:S05]  /*7cd0*/  BRA `(.L_x_1542) ;  /* 0x0000000c002c7947 */ /* 0x000fea0003800000 */
.L_x_1583:
        /* <DEDUP_REMOVED lines=9> */
.L_x_1586:
[----:B------:R3:W5:Y:S01]  /*7d70*/  LDG.E.U16 R0, desc[UR36][R4.64] ;  /* 0x0000002404007981 */ /* 0x000762000c1e1500 */
[----:B------:R-:W-:Y:S05]  /*7d80*/  BRA `(.L_x_1542) ;  /* 0x0000000c00007947 */ /* 0x000fea0003800000 */
.L_x_1585:
        /* <DEDUP_REMOVED lines=12> */
.L_x_1576:
        /* <DEDUP_REMOVED lines=13> */
.L_x_1589:
        /* <DEDUP_REMOVED lines=12> */
.L_x_1588:
        /* <DEDUP_REMOVED lines=27> */
.L_x_1591:
        /* <DEDUP_REMOVED lines=12> */
[----:B------:R-:W-:Y:S01]  /*8250*/  F2FP.F16.F32.PACK_AB R0, RZ, R0 ;  /* 0x00000000ff00723e */ /* 0x000fe200000000ff */
[----:B------:R-:W-:Y:S06]  /*8260*/  BRA `(.L_x_1542) ;  /* 0x0000000400c87947 */ /* 0x000fec0003800000 */
.L_x_1590:
[----:B------:R-:W2:Y:S02]  /*8270*/  LDG.E.U16 R0, desc[UR36][R4.64] ;  /* 0x0000002404007981 */ /* 0x000ea4000c1e1500 */
[----:B--2---:R-:W-:-:S05]  /*8280*/  IMAD.U32 R0, R0, 0x10000, RZ ;  /* 0x0001000000007824 */ /* 0x004fca00078e00ff */
[----:B------:R-:W-:Y:S01]  /*8290*/  F2FP.F16.F32.PACK_AB R0, RZ, R0 ;  /* 0x00000000ff00723e */ /* 0x000fe200000000ff */
[----:B------:R-:W-:Y:S06]  /*82a0*/  BRA `(.L_x_1542) ;  /* 0x0000000400b87947 */ /* 0x000fec0003800000 */
.L_x_1587:
        /* <DEDUP_REMOVED lines=12> */
.L_x_1594:
        /* <DEDUP_REMOVED lines=21> */
.L_x_1598:
[----:B------:R-:W-:Y:S05]  /*84c0*/  BSYNC.RECONVERGENT B1 ;  /* 0x0000000000017941 */ /* 0x000fea0003800200 */
.L_x_1597:
[----:B------:R-:W-:Y:S01]  /*84d0*/  IMAD.SHL.U32 R0, R0, 0x100000, RZ ;  /* 0x0010000000007824 */ /* 0x000fe200078e00ff */
[----:B------:R-:W-:-:S04]  /*84e0*/  LEA R3, R3, 0x3b800000, 0x17 ;  /* 0x3b80000003037811 */ /* 0x000fc800078eb8ff */
[----:B------:R-:W-:-:S07]  /*84f0*/  LOP3.LUT R0, R3, R0, R7, 0xfe, !PT ;  /* 0x0000000003007212 */ /* 0x000fce00078efe07 */
.L_x_1596:
[----:B------:R-:W-:Y:S05]  /*8500*/  BSYNC.RECONVERGENT B0 ;  /* 0x0000000000007941 */ /* 0x000fea0003800200 */
.L_x_1595:
[----:B------:R-:W-:Y:S01]  /*8510*/  F2FP.F16.F32.PACK_AB R0, RZ, R0 ;  /* 0x00000000ff00723e */ /* 0x000fe200000000ff */
[----:B------:R-:W-:Y:S06]  /*8520*/  BRA `(.L_x_1542) ;  /* 0x0000000400187947 */ /* 0x000fec0003800000 */
.L_x_1593:
        /* <DEDUP_REMOVED lines=21> */
.L_x_1602:
[----:B------:R-:W-:Y:S05]  /*8680*/  BSYNC.RECONVERGENT B1 ;  /* 0x0000000000017941 */ /* 0x000fea0003800200 */
.L_x_1601:
[----:B------:R-:W-:Y:S01]  /*8690*/  IMAD.SHL.U32 R0, R0, 0x200000, RZ ;  /* 0x0020000000007824 */ /* 0x000fe200078e00ff */
[----:B------:R-:W-:-:S04]  /*86a0*/  LEA R3, R3, 0x37800000, 0x17 ;  /* 0x3780000003037811 */ /* 0x000fc800078eb8ff */
[----:B------:R-:W-:-:S07]  /*86b0*/  LOP3.LUT R0, R3, R0, R7, 0xfe, !PT ;  /* 0x0000000003007212 */ /* 0x000fce00078efe07 */
.L_x_1600:
[----:B------:R-:W-:Y:S05]  /*86c0*/  BSYNC.RECONVERGENT B0 ;  /* 0x0000000000007941 */ /* 0x000fea0003800200 */
.L_x_1599:
[----:B------:R-:W-:Y:S01]  /*86d0*/  F2FP.F16.F32.PACK_AB R0, RZ, R0 ;  /* 0x00000000ff00723e */ /* 0x000fe200000000ff */
[----:B------:R-:W-:Y:S06]  /*86e0*/  BRA `(.L_x_1542) ;  /* 0x0000000000a87947 */ /* 0x000fec0003800000 */
.L_x_1592:
        /* <DEDUP_REMOVED lines=14> */
.L_x_1606:
[----:B------:R-:W-:Y:S05]  /*87d0*/  BSYNC.RECONVERGENT B0 ;  /* 0x0000000000007941 */ /* 0x000fea0003800200 */
.L_x_1605:
[----:B------:R-:W-:Y:S01]  /*87e0*/  F2FP.F16.F32.PACK_AB R0, RZ, R0 ;  /* 0x00000000ff00723e */ /* 0x000fe200000000ff */
[----:B------:R-:W-:Y:S06]  /*87f0*/  BRA `(.L_x_1542) ;  /* 0x0000000000647947 */ /* 0x000fec0003800000 */
.L_x_1580:
        /* <DEDUP_REMOVED lines=16> */
.L_x_1607:
[----:B------:R-:W-:Y:S01]  /*8900*/  PRMT R0, RZ, 0x7610, R0 ;  /* 0x00007610ff007816 */ /* 0x000fe20000000000 */
[----:B------:R-:W-:Y:S06]  /*8910*/  BRA `(.L_x_1542) ;  /* 0x00000000001c7947 */ /* 0x000fec0003800000 */
.L_x_1604:
[----:B------:R-:W2:Y:S02]  /*8920*/  LDG.E.64 R4, desc[UR36][R4.64] ;  /* 0x0000002404047981 */ /* 0x000ea4000c1e1b00 */
[----:B--2---:R-:W0:Y:S02]  /*8930*/  I2F.U64 R0, R4 ;  /* 0x0000000400007312 */ /* 0x004e240000301000 */
[----:B0-----:R-:W-:Y:S01]  /*8940*/  F2FP.F16.F32.PACK_AB R0, RZ, R0 ;  /* 0x00000000ff00723e */ /* 0x001fe200000000ff */
[----:B------:R-:W-:Y:S06]  /*8950*/  BRA `(.L_x_1542) ;  /* 0x00000000000c7947 */ /* 0x000fec0003800000 */
.L_x_1603:
[----:B------:R-:W2:Y:S02]  /*8960*/  LDG.E R4, desc[UR36][R4.64] ;  /* 0x0000002404047981 */ /* 0x000ea4000c1e1900 */
[----:B--2---:R-:W-:-:S04]  /*8970*/  I2FP.F32.U32 R0, R4 ;  /* 0x0000000400007245 */ /* 0x004fc80000201000 */
[----:B------:R-:W-:-:S07]  /*8980*/  F2FP.F16.F32.PACK_AB R0, RZ, R0 ;  /* 0x00000000ff00723e */ /* 0x000fce00000000ff */
.L_x_1542:
[----:B------:R-:W-:Y:S05]  /*8990*/  BSYNC.RECONVERGENT B6 ;  /* 0x0000000000067941 */ /* 0x000fea0003800200 */
.L_x_1541:
[----:B------:R-:W4:Y:S01]  /*89a0*/  LDC.U8 R26, c[0x0][0x3b0] ;  /* 0x0000ec00ff1a7b82 */ /* 0x000f220000000000 */
[CC--:B------:R-:W-:Y:S01]  /*89b0*/  ISETP.GE.AND P2, PT, R19.reuse, R28.reuse, PT ;  /* 0x0000001c1300720c */ /* 0x0c0fe20003f46270 */
[C---:B------:R-:W-:Y:S01]  /*89c0*/  VIADD R3, R19.reuse, 0x100 ;  /* 0x0000010013037836 */ /* 0x040fe20000000000 */
[----:B------:R-:W-:Y:S01]  /*89d0*/  BSSY.RECONVERGENT B0, `(.L_x_1608) ;  /* 0x0000014000007945 */ /* 0x000fe20003800200 */
[C---:B0123--:R-:W-:Y:S02]  /*89e0*/  VIADD R5, R19.reuse, 0x180 ;  /* 0x0000018013057836 */ /* 0x04ffe40000000000 */
[----:B------:R-:W-:Y:S01]  /*89f0*/  VIADD R27, R19, 0x80 ;  /* 0x00000080131b7836 */ /* 0x000fe20000000000 */
[-C--:B------:R-:W-:Y:S02]  /*8a00*/  ISETP.GE.AND P0, PT, R3, R28.reuse, PT ;  /* 0x0000001c0300720c */ /* 0x080fe40003f06270 */
[-C--:B------:R-:W-:Y:S02]  /*8a10*/  ISETP.GE.AND P1, PT, R5, R28.reuse, PT ;  /* 0x0000001c0500720c */ /* 0x080fe40003f26270 */
[----:B------:R-:W-:-:S03]  /*8a20*/  ISETP.GE.AND P4, PT, R27, R28, PT ;  /* 0x0000001c1b00720c */ /* 0x000fc60003f86270 */
[----:B------:R-:W-:Y:S10]  /*8a30*/  @P2 BRA `(.L_x_1609) ;  /* 0x0000000000342947 */ /* 0x000ff40003800000 */
[----:B-----5:R-:W-:Y:S02]  /*8a40*/  HADD2.F32 R16, -RZ, R16.H0_H0 ;  /* 0x20000010ff107230 */ /* 0x020fe40000004100 */
[----:B------:R-:W-:-:S03]  /*8a50*/  HADD2.F32 R17, -RZ, R17.H0_H0 ;  /* 0x20000011ff117230 */ /* 0x000fc60000004100 */
        /* <DEDUP_REMOVED lines=10> */
[----:B------:R-:W-:-:S07]  /*8b00*/  F2FP.F16.F32.PACK_AB R3, RZ, R3 ;  /* 0x00000003ff03723e */ /* 0x000fce00000000ff */
.L_x_1609:
[----:B------:R-:W-:Y:S05]  /*8b10*/  BSYNC.RECONVERGENT B0 ;  /* 0x0000000000007941 */ /* 0x000fea0003800200 */
.L_x_1608:
[----:B------:R-:W-:Y:S04]  /*8b20*/  BSSY.RECONVERGENT B0, `(.L_x_1610) ;  /* 0x000000f000007945 */ /* 0x000fe80003800200 */
[----:B------:R-:W-:Y:S05]  /*8b30*/  @P4 BRA `(.L_x_1611) ;  /* 0x0000000000344947 */ /* 0x000fea0003800000 */
        /* <DEDUP_REMOVED lines=13> */
.L_x_1611:
[----:B------:R-:W-:Y:S05]  /*8c10*/  BSYNC.RECONVERGENT B0 ;  /* 0x0000000000007941 */ /* 0x000fea0003800200 */
.L_x_1610:
        /* <DEDUP_REMOVED lines=15> */
.L_x_1613:
[----:B------:R-:W-:Y:S05]  /*8d10*/  BSYNC.RECONVERGENT B0 ;  /* 0x0000000000007941 */ /* 0x000fea0003800200 */
.L_x_1612:
        /* <DEDUP_REMOVED lines=15> */
.L_x_1615:
[----:B------:R-:W-:Y:S05]  /*8e10*/  BSYNC.RECONVERGENT B0 ;  /* 0x0000000000007941 */ /* 0x000fea0003800200 */
.L_x_1614:
[----:B------:R-:W-:Y:S04]  /*8e20*/  BSSY.RECONVERGENT B6, `(.L_x_1616) ;  /* 0x000010e000067945 */ /* 0x000fe80003800200 */
[----:B------:R-:W-:Y:S05]  /*8e30*/  @P2 BRA `(.L_x_1617) ;  /* 0x0000001000302947 */ /* 0x000fea0003800000 */
[----:B------:R-:W0:Y:S01]  /*8e40*/  LDCU UR4, c[0x0][0x3b4] ;  /* 0x00007680ff0477ac */ /* 0x000e220008000800 */
[----:B------:R-:W1:Y:S01]  /*8e50*/  LDC.64 R8, c[0x0][0x388] ;  /* 0x0000e200ff087b82 */ /* 0x000e620000000a00 */
[----:B-----5:R-:W-:Y:S01]  /*8e60*/  IMAD R0, R2, 0x200, R19 ;  /* 0x0000020002007824 */ /* 0x020fe200078e0213 */
[----:B----4-:R-:W-:-:S03]  /*8e70*/  PRMT R4, R26, 0x9910, RZ ;  /* 0x000099101a047816 */ /* 0x010fc600000000ff */
        /* <DEDUP_REMOVED lines=14> */
[----:B------:R-:W-:Y:S02]  /*8f60*/  HADD2.F32 R3, -RZ, R3.H0_H0 ;  /* 0x20000003ff037230 */ /* 0x000fe40000004100 */
[----:B------:R-:W-:-:S04]  /*8f70*/  IMAD.MOV.U32 R19, RZ, RZ, R27 ;  /* 0x000000ffff137224 */ /* 0x000fc800078e001b */
[----:B------:R-:W0:Y:S02]  /*8f80*/  F2I.FTZ.TRUNC.NTZ R3, R3 ;  /* 0x0000000300037305 */ /* 0x000e24000021f100 */
[----:B0-----:R0:W-:Y:S01]  /*8f90*/  STG.E.U8 desc[UR36][R8.64], R3 ;  /* 0x0000000308007986 */ /* 0x0011e2000c101124 */
[----:B------:R-:W-:Y:S05]  /*8fa0*/  BRA `(.L_x_1617) ;  /* 0x0000000c00d47947 */ /* 0x000fea0003800000 */
.L_x_1621:
[----:B------:R-:W-:Y:S02]  /*8fb0*/  HADD2.F32 R5, -RZ, R3.H0_H0 ;  /* 0x20000003ff057230 */ /* 0x000fe40000004100 */
[----:B------:R-:W-:-:S04]  /*8fc0*/  IMAD.MOV.U32 R19, RZ, RZ, R27 ;  /* 0x000000ffff137224 */ /* 0x000fc800078e001b */
[----:B------:R-:W0:Y:S02]  /*8fd0*/  F2I.S64.TRUNC R4, R5 ;  /* 0x0000000500047311 */ /* 0x000e24000020d900 */
[----:B0-----:R0:W-:Y:S01]  /*8fe0*/  STG.E.U8 desc[UR36][R8.64], R4 ;  /* 0x0000000408007986 */ /* 0x0011e2000c101124 */
[----:B------:R-:W-:Y:S05]  /*8ff0*/  BRA `(.L_x_1617) ;  /* 0x0000000c00c07947 */ /* 0x000fea0003800000 */
.L_x_1620:
[----:B------:R-:W-:-:S13]  /*9000*/  ISETP.NE.AND P0, PT, R0, 0x2, PT ;  /* 0x000000020000780c */ /* 0x000fda0003f05270 */
[----:B------:R-:W-:Y:S05]  /*9010*/  @!P0 BRA `(.L_x_1623) ;  /* 0x0000000000388947 */ /* 0x000fea0003800000 */
[----:B------:R-:W-:-:S13]  /*9020*/  ISETP.NE.AND P0, PT, R0, 0x3, PT ;  /* 0x000000030000780c */ /* 0x000fda0003f05270 */
[----:B------:R-:W-:Y:S05]  /*9030*/  @!P0 BRA `(.L_x_1624) ;  /* 0x00000000001c8947 */ /* 0x000fea0003800000 */
[----:B------:R-:W-:-:S13]  /*9040*/  ISETP.NE.AND P0, PT, R0, 0x4, PT ;  /* 0x000000040000780c */ /* 0x000fda0003f05270 */
[----:B------:R-:W-:Y:S05]  /*9050*/  @P0 BRA `(.L_x_1622) ;  /* 0x0000000800f80947 */ /* 0x000fea0003800000 */
[----:B------:R-:W-:Y:S02]  /*9060*/  HADD2.F32 R4, -RZ, R3.H0_H0 ;  /* 0x20000003ff047230 */ /* 0x000fe40000004100 */
[----:B------:R-:W-:-:S04]  /*9070*/  IMAD.MOV.U32 R19, RZ, RZ, R27 ;  /* 0x000000ffff137224 */ /* 0x000fc800078e001b */
[----:B------:R-:W0:Y:S02]  /*9080*/  F2I.S64.TRUNC R4, R4 ;  /* 0x0000000400047311 */ /* 0x000e24000020d900 */
[----:B0-----:R0:W-:Y:S01]  /*9090*/  STG.E.64 desc[UR36][R8.64], R4 ;  /* 0x0000000408007986 */ /* 0x0011e2000c101b24 */
[----:B------:R-:W-:Y:S05]  /*90a0*/  BRA `(.L_x_1617) ;  /* 0x0000000c00947947 */ /* 0x000fea0003800000 */
.L_x_1624:
[----:B------:R-:W-:Y:S02]  /*90b0*/  HADD2.F32 R3, -RZ, R3.H0_H0 ;  /* 0x20000003ff037230 */ /* 0x000fe40000004100 */
[----:B------:R-:W-:-:S04]  /*90c0*/  IMAD.MOV.U32 R19, RZ, RZ, R27 ;  /* 0x000000ffff137224 */ /* 0x000fc800078e001b */
[----:B------:R-:W0:Y:S02]  /*90d0*/  F2I.FTZ.TRUNC.NTZ R3, R3 ;  /* 0x0000000300037305 */ /* 0x000e24000021f100 */
[----:B0-----:R0:W-:Y:S01]  /*90e0*/  STG.E desc[UR36][R8.64], R3 ;  /* 0x0000000308007986 */ /* 0x0011e2000c101924 */
[----:B------:R-:W-:Y:S05]  /*90f0*/  BRA `(.L_x_1617) ;  /* 0x0000000c00807947 */ /* 0x000fea0003800000 */
.L_x_1623:
[----:B------:R-:W-:Y:S02]  /*9100*/  HADD2.F32 R3, -RZ, R3.H0_H0 ;  /* 0x20000003ff037230 */ /* 0x000fe40000004100 */
[----:B------:R-:W-:-:S04]  /*9110*/  IMAD.MOV.U32 R19, RZ, RZ, R27 ;  /* 0x000000ffff137224 */ /* 0x000fc800078e001b */
[----:B------:R-:W0:Y:S02]  /*9120*/  F2I.FTZ.TRUNC.NTZ R3, R3 ;  /* 0x0000000300037305 */ /* 0x000e24000021f100 */
[----:B0-----:R0:W-:Y:S01]  /*9130*/  STG.E.U16 desc[UR36][R8.64], R3 ;  /* 0x0000000308007986 */ /* 0x0011e2000c101524 */
[----:B------:R-:W-:Y:S05]  /*9140*/  BRA `(.L_x_1617) ;  /* 0x0000000c006c7947 */ /* 0x000fea0003800000 */
.L_x_1619:
[----:B------:R-:W-:-:S13]  /*9150*/  ISETP.GT.AND P0, PT, R0, 0x6, PT ;  /* 0x000000060000780c */ /* 0x000fda0003f04270 */
[----:B------:R-:W-:Y:S05]  /*9160*/  @P0 BRA `(.L_x_1625) ;  /* 0x00000000002c0947 */ /* 0x000fea0003800000 */
[----:B------:R-:W-:-:S13]  /*9170*/  ISETP.NE.AND P0, PT, R0, 0x5, PT ;  /* 0x000000050000780c */ /* 0x000fda0003f05270 */
[----:B------:R-:W-:Y:S05]  /*9180*/  @!P0 BRA `(.L_x_1626) ;  /* 0x0000000000188947 */ /* 0x000fea0003800000 */
[----:B------:R-:W-:-:S13]  /*9190*/  ISETP.NE.AND P0, PT, R0, 0x6, PT ;  /* 0x000000060000780c */ /* 0x000fda0003f05270 */
[----:B------:R-:W-:Y:S05]  /*91a0*/  @P0 BRA `(.L_x_1622) ;  /* 0x0000000800a40947 */ /* 0x000fea0003800000 */
[----:B------:R-:W-:Y:S02]  /*91b0*/  HADD2.F32 R3, -RZ, R3.H0_H0 ;  /* 0x20000003ff037230 */ /* 0x000fe40000004100 */
[----:B------:R-:W-:-:S03]  /*91c0*/  IMAD.MOV.U32 R19, RZ, RZ, R27 ;  /* 0x000000ffff137224 */ /* 0x000fc600078e001b */
[----:B------:R0:W-:Y:S01]  /*91d0*/  STG.E desc[UR36][R8.64], R3 ;  /* 0x0000000308007986 */ /* 0x0001e2000c101924 */
[----:B------:R-:W-:Y:S05]  /*91e0*/  BRA `(.L_x_1617) ;  /* 0x0000000c00447947 */ /* 0x000fea0003800000 */
.L_x_1626:
[----:B------:R0:W-:Y:S01]  /*91f0*/  STG.E.U16 desc[UR36][R8.64], R3 ;  /* 0x0000000308007986 */ /* 0x0001e2000c101524 */
[----:B------:R-:W-:Y:S01]  /*9200*/  IMAD.MOV.U32 R19, RZ, RZ, R27 ;  /* 0x000000ffff137224 */ /* 0x000fe200078e001b */
[----:B------:R-:W-:Y:S06]  /*9210*/  BRA `(.L_x_1617) ;  /* 0x0000000c00387947 */ /* 0x000fec0003800000 */
.L_x_1625:
[----:B------:R-:W-:-:S13]  /*9220*/  ISETP.NE.AND P0, PT, R0, 0x7, PT ;  /* 0x000000070000780c */ /* 0x000fda0003f05270 */
[----:B------:R-:W-:Y:S05]  /*9230*/  @!P0 BRA `(.L_x_1627) ;  /* 0x00000000003c8947 */ /* 0x000fea0003800000 */
[----:B------:R-:W-:-:S13]  /*9240*/  ISETP.NE.AND P0, PT, R0, 0x8, PT ;  /* 0x000000080000780c */ /* 0x000fda0003f05270 */
[----:B------:R-:W-:Y:S05]  /*9250*/  @!P0 BRA `(.L_x_1628) ;  /* 0x00000000001c8947 */ /* 0x000fea0003800000 */
[----:B------:R-:W-:-:S13]  /*9260*/  ISETP.NE.AND P0, PT, R0, 0x9, PT ;  /* 0x000000090000780c */ /* 0x000fda0003f05270 */
[----:B------:R-:W-:Y:S05]  /*9270*/  @P0 BRA `(.L_x_1622) ;  /* 0x0000000800700947 */ /* 0x000fea0003800000 */
[----:B------:R-:W-:Y:S02]  /*9280*/  HADD2.F32 R4, -RZ, R3.H0_H0 ;  /* 0x20000003ff047230 */ /* 0x000fe40000004100 */
[----:B------:R-:W-:Y:S02]  /*9290*/  IMAD.MOV.U32 R5, RZ, RZ, RZ ;  /* 0x000000ffff057224 */ /* 0x000fe400078e00ff */
[----:B------:R-:W-:-:S03]  /*92a0*/  IMAD.MOV.U32 R19, RZ, RZ, R27 ;  /* 0x000000ffff137224 */ /* 0x000fc600078e001b */
[----:B------:R0:W-:Y:S01]  /*92b0*/  STG.E.64 desc[UR36][R8.64], R4 ;  /* 0x0000000408007986 */ /* 0x0001e2000c101b24 */
[----:B------:R-:W-:Y:S05]  /*92c0*/  BRA `(.L_x_1617) ;  /* 0x0000000c000c7947 */ /* 0x000fea0003800000 */
.L_x_1628:
[----:B------:R-:W-:Y:S02]  /*92d0*/  HADD2.F32 R0, -RZ, R3.H0_H0 ;  /* 0x20000003ff007230 */ /* 0x000fe40000004100 */
[----:B------:R-:W-:-:S03]  /*92e0*/  IMAD.MOV.U32 R19, RZ, RZ, R27 ;  /* 0x000000ffff137224 */ /* 0x000fc600078e001b */
[----:B------:R-:W-:-:S04]  /*92f0*/  F2FP.F16.F32.PACK_AB R0, RZ, R0 ;  /* 0x00000000ff00723e */ /* 0x000fc800000000ff */
[----:B------:R-:W-:-:S05]  /*9300*/  PRMT R0, R0, 0x5410, RZ ;  /* 0x0000541000007816 */ /* 0x000fca00000000ff */
[----:B------:R0:W-:Y:S01]  /*9310*/  STG.E desc[UR36][R8.64], R0 ;  /* 0x0000000008007986 */ /* 0x0001e2000c101924 */
[----:B------:R-:W-:Y:S05]  /*9320*/  BRA `(.L_x_1617) ;  /* 0x0000000800f47947 */ /* 0x000fea0003800000 */
.L_x_1627:
[----:B------:R-:W-:Y:S02]  /*9330*/  HADD2.F32 R4, -RZ, R3.H0_H0 ;  /* 0x20000003ff047230 */ /* 0x000fe40000004100 */
[----:B------:R-:W-:-:S03]  /*9340*/  IMAD.MOV.U32 R19, RZ, RZ, R27 ;  /* 0x000000ffff137224 */ /* 0x000fc600078e001b */
[----:B------:R-:W-:-:S06]  /*9350*/  FMUL.FTZ R4, R4, 1 ;  /* 0x3f80000004047820 */ /* 0x000fcc0000410000 */
[----:B------:R-:W0:Y:S02]  /*9360*/  F2F.F64.F32 R4, R4 ;  /* 0x0000000400047310 */ /* 0x000e240000201800 */
[----:B0-----:R0:W-:Y:S01]  /*9370*/  STG.E.64 desc[UR36][R8.64], R4 ;  /* 0x0000000408007986 */ /* 0x0011e2000c101b24 */
[----:B------:R-:W-:Y:S05]  /*9380*/  BRA `(.L_x_1617) ;  /* 0x0000000800dc7947 */ /* 0x000fea0003800000 */
.L_x_1618:
        /* <DEDUP_REMOVED lines=10> */
[----:B------:R-:W-:-:S04]  /*9430*/  FSETP.NEU.FTZ.AND P0, PT, R3, RZ, PT ;  /* 0x000000ff0300720b */ /* 0x000fc80003f1d000 */
[----:B------:R-:W-:-:S05]  /*9440*/  SEL R3, RZ, 0x1, !P0 ;  /* 0x00000001ff037807 */ /* 0x000fca0004000000 */
[----:B------:R0:W-:Y:S01]  /*9450*/  STG.E.U8 desc[UR36][R8.64], R3 ;  /* 0x0000000308007986 */ /* 0x0001e2000c101124 */
[----:B------:R-:W-:Y:S05]  /*9460*/  BRA `(.L_x_1617) ;  /* 0x0000000800a47947 */ /* 0x000fea0003800000 */
.L_x_1631:
[----:B------:R-:W-:Y:S01]  /*9470*/  HADD2.F32 R3, -RZ, R3.H0_H0 ;  /* 0x20000003ff037230 */ /* 0x000fe20000004100 */
[----:B------:R-:W-:Y:S01]  /*9480*/  CS2R R6, SRZ ;  /* 0x0000000000067805 */ /* 0x000fe2000001ff00 */
[----:B------:R-:W-:-:S03]  /*9490*/  IMAD.MOV.U32 R19, RZ, RZ, R27 ;  /* 0x000000ffff137224 */ /* 0x000fc600078e001b */
[----:B------:R-:W-:-:S04]  /*94a0*/  FMUL.FTZ R3, R3, 1 ;  /* 0x3f80000003037820 */ /* 0x000fc80000410000 */
[----:B------:R-:W0:Y:S02]  /*94b0*/  F2F.F64.F32 R4, R3 ;  /* 0x0000000300047310 */ /* 0x000e240000201800 */
[----:B0-----:R0:W-:Y:S01]  /*94c0*/  STG.E.128 desc[UR36][R8.64], R4 ;  /* 0x0000000408007986 */ /* 0x0011e2000c101d24 */
[----:B------:R-:W-:Y:S05]  /*94d0*/  BRA `(.L_x_1617) ;  /* 0x0000000800887947 */ /* 0x000fea0003800000 */
.L_x_1630:
[----:B------:R-:W-:-:S13]  /*94e0*/  ISETP.NE.AND P0, PT, R0, 0xf, PT ;  /* 0x0000000f0000780c */ /* 0x000fda0003f05270 */
[----:B------:R-:W-:Y:S05]  /*94f0*/  @!P0 BRA `(.L_x_1632) ;  /* 0x0000000000a88947 */ /* 0x000fea0003800000 */
[----:B------:R-:W-:-:S13]  /*9500*/  ISETP.NE.AND P0, PT, R0, 0x17, PT ;  /* 0x000000170000780c */ /* 0x000fda0003f05270 */
[----:B------:R-:W-:Y:S05]  /*9510*/  @!P0 BRA `(.L_x_1633) ;  /* 0x0000000000508947 */ /* 0x000fea0003800000 */
[----:B------:R-:W-:-:S13]  /*9520*/  ISETP.NE.AND P0, PT, R0, 0x18, PT ;  /* 0x000000180000780c */ /* 0x000fda0003f05270 */
[----:B------:R-:W-:Y:S05]  /*9530*/  @P0 BRA `(.L_x_1622) ;  /* 0x0000000400c00947 */ /* 0x000fea0003800000 */
        /* <DEDUP_REMOVED lines=13> */
.L_x_1635:
[----:B------:R-:W-:Y:S05]  /*9610*/  BSYNC.RECONVERGENT B0 ;  /* 0x0000000000007941 */ /* 0x000fea0003800200 */
.L_x_1634:
[----:B------:R-:W-:Y:S01]  /*9620*/  LOP3.LUT R5, R0, 0x80, R5, 0xf8, !PT ;  /* 0x0000008000057812 */ /* 0x000fe200078ef805 */
[----:B------:R-:W-:-:S04]  /*9630*/  IMAD.MOV.U32 R19, RZ, RZ, R27 ;  /* 0x000000ffff137224 */ /* 0x000fc800078e001b */
[----:B------:R0:W-:Y:S01]  /*9640*/  STG.E.U8 desc[UR36][R8.64], R5 ;  /* 0x0000000508007986 */ /* 0x0001e2000c101124 */
[----:B------:R-:W-:Y:S05]  /*9650*/  BRA `(.L_x_1617) ;  /* 0x0000000800287947 */ /* 0x000fea0003800000 */
.L_x_1633:
        /* <DEDUP_REMOVED lines=15> */
.L_x_1637:
[----:B------:R-:W-:Y:S05]  /*9750*/  BSYNC.RECONVERGENT B0 ;  /* 0x0000000000007941 */ /* 0x000fea0003800200 */
.L_x_1636:
[----:B------:R-:W-:Y:S01]  /*9760*/  LOP3.LUT R5, R0, 0x80, R5, 0xf8, !PT ;  /* 0x0000008000057812 */ /* 0x000fe200078ef805 */
[----:B------:R-:W-:-:S04]  /*9770*/  IMAD.MOV.U32 R19, RZ, RZ, R27 ;  /* 0x000000ffff137224 */ /* 0x000fc800078e001b */
[----:B------:R0:W-:Y:S01]  /*9780*/  STG.E.U8 desc[UR36][R8.64], R5 ;  /* 0x0000000508007986 */ /* 0x0001e2000c101124 */
[----:B------:R-:W-:Y:S05]  /*9790*/  BRA `(.L_x_1617) ;  /* 0x0000000400d87947 */ /* 0x000fea0003800000 */
.L_x_1632:
[----:B------:R-:W-:Y:S02]  /*97a0*/  HADD2.F32 R0, -RZ, R3.H0_H0 ;  /* 0x20000003ff007230 */ /* 0x000fe40000004100 */
[----:B------:R-:W-:-:S03]  /*97b0*/  IMAD.MOV.U32 R19, RZ, RZ, R27 ;  /* 0x000000ffff137224 */ /* 0x000fc600078e001b */
[----:B------:R-:W-:-:S05]  /*97c0*/  F2FP.BF16.F32.PACK_AB R0, RZ, R0 ;  /* 0x00000000ff00723e */ /* 0x000fca00000010ff */
[----:B------:R0:W-:Y:S01]  /*97d0*/  STG.E.U16 desc[UR36][R8.64], R0 ;  /* 0x0000000008007986 */ /* 0x0001e2000c101524 */
[----:B------:R-:W-:Y:S05]  /*97e0*/  BRA `(.L_x_1617) ;  /* 0x0000000400c47947 */ /* 0x000fea0003800000 */
.L_x_1629:
        /* <DEDUP_REMOVED lines=10> */
[----:B------:R-:W0:Y:S02]  /*9890*/  F2I.FTZ.U32.TRUNC.NTZ R3, R3 ;  /* 0x0000000300037305 */ /* 0x000e24000021f000 */
[----:B0-----:R0:W-:Y:S01]  /*98a0*/  STG.E.U16 desc[UR36][R8.64], R3 ;  /* 0x0000000308007986 */ /* 0x0011e2000c101524 */
[----:B------:R-:W-:Y:S05]  /*98b0*/  BRA `(.L_x_1617) ;  /* 0x0000000400907947 */ /* 0x000fea0003800000 */
.L_x_1640:
        /* <DEDUP_REMOVED lines=13> */
.L_x_1643:
[----:B------:R-:W-:-:S04]  /*9990*/  SHF.R.U32.HI R0, RZ, 0x14, R3 ;  /* 0x00000014ff007819 */ /* 0x000fc80000011603 */
[----:B------:R-:W-:-:S04]  /*99a0*/  LOP3.LUT R0, R0, 0x1, RZ, 0xc0, !PT ;  /* 0x0000000100007812 */ /* 0x000fc800078ec0ff */
[----:B------:R-:W-:-:S04]  /*99b0*/  IADD3 R0, PT, PT, R3, 0x487ffff, R0 ;  /* 0x0487ffff03007810 */ /* 0x000fc80007ffe000 */
[----:B------:R-:W-:-:S04]  /*99c0*/  SHF.R.U32.HI R0, RZ, 0x14, R0 ;  /* 0x00000014ff007819 */ /* 0x000fc80000011600 */
[----:B------:R-:W-:-:S07]  /*99d0*/  LOP3.LUT R0, R0, 0xff, RZ, 0xc0, !PT ;  /* 0x000000ff00007812 */ /* 0x000fce00078ec0ff */
.L_x_1644:
[----:B------:R-:W-:-:S04]  /*99e0*/  SHF.R.U32.HI R3, RZ, 0x18, R3 ;  /* 0x00000018ff037819 */ /* 0x000fc80000011603 */
[----:B------:R-:W-:-:S04]  /*99f0*/  LOP3.LUT R0, R0, 0x80, R3, 0xf8, !PT ;  /* 0x0000008000007812 */ /* 0x000fc800078ef803 */
[----:B------:R-:W-:-:S07]  /*9a00*/  PRMT R4, R0, 0x7610, R4 ;  /* 0x0000761000047816 */ /* 0x000fce0000000004 */
.L_x_1642:
[----:B------:R-:W-:Y:S05]  /*9a10*/  BSYNC.RECONVERGENT B0 ;  /* 0x0000000000007941 */ /* 0x000fea0003800200 */
.L_x_1641:
[----:B------:R0:W-:Y:S01]  /*9a20*/  STG.E.U8 desc[UR36][R8.64], R4 ;  /* 0x0000000408007986 */ /* 0x0001e2000c101124 */
[----:B------:R-:W-:Y:S01]  /*9a30*/  IMAD.MOV.U32 R19, RZ, RZ, R27 ;  /* 0x000000ffff137224 */ /* 0x000fe200078e001b */
[----:B------:R-:W-:Y:S06]  /*9a40*/  BRA `(.L_x_1617) ;  /* 0x00000004002c7947 */ /* 0x000fec0003800000 */
.L_x_1639:
        /* <DEDUP_REMOVED lines=13> */
.L_x_1647:
[----:B------:R-:W-:-:S04]  /*9b20*/  SHF.R.U32.HI R0, RZ, 0x15, R3 ;  /* 0x00000015ff007819 */ /* 0x000fc80000011603 */
[----:B------:R-:W-:-:S04]  /*9b30*/  LOP3.LUT R0, R0, 0x1, RZ, 0xc0, !PT ;  /* 0x0000000100007812 */ /* 0x000fc800078ec0ff */
[----:B------:R-:W-:-:S04]  /*9b40*/  IADD3 R0, PT, PT, R3, 0x88fffff, R0 ;  /* 0x088fffff03007810 */ /* 0x000fc80007ffe000 */
[----:B------:R-:W-:-:S04]  /*9b50*/  SHF.R.U32.HI R0, RZ, 0x15, R0 ;  /* 0x00000015ff007819 */ /* 0x000fc80000011600 */
[----:B------:R-:W-:-:S07]  /*9b60*/  LOP3.LUT R0, R0, 0xff, RZ, 0xc0, !PT ;  /* 0x000000ff00007812 */ /* 0x000fce00078ec0ff */
.L_x_1648:
[----:B------:R-:W-:-:S04]  /*9b70*/  SHF.R.U32.HI R3, RZ, 0x18, R3 ;  /* 0x00000018ff037819 */ /* 0x000fc80000011603 */
[----:B------:R-:W-:-:S04]  /*9b80*/  LOP3.LUT R0, R0, 0x80, R3, 0xf8, !PT ;  /* 0x0000008000007812 */ /* 0x000fc800078ef803 */
[----:B------:R-:W-:-:S07]  /*9b90*/  PRMT R4, R0, 0x7610, R4 ;  /* 0x0000761000047816 */ /* 0x000fce0000000004 */
.L_x_1646:
[----:B------:R-:W-:Y:S05]  /*9ba0*/  BSYNC.RECONVERGENT B0 ;  /* 0x0000000000007941 */ /* 0x000fea0003800200 */
.L_x_1645:
[----:B------:R3:W-:Y:S01]  /*9bb0*/  STG.E.U8 desc[UR36][R8.64], R4 ;  /* 0x0000000408007986 */ /* 0x0007e2000c101124 */
[----:B------:R-:W-:Y:S01]  /*9bc0*/  IMAD.MOV.U32 R19, RZ, RZ, R27 ;  /* 0x000000ffff137224 */ /* 0x000fe200078e001b */
[----:B------:R-:W-:Y:S06]  /*9bd0*/  BRA `(.L_x_1617) ;  /* 0x0000000000c87947 */ /* 0x000fec0003800000 */
.L_x_1638:
[----:B------:R-:W-:-:S13]  /*9be0*/  ISETP.NE.AND P0, PT, R0, 0x1c, PT ;  /* 0x0000001c0000780c */ /* 0x000fda0003f05270 */
[----:B------:R-:W-:Y:S05]  /*9bf0*/  @!P0 BRA `(.L_x_1649) ;  /* 0x0000000000b08947 */ /* 0x000fea0003800000 */
[----:B------:R-:W-:-:S13]  /*9c00*/  ISETP.NE.AND P0, PT, R0, 0x1d, PT ;  /* 0x0000001d0000780c */ /* 0x000fda0003f05270 */
[----:B------:R-:W-:Y:S05]  /*9c10*/  @!P0 BRA `(.L_x_1650) ;  /* 0x0000000000948947 */ /* 0x000fea0003800000 */
[----:B------:R-:W-:-:S13]  /*9c20*/  ISETP.NE.AND P0, PT, R0, 0x2c, PT ;  /* 0x0000002c0000780c */ /* 0x000fda0003f05270 */
[----:B------:R-:W-:Y:S05]  /*9c30*/  @!P0 BRA `(.L_x_1651) ;  /* 0x0000000000488947 */ /* 0x000fea0003800000 */
.L_x_1622:
        /* <DEDUP_REMOVED lines=16> */
.L_x_1652:
[----:B------:R-:W-:Y:S01]  /*9d40*/  IMAD.MOV.U32 R19, RZ, RZ, R27 ;  /* 0x000000ffff137224 */ /* 0x000fe200078e001b */
[----:B------:R-:W-:Y:S06]  /*9d50*/  BRA `(.L_x_1617) ;  /* 0x0000000000687947 */ /* 0x000fec0003800000 */
.L_x_1651:
[----:B------:R-:W-:Y:S02]  /*9d60*/  HADD2.F32 R4, -RZ, R3.H0_H0 ;  /* 0x20000003ff047230 */ /* 0x000fe40000004100 */
        /* <DEDUP_REMOVED lines=16> */
.L_x_1650:
[----:B------:R-:W-:Y:S02]  /*9e70*/  HADD2.F32 R4, -RZ, R3.H0_H0 ;  /* 0x20000003ff047230 */ /* 0x000fe40000004100 */
[----:B------:R-:W-:-:S04]  /*9e80*/  IMAD.MOV.U32 R19, RZ, RZ, R27 ;  /* 0x000000ffff137224 */ /* 0x000fc800078e001b */
[----:B------:R-:W0:Y:S02]  /*9e90*/  F2I.U64.TRUNC R4, R4 ;  /* 0x0000000400047311 */ /* 0x000e24000020d800 */
[----:B0-----:R1:W-:Y:S01]  /*9ea0*/  STG.E.64 desc[UR36][R8.64], R4 ;  /* 0x0000000408007986 */ /* 0x0013e2000c101b24 */
[----:B------:R-:W-:Y:S05]  /*9eb0*/  BRA `(.L_x_1617) ;  /* 0x0000000000107947 */ /* 0x000fea0003800000 */
.L_x_1649:
[----:B------:R-:W-:Y:S02]  /*9ec0*/  HADD2.F32 R3, -RZ, R3.H0_H0 ;  /* 0x20000003ff037230 */ /* 0x000fe40000004100 */
[----:B------:R-:W-:-:S04]  /*9ed0*/  IMAD.MOV.U32 R19, RZ, RZ, R27 ;  /* 0x000000ffff137224 */ /* 0x000fc800078e001b */
[----:B------:R-:W0:Y:S02]  /*9ee0*/  F2I.FTZ.U32.TRUNC.NTZ R3, R3 ;  /* 0x0000000300037305 */ /* 0x000e24000021f000 */
[----:B0-----:R0:W-:Y:S02]  /*9ef0*/  STG.E desc[UR36][R8.64], R3 ;  /* 0x0000000308007986 */ /* 0x0011e4000c101924 */
.L_x_1617:
[----:B------:R-:W-:Y:S05]  /*9f00*/  BSYNC.RECONVERGENT B6 ;  /* 0x0000000000067941 */ /* 0x000fea0003800200 */
.L_x_1616:
[----:B------:R-:W-:Y:S01]  /*9f10*/  ISETP.GE.AND P0, PT, R19, R28, PT ;  /* 0x0000001c1300720c */ /* 0x000fe20003f06270 */
[----:B------:R-:W-:-:S12]  /*9f20*/  BSSY.RECONVERGENT B6, `(.L_x_1653) ;  /* 0x00001f0000067945 */ /* 0x000fd80003800200 */
[----:B------:R-:W-:Y:S05]  /*9f30*/  @P0 BRA `(.L_x_1654) ;  /* 0x0000001c00b80947 */ /* 0x000fea0003800000 */
[----:B------:R-:W4:Y:S01]  /*9f40*/  LDCU UR4, c[0x0][0x3b4] ;  /* 0x00007680ff0477ac */ /* 0x000f220008000800 */
[----:B0123--:R-:W0:Y:S01]  /*9f50*/  LDC.64 R8, c[0x0][0x388] ;  /* 0x0000e200ff087b82 */ /* 0x00fe220000000a00 */
[----:B-----5:R-:W-:Y:S01]  /*9f60*/  IMAD R0, R2, 0x200, R19 ;  /* 0x0000020002007824 */ /* 0x020fe200078e0213 */
[----:B----4-:R-:W-:-:S03]  /*9f70*/  PRMT R4, R26, 0x9910, RZ ;  /* 0x000099101a047816 */ /* 0x010fc600000000ff */
[----:B------:R-:W-:Y:S02]  /*9f80*/  IMAD R3, R0, UR4, RZ ;  /* 0x0000000400037c24 */ /* 0x000fe4000f8e02ff */
        /* <DEDUP_REMOVED lines=13> */
[----:B------:R-:W-:-:S04]  /*a060*/  HADD2.F32 R18, -RZ, R18.H0_H0 ;  /* 0x20000012ff127230 */ /* 0x000fc80000004100 */
[----:B------:R-:W0:Y:S02]  /*a070*/  F2I.FTZ.TRUNC.NTZ R3, R18 ;  /* 0x0000001200037305 */ /* 0x000e24000021f100 */
[----:B0-----:R0:W-:Y:S01]  /*a080*/  STG.E.U8 desc[UR36][R8.64], R3 ;  /* 0x0000000308007986 */ /* 0x0011e2000c101124 */
[----:B------:R-:W-:Y:S05]  /*a090*/  BRA `(.L_x_1660) ;  /* 0x0000000c007c7947 */ /* 0x000fea0003800000 */
.L_x_1658:
[----:B------:R-:W-:-:S06]  /*a0a0*/  HADD2.F32 R5, -RZ, R18.H0_H0 ;  /* 0x20000012ff057230 */ /* 0x000fcc0000004100 */
[----:B------:R-:W0:Y:S02]  /*a0b0*/  F2I.S64.TRUNC R4, R5 ;  /* 0x0000000500047311 */ /* 0x000e24000020d900 */
[----:B0-----:R0:W-:Y:S01]  /*a0c0*/  STG.E.U8 desc[UR36][R8.64], R4 ;  /* 0x0000000408007986 */ /* 0x0011e2000c101124 */
[----:B------:R-:W-:Y:S05]  /*a0d0*/  BRA `(.L_x_1660) ;  /* 0x0000000c006c7947 */ /* 0x000fea0003800000 */
.L_x_1657:
[----:B------:R-:W-:-:S13]  /*a0e0*/  ISETP.NE.AND P0, PT, R0, 0x2, PT ;  /* 0x000000020000780c */ /* 0x000fda0003f05270 */
[----:B------:R-:W-:Y:S05]  /*a0f0*/  @!P0 BRA `(.L_x_1661) ;  /* 0x0000000000308947 */ /* 0x000fea0003800000 */
[----:B------:R-:W-:-:S13]  /*a100*/  ISETP.NE.AND P0, PT, R0, 0x3, PT ;  /* 0x000000030000780c */ /* 0x000fda0003f05270 */
[----:B------:R-:W-:Y:S05]  /*a110*/  @!P0 BRA `(.L_x_1662) ;  /* 0x0000000000188947 */ /* 0x000fea0003800000 */
[----:B------:R-:W-:-:S13]  /*a120*/  ISETP.NE.AND P0, PT, R0, 0x4, PT ;  /* 0x000000040000780c */ /* 0x000fda0003f05270 */
[----:B------:R-:W-:Y:S05]  /*a130*/  @P0 BRA `(.L_x_1659) ;  /* 0x0000000800700947 */ /* 0x000fea0003800000 */
[----:B------:R-:W-:-:S06]  /*a140*/  HADD2.F32 R4, -RZ, R18.H0_H0 ;  /* 0x20000012ff047230 */ /* 0x000fcc0000004100 */
[----:B------:R-:W0:Y:S02]  /*a150*/  F2I.S64.TRUNC R4, R4 ;  /* 0x0000000400047311 */ /* 0x000e24000020d900 */
[----:B0-----:R0:W-:Y:S01]  /*a160*/  STG.E.64 desc[UR36][R8.64], R4 ;  /* 0x0000000408007986 */ /* 0x0011e2000c101b24 */
[----:B------:R-:W-:Y:S05]  /*a170*/  BRA `(.L_x_1660) ;  /* 0x0000000c00447947 */ /* 0x000fea0003800000 */
.L_x_1662:
[----:B------:R-:W-:-:S04]  /*a180*/  HADD2.F32 R18, -RZ, R18.H0_H0 ;  /* 0x20000012ff127230 */ /* 0x000fc80000004100 */
[----:B------:R-:W0:Y:S02]  /*a190*/  F2I.FTZ.TRUNC.NTZ R3, R18 ;  /* 0x0000001200037305 */ /* 0x000e24000021f100 */
[----:B0-----:R0:W-:Y:S01]  /*a1a0*/  STG.E desc[UR36][R8.64], R3 ;  /* 0x0000000308007986 */ /* 0x0011e2000c101924 */
[----:B------:R-:W-:Y:S05]  /*a1b0*/  BRA `(.L_x_1660) ;  /* 0x0000000c00347947 */ /* 0x000fea0003800000 */
.L_x_1661:
[----:B------:R-:W-:-:S04]  /*a1c0*/  HADD2.F32 R18, -RZ, R18.H0_H0 ;  /* 0x20000012ff127230 */ /* 0x000fc80000004100 */
[----:B------:R-:W0:Y:S02]  /*a1d0*/  F2I.FTZ.TRUNC.NTZ R3, R18 ;  /* 0x0000001200037305 */ /* 0x000e24000021f100 */
[----:B0-----:R0:W-:Y:S01]  /*a1e0*/  STG.E.U16 desc[UR36][R8.64], R3 ;  /* 0x0000000308007986 */ /* 0x0011e2000c101524 */
[----:B------:R-:W-:Y:S05]  /*a1f0*/  BRA `(.L_x_1660) ;  /* 0x0000000c00247947 */ /* 0x000fea0003800000 */
.L_x_1656:
[----:B------:R-:W-:-:S13]  /*a200*/  ISETP.GT.AND P0, PT, R0, 0x6, PT ;  /* 0x000000060000780c */ /* 0x000fda0003f04270 */
[----:B------:R-:W-:Y:S05]  /*a210*/  @P0 BRA `(.L_x_1663) ;  /* 0x0000000000240947 */ /* 0x000fea0003800000 */
[----:B------:R-:W-:-:S13]  /*a220*/  ISETP.NE.AND P0, PT, R0, 0x5, PT ;  /* 0x000000050000780c */ /* 0x000fda0003f05270 */
[----:B------:R-:W-:Y:S05]  /*a230*/  @!P0 BRA `(.L_x_1664) ;  /* 0x0000000000148947 */ /* 0x000fea0003800000 */
[----:B------:R-:W-:-:S13]  /*a240*/  ISETP.NE.AND P0, PT, R0, 0x6, PT ;  /* 0x000000060000780c */ /* 0x000fda0003f05270 */
[----:B------:R-:W-:Y:S05]  /*a250*/  @P0 BRA `(.L_x_1659) ;  /* 0x0000000800280947 */ /* 0x000fea0003800000 */
[----:B------:R-:W-:-:S05]  /*a260*/  HADD2.F32 R3, -RZ, R18.H0_H0 ;  /* 0x20000012ff037230 */ /* 0x000fca0000004100 */
[----:B------:R3:W-:Y:S01]  /*a270*/  STG.E desc[UR36][R8.64], R3 ;  /* 0x0000000308007986 */ /* 0x0007e2000c101924 */
[----:B------:R-:W-:Y:S05]  /*a280*/  BRA `(.L_x_1660) ;  /* 0x0000000c00007947 */ /* 0x000fea0003800000 */
.L_x_1664:
[----:B------:R4:W-:Y:S01]  /*a290*/  STG.E.U16 desc[UR36][R8.64], R18 ;  /* 0x0000001208007986 */ /* 0x0009e2000c101524 */
[----:B------:R-:W-:Y:S05]  /*a2a0*/  BRA `(.L_x_1660) ;  /* 0x0000000800f87947 */ /* 0x000fea0003800000 */
.L_x_1663:
[----:B------:R-:W-:-:S13]  /*a2b0*/  ISETP.NE.AND P0, PT, R0, 0x7, PT ;  /* 0x000000070000780c */ /* 0x000fda0003f05270 */
[----:B------:R-:W-:Y:S05]  /*a2c0*/  @!P0 BRA `(.L_x_1665) ;  /* 0x0000000000348947 */ /* 0x000fea0003800000 */
[----:B------:R-:W-:-:S13]  /*a2d0*/  ISETP.NE.AND P0, PT, R0, 0x8, PT ;  /* 0x000000080000780c */ /* 0x000fda0003f05270 */
[----:B------:R-:W-:Y:S05]  /*a2e0*/  @!P0 BRA `(.L_x_1666) ;  /* 0x0000000000188947 */ /* 0x000fea0003800000 */
[----:B------:R-:W-:-:S13]  /*a2f0*/  ISETP.NE.AND P0, PT, R0, 0x9, PT ;  /* 0x000000090000780c */ /* 0x000fda0003f05270 */
[----:B------:R-:W-:Y:S05]  /*a300*/  @P0 BRA `(.L_x_1659) ;  /* 0x0000000400fc0947 */ /* 0x000fea0003800000 */
[----:B------:R-:W-:Y:S02]  /*a310*/  HADD2.F32 R4, -RZ, R18.H0_H0 ;  /* 0x20000012ff047230 */ /* 0x000fe40000004100 */
[----:B------:R-:W-:-:S05]  /*a320*/  IMAD.MOV.U32 R5, RZ, RZ, RZ ;  /* 0x000000ffff057224 */ /* 0x000fca00078e00ff */
[----:B------:R1:W-:Y:S01]  /*a330*/  STG.E.64 desc[UR36][R8.64], R4 ;  /* 0x0000000408007986 */ /* 0x0003e2000c101b24 */
[----:B------:R-:W-:Y:S05]  /*a340*/  BRA `(.L_x_1660) ;  /* 0x0000000800d07947 */ /* 0x000fea0003800000 */
.L_x_1666:
[----:B------:R-:W-:-:S05]  /*a350*/  HADD2.F32 R0, -RZ, R18.H0_H0 ;  /* 0x20000012ff007230 */ /* 0x000fca0000004100 */
[----:B------:R-:W-:-:S04]  /*a360*/  F2FP.F16.F32.PACK_AB R0, RZ, R0 ;  /* 0x00000000ff00723e */ /* 0x000fc800000000ff */
[----:B------:R-:W-:-:S05]  /*a370*/  PRMT R0, R0, 0x5410, RZ ;  /* 0x0000541000007816 */ /* 0x000fca00000000ff */
[----:B------:R2:W-:Y:S01]  /*a380*/  STG.E desc[UR36][R8.64], R0 ;  /* 0x0000000008007986 */ /* 0x0005e2000c101924 */
[----:B------:R-:W-:Y:S05]  /*a390*/  BRA `(.L_x_1660) ;  /* 0x0000000800bc7947 */ /* 0x000fea0003800000 */
.L_x_1665:
[----:B------:R-:W-:-:S05]  /*a3a0*/  HADD2.F32 R4, -RZ, R18.H0_H0 ;  /* 0x20000012ff047230 */ /* 0x000fca0000004100 */
[----:B------:R-:W-:-:S06]  /*a3b0*/  FMUL.FTZ R4, R4, 1 ;  /* 0x3f80000004047820 */ /* 0x000fcc0000410000 */
[----:B------:R-:W0:Y:S02]  /*a3c0*/  F2F.F64.F32 R4, R4 ;  /* 0x0000000400047310 */ /* 0x000e240000201800 */
[----:B0-----:R0:W-:Y:S01]  /*a3d0*/  STG.E.64 desc[UR36][R8.64], R4 ;  /* 0x0000000408007986 */ /* 0x0011e2000c101b24 */
[----:B------:R-:W-:Y:S05]  /*a3e0*/  BRA `(.L_x_1660) ;  /* 0x0000000800a87947 */ /* 0x000fea0003800000 */
.L_x_1655:
        /* <DEDUP_REMOVED lines=10> */
[----:B------:R-:W-:-:S06]  /*a490*/  HADD2.F32 R3, -RZ, R18.H0_H0 ;  /* 0x20000012ff037230 */ /* 0x000fcc0000004100 */
[----:B------:R-:W0:Y:S02]  /*a4a0*/  F2I.FTZ.U32.TRUNC.NTZ R3, R3 ;  /* 0x0000000300037305 */ /* 0x000e24000021f000 */
[----:B0-----:R0:W-:Y:S01]  /*a4b0*/  STG.E.U16 desc[UR36][R8.64], R3 ;  /* 0x0000000308007986 */ /* 0x0011e2000c101524 */
[----:B------:R-:W-:Y:S05]  /*a4c0*/  BRA `(.L_x_1660) ;  /* 0x0000000800707947 */ /* 0x000fea0003800000 */
.L_x_1670:
        /* <DEDUP_REMOVED lines=17> */
.L_x_1673:
[----:B------:R-:W-:-:S04]  /*a5e0*/  SHF.R.U32.HI R3, RZ, 0x18, R5 ;  /* 0x00000018ff037819 */ /* 0x000fc80000011605 */
[----:B------:R-:W-:-:S04]  /*a5f0*/  LOP3.LUT R0, R0, 0x80, R3, 0xf8, !PT ;  /* 0x0000008000007812 */ /* 0x000fc800078ef803 */
[----:B------:R-:W-:-:S07]  /*a600*/  PRMT R4, R0, 0x7610, R4 ;  /* 0x0000761000047816 */ /* 0x000fce0000000004 */
.L_x_1672:
[----:B------:R-:W-:Y:S05]  /*a610*/  BSYNC.RECONVERGENT B0 ;  /* 0x0000000000007941 */ /* 0x000fea0003800200 */
.L_x_1671:
[----:B------:R0:W-:Y:S01]  /*a620*/  STG.E.U8 desc[UR36][R8.64], R4 ;  /* 0x0000000408007986 */ /* 0x0001e2000c101124 */
[----:B------:R-:W-:Y:S05]  /*a630*/  BRA `(.L_x_1660) ;  /* 0x0000000800147947 */ /* 0x000fea0003800000 */
.L_x_1669:
        /* <DEDUP_REMOVED lines=17> */
.L_x_1676:
[----:B------:R-:W-:-:S04]  /*a750*/  SHF.R.U32.HI R3, RZ, 0x18, R5 ;  /* 0x00000018ff037819 */ /* 0x000fc80000011605 */
[----:B------:R-:W-:-:S04]  /*a760*/  LOP3.LUT R0, R0, 0x80, R3, 0xf8, !PT ;  /* 0x0000008000007812 */ /* 0x000fc800078ef803 */
[----:B------:R-:W-:-:S07]  /*a770*/  PRMT R4, R0, 0x7610, R4 ;  /* 0x0000761000047816 */ /* 0x000fce0000000004 */
.L_x_1675:
[----:B------:R-:W-:Y:S05]  /*a780*/  BSYNC.RECONVERGENT B0 ;  /* 0x0000000000007941 */ /* 0x000fea0003800200 */
.L_x_1674:
[----:B------:R0:W-:Y:S01]  /*a790*/  STG.E.U8 desc[UR36][R8.64], R4 ;  /* 0x0000000408007986 */ /* 0x0001e2000c101124 */
[----:B------:R-:W-:Y:S05]  /*a7a0*/  BRA `(.L_x_1660) ;  /* 0x0000000400b87947 */ /* 0x000fea0003800000 */
.L_x_1668:
[----:B------:R-:W-:-:S13]  /*a7b0*/  ISETP.NE.AND P0, PT, R0, 0x1c, PT ;  /* 0x0000001c0000780c */ /* 0x000fda0003f05270 */
[----:B------:R-:W-:Y:S05]  /*a7c0*/  @!P0 BRA `(.L_x_1677) ;  /* 0x0000000000608947 */ /* 0x000fea0003800000 */
[----:B------:R-:W-:-:S13]  /*a7d0*/  ISETP.NE.AND P0, PT, R0, 0x1d, PT ;  /* 0x0000001d0000780c */ /* 0x000fda0003f05270 */
[----:B------:R-:W-:Y:S05]  /*a7e0*/  @!P0 BRA `(.L_x_1678) ;  /* 0x0000000000488947 */ /* 0x000fea0003800000 */
[----:B------:R-:W-:-:S13]  /*a7f0*/  ISETP.NE.AND P0, PT, R0, 0x2c, PT ;  /* 0x0000002c0000780c */ /* 0x000fda0003f05270 */
[----:B------:R-:W-:Y:S05]  /*a800*/  @P0 BRA `(.L_x_1659) ;  /* 0x0000000000bc0947 */ /* 0x000fea0003800000 */
        /* <DEDUP_REMOVED lines=16> */
.L_x_1678:
[----:B------:R-:W-:-:S06]  /*a910*/  HADD2.F32 R4, -RZ, R18.H0_H0 ;  /* 0x20000012ff047230 */ /* 0x000fcc0000004100 */
[----:B------:R-:W0:Y:S02]  /*a920*/  F2I.U64.TRUNC R4, R4 ;  /* 0x0000000400047311 */ /* 0x000e24000020d800 */
[----:B0-----:R0:W-:Y:S01]  /*a930*/  STG.E.64 desc[UR36][R8.64], R4 ;  /* 0x0000000408007986 */ /* 0x0011e2000c101b24 */
[----:B------:R-:W-:Y:S05]  /*a940*/  BRA `(.L_x_1660) ;  /* 0x0000000400507947 */ /* 0x000fea0003800000 */
.L_x_1677:
[----:B------:R-:W-:-:S04]  /*a950*/  HADD2.F32 R18, -RZ, R18.H0_H0 ;  /* 0x20000012ff127230 */ /* 0x000fc80000004100 */
[----:B------:R-:W0:Y:S02]  /*a960*/  F2I.FTZ.U32.TRUNC.NTZ R3, R18 ;  /* 0x0000001200037305 */ /* 0x000e24000021f000 */
[----:B0-----:R0:W-:Y:S01]  /*a970*/  STG.E desc[UR36][R8.64], R3 ;  /* 0x0000000308007986 */ /* 0x0011e2000c101924 */
[----:B------:R-:W-:Y:S05]  /*a980*/  BRA `(.L_x_1660) ;  /* 0x0000000400407947 */ /* 0x000fea0003800000 */
.L_x_1667:
[----:B------:R-:W-:-:S13]  /*a990*/  ISETP.GT.AND P0, PT, R0, 0xe, PT ;  /* 0x0000000e0000780c */ /* 0x000fda0003f04270 */
[----:B------:R-:W-:Y:S05]  /*a9a0*/  @P0 BRA `(.L_x_1679) ;  /* 0x00000000003c0947 */ /* 0x000fea0003800000 */
[----:B------:R-:W-:-:S13]  /*a9b0*/  ISETP.NE.AND P0, PT, R0, 0xa, PT ;  /* 0x0000000a0000780c */ /* 0x000fda0003f05270 */
[----:B------:R-:W-:Y:S05]  /*a9c0*/  @!P0 BRA `(.L_x_1680) ;  /* 0x00000000001c8947 */ /* 0x000fea0003800000 */
[----:B------:R-:W-:-:S13]  /*a9d0*/  ISETP.NE.AND P0, PT, R0, 0xb, PT ;  /* 0x0000000b0000780c */ /* 0x000fda0003f05270 */
[----:B------:R-:W-:Y:S05]  /*a9e0*/  @P0 BRA `(.L_x_1659) ;  /* 0x0000000000440947 */ /* 0x000fea0003800000 */
[----:B------:R-:W-:-:S05]  /*a9f0*/  HADD2.F32 R18, -RZ, R18.H0_H0 ;  /* 0x20000012ff127230 */ /* 0x000fca0000004100 */
[----:B------:R-:W-:-:S04]  /*aa00*/  FSETP.NEU.FTZ.AND P0, PT, R18, RZ, PT ;  /* 0x000000ff1200720b */ /* 0x000fc80003f1d000 */
[----:B------:R-:W-:-:S05]  /*aa10*/  SEL R3, RZ, 0x1, !P0 ;  /* 0x00000001ff037807 */ /* 0x000fca0004000000 */
[----:B------:R0:W-:Y:S01]  /*aa20*/  STG.E.U8 desc[UR36][R8.64], R3 ;  /* 0x0000000308007986 */ /* 0x0001e2000c101124 */
[----:B------:R-:W-:Y:S05]  /*aa30*/  BRA `(.L_x_1660) ;  /* 0x0000000400147947 */ /* 0x000fea0003800000 */
.L_x_1680:
[----:B------:R-:W-:Y:S01]  /*aa40*/  HADD2.F32 R18, -RZ, R18.H0_H0 ;  /* 0x20000012ff127230 */ /* 0x000fe20000004100 */
[----:B------:R-:W-:-:S04]  /*aa50*/  CS2R R6, SRZ ;  /* 0x0000000000067805 */ /* 0x000fc8000001ff00 */
[----:B------:R-:W-:-:S06]  /*aa60*/  FMUL.FTZ R4, R18, 1 ;  /* 0x3f80000012047820 */ /* 0x000fcc0000410000 */
[----:B------:R-:W0:Y:S02]  /*aa70*/  F2F.F64.F32 R4, R4 ;  /* 0x0000000400047310 */ /* 0x000e240000201800 */
[----:B0-----:R0:W-:Y:S01]  /*aa80*/  STG.E.128 desc[UR36][R8.64], R4 ;  /* 0x0000000408007986 */ /* 0x0011e2000c101d24 */
[----:B------:R-:W-:Y:S05]  /*aa90*/  BRA `(.L_x_1660) ;  /* 0x0000000000fc7947 */ /* 0x000fea0003800000 */
.L_x_1679:
[----:B------:R-:W-:-:S13]  /*aaa0*/  ISETP.NE.AND P0, PT, R0, 0xf, PT ;  /* 0x0000000f0000780c */ /* 0x000fda0003f05270 */
[----:B------:R-:W-:Y:S05]  /*aab0*/  @!P0 BRA `(.L_x_1681) ;  /* 0x0000000000e88947 */ /* 0x000fea0003800000 */
[----:B------:R-:W-:-:S13]  /*aac0*/  ISETP.NE.AND P0, PT, R0, 0x17, PT ;  /* 0x000000170000780c */ /* 0x000fda0003f05270 */
[----:B------:R-:W-:Y:S05]  /*aad0*/  @!P0 BRA `(.L_x_1682) ;  /* 0x0000000000908947 */ /* 0x000fea0003800000 */
[----:B------:R-:W-:-:S13]  /*aae0*/  ISETP.NE.AND P0, PT, R0, 0x18, PT ;  /* 0x000000180000780c */ /* 0x000fda0003f05270 */
[----:B------:R-:W-:Y:S05]  /*aaf0*/  @!P0 BRA `(.L_x_1683) ;  /* 0x0000000000448947 */ /* 0x000fea0003800000 */
.L_x_1659:
        /* <DEDUP_REMOVED lines=16> */
.L_x_1684:
[----:B------:R-:W-:Y:S05]  /*ac00*/  BRA `(.L_x_1660) ;  /* 0x0000000000a07947 */ /* 0x000fea0003800000 */
.L_x_1683:
        /* <DEDUP_REMOVED lines=13> */
.L_x_1686:
[----:B------:R-:W-:Y:S05]  /*ace0*/  BSYNC.RECONVERGENT B0 ;  /* 0x0000000000007941 */ /* 0x000fea0003800200 */
.L_x_1685:
[----:B------:R-:W-:-:S05]  /*acf0*/  LOP3.LUT R3, R0, 0x80, R3, 0xf8, !PT ;  /* 0x0000008000037812 */ /* 0x000fca00078ef803 */
[----:B------:R0:W-:Y:S01]  /*ad00*/  STG.E.U8 desc[UR36][R8.64], R3 ;  /* 0x0000000308007986 */ /* 0x0001e2000c101124 */
[----:B------:R-:W-:Y:S05]  /*ad10*/  BRA `(.L_x_1660) ;  /* 0x00000000005c7947 */ /* 0x000fea0003800000 */
.L_x_1682:
        /* <DEDUP_REMOVED lines=12> */
.L_x_1688:
[----:B------:R-:W-:Y:S01]  /*ade0*/  IMAD.MOV.U32 R0, RZ, RZ, 0x7f ;  /* 0x0000007fff007424 */ /* 0x000fe200078e00ff */
[----:B------:R-:W-:-:S04]  /*adf0*/  ISETP.GT.U32.AND P0, PT, R4, 0x7f800000, PT ;  /* 0x7f8000000400780c */ /* 0x000fc80003f04070 */
[----:B------:R-:W-:-:S09]  /*ae00*/  SEL R0, R0, 0x7c, P0 ;  /* 0x0000007c00007807 */ /* 0x000fd20000000000 */
.L_x_1689:
[----:B------:R-:W-:Y:S05]  /*ae10*/  BSYNC.RECONVERGENT B0 ;  /* 0x0000000000007941 */ /* 0x000fea0003800200 */
.L_x_1687:
[----:B------:R-:W-:-:S04]  /*ae20*/  SHF.R.U32.HI R3, RZ, 0x18, R3 ;  /* 0x00000018ff037819 */ /* 0x000fc80000011603 */
[----:B------:R-:W-:-:S05]  /*ae30*/  LOP3.LUT R3, R0, 0x80, R3, 0xf8, !PT ;  /* 0x0000008000037812 */ /* 0x000fca00078ef803 */
[----:B------:R0:W-:Y:S01]  /*ae40*/  STG.E.U8 desc[UR36][R8.64], R3 ;  /* 0x0000000308007986 */ /* 0x0001e2000c101124 */
[----:B------:R-:W-:Y:S05]  /*ae50*/  BRA `(.L_x_1660) ;  /* 0x00000000000c7947 */ /* 0x000fea0003800000 */
.L_x_1681:
[----:B------:R-:W-:-:S05]  /*ae60*/  HADD2.F32 R0, -RZ, R18.H0_H0 ;  /* 0x20000012ff007230 */ /* 0x000fca0000004100 */
[----:B------:R-:W-:-:S05]  /*ae70*/  F2FP.BF16.F32.PACK_AB R0, RZ, R0 ;  /* 0x00000000ff00723e */ /* 0x000fca00000010ff */
[----:B------:R0:W-:Y:S02]  /*ae80*/  STG.E.U16 desc[UR36][R8.64], R0 ;  /* 0x0000000008007986 */ /* 0x0001e4000c101524 */
.L_x_1660:
[----:B------:R-:W-:-:S05]  /*ae90*/  VIADD R19, R19, 0x80 ;  /* 0x0000008013137836 */ /* 0x000fca0000000000 */
[----:B------:R-:W-:-:S13]  /*aea0*/  ISETP.GE.AND P0, PT, R19, R28, PT ;  /* 0x0000001c1300720c */ /* 0x000fda0003f06270 */
[----:B------:R-:W-:Y:S05]  /*aeb0*/  @P0 BRA `(.L_x_1654) ;  /* 0x0000000c00d80947 */ /* 0x000fea0003800000 */
[----:B------:R-:W5:Y:S01]  /*aec0*/  LDCU UR4, c[0x0][0x3b4] ;  /* 0x00007680ff0477ac */ /* 0x000f620008000800 */
[----:B01234-:R-:W0:Y:S01]  /*aed0*/  LDC.64 R8, c[0x0][0x388] ;  /* 0x0000e200ff087b82 */ /* 0x01fe220000000a00 */
        /* <DEDUP_REMOVED lines=20> */
.L_x_1693:
[----:B------:R-:W-:-:S06]  /*b020*/  HADD2.F32 R5, -RZ, R16.H0_H0 ;  /* 0x20000010ff057230 */ /* 0x000fcc0000004100 */
[----:B------:R-:W0:Y:S02]  /*b030*/  F2I.S64.TRUNC R4, R5 ;  /* 0x0000000500047311 */ /* 0x000e24000020d900 */
[----:B0-----:R0:W-:Y:S01]  /*b040*/  STG.E.U8 desc[UR36][R8.64], R4 ;  /* 0x0000000408007986 */ /* 0x0011e2000c101124 */
[----:B------:R-:W-:Y:S05]  /*b050*/  BRA `(.L_x_1695) ;  /* 0x0000000c006c7947 */ /* 0x000fea0003800000 */
.L_x_1692:
        /* <DEDUP_REMOVED lines=10> */
.L_x_1697:
[----:B------:R-:W-:-:S04]  /*b100*/  HADD2.F32 R16, -RZ, R16.H0_H0 ;  /* 0x20000010ff107230 */ /* 0x000fc80000004100 */
[----:B------:R-:W0:Y:S02]  /*b110*/  F2I.FTZ.TRUNC.NTZ R3, R16 ;  /* 0x0000001000037305 */ /* 0x000e24000021f100 */
[----:B0-----:R0:W-:Y:S01]  /*b120*/  STG.E desc[UR36][R8.64], R3 ;  /* 0x0000000308007986 */ /* 0x0011e2000c101924 */
[----:B------:R-:W-:Y:S05]  /*b130*/  BRA `(.L_x_1695) ;  /* 0x0000000c00347947 */ /* 0x000fea0003800000 */
.L_x_1696:
[----:B------:R-:W-:-:S04]  /*b140*/  HADD2.F32 R16, -RZ, R16.H0_H0 ;  /* 0x20000010ff107230 */ /* 0x000fc80000004100 */
[----:B------:R-:W0:Y:S02]  /*b150*/  F2I.FTZ.TRUNC.NTZ R3, R16 ;  /* 0x0000001000037305 */ /* 0x000e24000021f100 */
[----:B0-----:R0:W-:Y:S01]  /*b160*/  STG.E.U16 desc[UR36][R8.64], R3 ;  /* 0x0000000308007986 */ /* 0x0011e2000c101524 */
[----:B------:R-:W-:Y:S05]  /*b170*/  BRA `(.L_x_1695) ;  /* 0x0000000c00247947 */ /* 0x000fea0003800000 */
.L_x_1691:
        /* <DEDUP_REMOVED lines=9> */
.L_x_1699:
[----:B------:R0:W-:Y:S01]  /*b210*/  STG.E.U16 desc[UR36][R8.64], R16 ;  /* 0x0000001008007986 */ /* 0x0001e2000c101524 */
[----:B------:R-:W-:Y:S05]  /*b220*/  BRA `(.L_x_1695) ;  /* 0x0000000800f87947 */ /* 0x000fea0003800000 */
.L_x_1698:
        /* <DEDUP_REMOVED lines=10> */
.L_x_1701:
[----:B------:R-:W-:-:S05]  /*b2d0*/  HADD2.F32 R0, -RZ, R16.H0_H0 ;  /* 0x20000010ff007230 */ /* 0x000fca0000004100 */
[----:B------:R-:W-:-:S04]  /*b2e0*/  F2FP.F16.F32.PACK_AB R0, RZ, R0 ;  /* 0x00000000ff00723e */ /* 0x000fc800000000ff */
[----:B------:R-:W-:-:S05]  /*b2f0*/  PRMT R0, R0, 0x5410, RZ ;  /* 0x0000541000007816 */ /* 0x000fca00000000ff */
[----:B------:R0:W-:Y:S01]  /*b300*/  STG.E desc[UR36][R8.64], R0 ;  /* 0x0000000008007986 */ /* 0x0001e2000c101924 */
[----:B------:R-:W-:Y:S05]  /*b310*/  BRA `(.L_x_1695) ;  /* 0x0000000800bc7947 */ /* 0x000fea0003800000 */
.L_x_1700:
[----:B------:R-:W-:-:S05]  /*b320*/  HADD2.F32 R4, -RZ, R16.H0_H0 ;  /* 0x20000010ff047230 */ /* 0x000fca0000004100 */
[----:B------:R-:W-:-:S06]  /*b330*/  FMUL.FTZ R4, R4, 1 ;  /* 0x3f80000004047820 */ /* 0x000fcc0000410000 */
[----:B------:R-:W0:Y:S02]  /*b340*/  F2F.F64.F32 R4, R4 ;  /* 0x0000000400047310 */ /* 0x000e240000201800 */
[----:B0-----:R0:W-:Y:S01]  /*b350*/  STG.E.64 desc[UR36][R8.64], R4 ;  /* 0x0000000408007986 */ /* 0x0011e2000c101b24 */
[----:B------:R-:W-:Y:S05]  /*b360*/  BRA `(.L_x_1695) ;  /* 0x0000000800a87947 */ /* 0x000fea0003800000 */
.L_x_1690:
        /* <DEDUP_REMOVED lines=14> */
.L_x_1705:
        /* <DEDUP_REMOVED lines=17> */
.L_x_1708:
[----:B------:R-:W-:-:S04]  /*b560*/  SHF.R.U32.HI R3, RZ, 0x18, R5 ;  /* 0x00000018ff037819 */ /* 0x000fc80000011605 */
[----:B------:R-:W-:-:S04]  /*b570*/  LOP3.LUT R0, R0, 0x80, R3, 0xf8, !PT ;  /* 0x0000008000007812 */ /* 0x000fc800078ef803 */
[----:B------:R-:W-:-:S07]  /*b580*/  PRMT R4, R0, 0x7610, R4 ;  /* 0x0000761000047816 */ /* 0x000fce0000000004 */
.L_x_1707:
[----:B------:R-:W-:Y:S05]  /*b590*/  BSYNC.RECONVERGENT B0 ;  /* 0x0000000000007941 */ /* 0x000fea0003800200 */
.L_x_1706:
[----:B------:R0:W-:Y:S01]  /*b5a0*/  STG.E.U8 desc[UR36][R8.64], R4 ;  /* 0x0000000408007986 */ /* 0x0001e2000c101124 */
[----:B------:R-:W-:Y:S05]  /*b5b0*/  BRA `(.L_x_1695) ;  /* 0x0000000800147947 */ /* 0x000fea0003800000 */
.L_x_1704:
        /* <DEDUP_REMOVED lines=17> */
.L_x_1711:
[----:B------:R-:W-:-:S04]  /*b6d0*/  SHF.R.U32.HI R3, RZ, 0x18, R5 ;  /* 0x00000018ff037819 */ /* 0x000fc80000011605 */
[----:B------:R-:W-:-:S04]  /*b6e0*/  LOP3.LUT R0, R0, 0x80, R3, 0xf8, !PT ;  /* 0x0000008000007812 */ /* 0x000fc800078ef803 */
[----:B------:R-:W-:-:S07]  /*b6f0*/  PRMT R4, R0, 0x7610, R4 ;  /* 0x0000761000047816 */ /* 0x000fce0000000004 */
.L_x_1710:
[----:B------:R-:W-:Y:S05]  /*b700*/  BSYNC.RECONVERGENT B0 ;  /* 0x0000000000007941 */ /* 0x000fea0003800200 */
.L_x_1709:
[----:B------:R0:W-:Y:S01]  /*b710*/  STG.E.U8 desc[UR36][R8.64], R4 ;  /* 0x0000000408007986 */ /* 0x0001e2000c101124 */
[----:B------:R-:W-:Y:S05]  /*b720*/  BRA `(.L_x_1695) ;  /* 0x0000000400b87947 */ /* 0x000fea0003800000 */
.L_x_1703:
        /* <DEDUP_REMOVED lines=22> */
.L_x_1713:
[----:B------:R-:W-:-:S06]  /*b890*/  HADD2.F32 R4, -RZ, R16.H0_H0 ;  /* 0x20000010ff047230 */ /* 0x000fcc0000004100 */
[----:B------:R-:W0:Y:S02]  /*b8a0*/  F2I.U64.TRUNC R4, R4 ;  /* 0x0000000400047311 */ /* 0x000e24000020d800 */
[----:B0-----:R0:W-:Y:S01]  /*b8b0*/  STG.E.64 desc[UR36][R8.64], R4 ;  /* 0x0000000408007986 */ /* 0x0011e2000c101b24 */
[----:B------:R-:W-:Y:S05]  /*b8c0*/  BRA `(.L_x_1695) ;  /* 0x0000000400507947 */ /* 0x000fea0003800000 */
.L_x_1712:
[----:B------:R-:W-:-:S04]  /*b8d0*/  HADD2.F32 R16, -RZ, R16.H0_H0 ;  /* 0x20000010ff107230 */ /* 0x000fc80000004100 */
[----:B------:R-:W0:Y:S02]  /*b8e0*/  F2I.FTZ.U32.TRUNC.NTZ R3, R16 ;  /* 0x0000001000037305 */ /* 0x000e24000021f000 */
[----:B0-----:R0:W-:Y:S01]  /*b8f0*/  STG.E desc[UR36][R8.64], R3 ;  /* 0x0000000308007986 */ /* 0x0011e2000c101924 */
[----:B------:R-:W-:Y:S05]  /*b900*/  BRA `(.L_x_1695) ;  /* 0x0000000400407947 */ /* 0x000fea0003800000 */
.L_x_1702:
        /* <DEDUP_REMOVED lines=11> */
.L_x_1715:
[----:B------:R-:W-:Y:S01]  /*b9c0*/  HADD2.F32 R16, -RZ, R16.H0_H0 ;  /* 0x20000010ff107230 */ /* 0x000fe20000004100 */
[----:B------:R-:W-:-:S04]  /*b9d0*/  CS2R R6, SRZ ;  /* 0x0000000000067805 */ /* 0x000fc8000001ff00 */
[----:B------:R-:W-:-:S06]  /*b9e0*/  FMUL.FTZ R4, R16, 1 ;  /* 0x3f80000010047820 */ /* 0x000fcc0000410000 */
[----:B------:R-:W0:Y:S02]  /*b9f0*/  F2F.F64.F32 R4, R4 ;  /* 0x0000000400047310 */ /* 0x000e240000201800 */
[----:B0-----:R3:W-:Y:S01]  /*ba00*/  STG.E.128 desc[UR36][R8.64], R4 ;  /* 0x0000000408007986 */ /* 0x0017e2000c101d24 */
[----:B------:R-:W-:Y:S05]  /*ba10*/  BRA `(.L_x_1695) ;  /* 0x0000000000fc7947 */ /* 0x000fea0003800000 */
.L_x_1714:
[----:B------:R-:W-:-:S13]  /*ba20*/  ISETP.NE.AND P0, PT, R0, 0xf, PT ;  /* 0x0000000f0000780c */ /* 0x000fda0003f05270 */
[----:B------:R-:W-:Y:S05]  /*ba30*/  @!P0 BRA `(.L_x_1716) ;  /* 0x0000000000e88947 */ /* 0x000fea0003800000 */
[----:B------:R-:W-:-:S13]  /*ba40*/  ISETP.NE.AND P0, PT, R0, 0x17, PT ;  /* 0x000000170000780c */ /* 0x000fda0003f05270 */
[----:B------:R-:W-:Y:S05]  /*ba50*/  @!P0 BRA `(.L_x_1717) ;  /* 0x0000000000908947 */ /* 0x000fea0003800000 */
[----:B------:R-:W-:-:S13]  /*ba60*/  ISETP.NE.AND P0, PT, R0, 0x18, PT ;  /* 0x000000180000780c */ /* 0x000fda0003f05270 */
[----:B------:R-:W-:Y:S05]  /*ba70*/  @!P0 BRA `(.L_x_1718) ;  /* 0x0000000000448947 */ /* 0x000fea0003800000 */
.L_x_1694:
        /* <DEDUP_REMOVED lines=16> */
.L_x_1719:
[----:B------:R-:W-:Y:S05]  /*bb80*/  BRA `(.L_x_1695) ;  /* 0x0000000000a07947 */ /* 0x000fea0003800000 */
.L_x_1718:
        /* <DEDUP_REMOVED lines=13> */
.L_x_1721:
[----:B------:R-:W-:Y:S05]  /*bc60*/  BSYNC.RECONVERGENT B0 ;  /* 0x0000000000007941 */ /* 0x000fea0003800200 */
.L_x_1720:
[----:B------:R-:W-:-:S05]  /*bc70*/  LOP3.LUT R3, R0, 0x80, R3, 0xf8, !PT ;  /* 0x0000008000037812 */ /* 0x000fca00078ef803 */
[----:B------:R1:W-:Y:S01]  /*bc80*/  STG.E.U8 desc[UR36][R8.64], R3 ;  /* 0x0000000308007986 */ /* 0x0003e2000c101124 */
[----:B------:R-:W-:Y:S05]  /*bc90*/  BRA `(.L_x_1695) ;  /* 0x00000000005c7947 */ /* 0x000fea0003800000 */
.L_x_1717:
        /* <DEDUP_REMOVED lines=12> */
.L_x_1723:
[----:B------:R-:W-:Y:S01]  /*bd60*/  IMAD.MOV.U32 R0, RZ, RZ, 0x7f ;  /* 0x0000007fff007424 */ /* 0x000fe200078e00ff */
[----:B------:R-:W-:-:S04]  /*bd70*/  ISETP.GT.U32.AND P0, PT, R4, 0x7f800000, PT ;  /* 0x7f8000000400780c */ /* 0x000fc80003f04070 */
[----:B------:R-:W-:-:S09]  /*bd80*/  SEL R0, R0, 0x7c, P0 ;  /* 0x0000007c00007807 */ /* 0x000fd20000000000 */
.L_x_1724:
[----:B------:R-:W-:Y:S05]  /*bd90*/  BSYNC.RECONVERGENT B0 ;  /* 0x0000000000007941 */ /* 0x000fea0003800200 */
.L_x_1722:
[----:B------:R-:W-:-:S04]  /*bda0*/  SHF.R.U32.HI R3, RZ, 0x18, R3 ;  /* 0x00000018ff037819 */ /* 0x000fc80000011603 */
[----:B------:R-:W-:-:S05]  /*bdb0*/  LOP3.LUT R3, R0, 0x80, R3, 0xf8, !PT ;  /* 0x0000008000037812 */ /* 0x000fca00078ef803 */
[----:B------:R2:W-:Y:S01]  /*bdc0*/  STG.E.U8 desc[UR36][R8.64], R3 ;  /* 0x0000000308007986 */ /* 0x0005e2000c101124 */
[----:B------:R-:W-:Y:S05]  /*bdd0*/  BRA `(.L_x_1695) ;  /* 0x00000000000c7947 */ /* 0x000fea0003800000 */
.L_x_1716:
[----:B------:R-:W-:-:S05]  /*bde0*/  HADD2.F32 R0, -RZ, R16.H0_H0 ;  /* 0x20000010ff007230 */ /* 0x000fca0000004100 */
[----:B------:R-:W-:-:S05]  /*bdf0*/  F2FP.BF16.F32.PACK_AB R0, RZ, R0 ;  /* 0x00000000ff00723e */ /* 0x000fca00000010ff */
[----:B------:R0:W-:Y:S02]  /*be00*/  STG.E.U16 desc[UR36][R8.64], R0 ;  /* 0x0000000008007986 */ /* 0x0001e4000c101524 */
.L_x_1695:
[----:B------:R-:W-:-:S07]  /*be10*/  VIADD R19, R19, 0x80 ;  /* 0x0000008013137836 */ /* 0x000fce0000000000 */
.L_x_1654:
[----:B------:R-:W-:Y:S05]  /*be20*/  BSYNC.RECONVERGENT B6 ;  /* 0x0000000000067941 */ /* 0x000fea0003800200 */
.L_x_1653:
[----:B------:R-:W-:-:S13]  /*be30*/  ISETP.GE.AND P0, PT, R19, R28, PT ;  /* 0x0000001c1300720c */ /* 0x000fda0003f06270 */
[----:B------:R-:W-:Y:S05]  /*be40*/  @P0 EXIT ;  /* 0x000000000000094d */ /* 0x000fea0003800000 */
[----:B01-3--:R-:W0:Y:S01]  /*be50*/  LDC.64 R4, c[0x0][0x388] ;  /* 0x0000e200ff047b82 */ /* 0x00be220000000a00 */
[----:B------:R-:W1:Y:S01]  /*be60*/  LDCU UR4, c[0x0][0x3b4] ;  /* 0x00007680ff0477ac */ /* 0x000e620008000800 */
[----:B--2-45:R-:W-:Y:S01]  /*be70*/  PRMT R0, R26, 0x9910, RZ ;  /* 0x000099101a007816 */ /* 0x034fe200000000ff */
        /* <DEDUP_REMOVED lines=14> */
[----:B------:R-:W-:-:S06]  /*bf60*/  HADD2.F32 R17, -RZ, R17.H0_H0 ;  /* 0x20000011ff117230 */ /* 0x000fcc0000004100 */
[----:B------:R-:W0:Y:S02]  /*bf70*/  F2I.FTZ.TRUNC.NTZ R17, R17 ;  /* 0x0000001100117305 */ /* 0x000e24000021f100 */
[----:B0-----:R-:W-:Y:S01]  /*bf80*/  STG.E.U8 desc[UR36][R2.64], R17 ;  /* 0x0000001102007986 */ /* 0x001fe2000c101124 */
[----:B------:R-:W-:Y:S05]  /*bf90*/  EXIT ;  /* 0x000000000000794d */ /* 0x000fea0003800000 */
.L_x_1728:
[----:B------:R-:W-:-:S06]  /*bfa0*/  HADD2.F32 R5, -RZ, R17.H0_H0 ;  /* 0x20000011ff057230 */ /* 0x000fcc0000004100 */
[----:B------:R-:W0:Y:S02]  /*bfb0*/  F2I.S64.TRUNC R4, R5 ;  /* 0x0000000500047311 */ /* 0x000e24000020d900 */
[----:B0-----:R-:W-:Y:S01]  /*bfc0*/  STG.E.U8 desc[UR36][R2.64], R4 ;  /* 0x0000000402007986 */ /* 0x001fe2000c101124 */
[----:B------:R-:W-:Y:S05]  /*bfd0*/  EXIT ;  /* 0x000000000000794d */ /* 0x000fea0003800000 */
.L_x_1727:
        /* <DEDUP_REMOVED lines=8> */
[----:B0-----:R-:W-:Y:S01]  /*c060*/  STG.E.64 desc[UR36][R2.64], R4 ;  /* 0x0000000402007986 */ /* 0x001fe2000c101b24 */
[----:B------:R-:W-:Y:S05]  /*c070*/  EXIT ;  /* 0x000000000000794d */ /* 0x000fea0003800000 */
.L_x_1731:
[----:B------:R-:W-:-:S06]  /*c080*/  HADD2.F32 R17, -RZ, R17.H0_H0 ;  /* 0x20000011ff117230 */ /* 0x000fcc0000004100 */
[----:B------:R-:W0:Y:S02]  /*c090*/  F2I.FTZ.TRUNC.NTZ R17, R17 ;  /* 0x0000001100117305 */ /* 0x000e24000021f100 */
[----:B0-----:R-:W-:Y:S01]  /*c0a0*/  STG.E desc[UR36][R2.64], R17 ;  /* 0x0000001102007986 */ /* 0x001fe2000c101924 */
[----:B------:R-:W-:Y:S05]  /*c0b0*/  EXIT ;  /* 0x000000000000794d */ /* 0x000fea0003800000 */
.L_x_1730:
[----:B------:R-:W-:-:S06]  /*c0c0*/  HADD2.F32 R17, -RZ, R17.H0_H0 ;  /* 0x20000011ff117230 */ /* 0x000fcc0000004100 */
[----:B------:R-:W0:Y:S02]  /*c0d0*/  F2I.FTZ.TRUNC.NTZ R17, R17 ;  /* 0x0000001100117305 */ /* 0x000e24000021f100 */
[----:B0-----:R-:W-:Y:S01]  /*c0e0*/  STG.E.U16 desc[UR36][R2.64], R17 ;  /* 0x0000001102007986 */ /* 0x001fe2000c101524 */
[----:B------:R-:W-:Y:S05]  /*c0f0*/  EXIT ;  /* 0x000000000000794d */ /* 0x000fea0003800000 */
.L_x_1726:
[----:B------:R-:W-:-:S13]  /*c100*/  ISETP.GT.AND P0, PT, R0, 0x6, PT ;  /* 0x000000060000780c */ /* 0x000fda0003f04270 */
[----:B------:R-:W-:Y:S05]  /*c110*/  @P0 BRA `(.L_x_1732) ;  /* 0x0000000000240947 */ /* 0x000fea0003800000 */
[----:B------:R-:W-:-:S13]  /*c120*/  ISETP.NE.AND P0, PT, R0, 0x5, PT ;  /* 0x000000050000780c */ /* 0x000fda0003f05270 */
[----:B------:R-:W-:Y:S05]  /*c130*/  @!P0 BRA `(.L_x_1733) ;  /* 0x0000000000148947 */ /* 0x000fea0003800000 */
[----:B------:R-:W-:-:S13]  /*c140*/  ISETP.NE.AND P0, PT, R0, 0x6, PT ;  /* 0x000000060000780c */ /* 0x000fda0003f05270 */
[----:B------:R-:W-:Y:S05]  /*c150*/  @P0 BRA `(.L_x_1729) ;  /* 0x0000000800280947 */ /* 0x000fea0003800000 */
[----:B------:R-:W-:-:S05]  /*c160*/  HADD2.F32 R17, -RZ, R17.H0_H0 ;  /* 0x20000011ff117230 */ /* 0x000fca0000004100 */
[----:B------:R-:W-:Y:S01]  /*c170*/  STG.E desc[UR36][R2.64], R17 ;  /* 0x0000001102007986 */ /* 0x000fe2000c101924 */
[----:B------:R-:W-:Y:S05]  /*c180*/  EXIT ;  /* 0x000000000000794d */ /* 0x000fea0003800000 */
.L_x_1733:
[----:B------:R-:W-:Y:S01]  /*c190*/  STG.E.U16 desc[UR36][R2.64], R17 ;  /* 0x0000001102007986 */ /* 0x000fe2000c101524 */
[----:B------:R-:W-:Y:S05]  /*c1a0*/  EXIT ;  /* 0x000000000000794d */ /* 0x000fea0003800000 */
.L_x_1732:
        /* <DEDUP_REMOVED lines=8> */
[----:B------:R-:W-:Y:S01]  /*c230*/  STG.E.64 desc[UR36][R2.64], R4 ;  /* 0x0000000402007986 */ /* 0x000fe2000c101b24 */
[----:B------:R-:W-:Y:S05]  /*c240*/  EXIT ;  /* 0x000000000000794d */ /* 0x000fea0003800000 */
.L_x_1735:
[----:B------:R-:W-:-:S05]  /*c250*/  HADD2.F32 R0, -RZ, R17.H0_H0 ;  /* 0x20000011ff007230 */ /* 0x000fca0000004100 */
[----:B------:R-:W-:-:S04]  /*c260*/  F2FP.F16.F32.PACK_AB R0, RZ, R0 ;  /* 0x00000000ff00723e */ /* 0x000fc800000000ff */
[----:B------:R-:W-:-:S05]  /*c270*/  PRMT R0, R0, 0x5410, RZ ;  /* 0x0000541000007816 */ /* 0x000fca00000000ff */
[----:B------:R-:W-:Y:S01]  /*c280*/  STG.E desc[UR36][R2.64], R0 ;  /* 0x0000000002007986 */ /* 0x000fe2000c101924 */
[----:B------:R-:W-:Y:S05]  /*c290*/  EXIT ;  /* 0x000000000000794d */ /* 0x000fea0003800000 */
.L_x_1734:
[----:B------:R-:W-:-:S05]  /*c2a0*/  HADD2.F32 R4, -RZ, R17.H0_H0 ;  /* 0x20000011ff047230 */ /* 0x000fca0000004100 */
[----:B------:R-:W-:-:S06]  /*c2b0*/  FMUL.FTZ R4, R4, 1 ;  /* 0x3f80000004047820 */ /* 0x000fcc0000410000 */
[----:B------:R-:W0:Y:S02]  /*c2c0*/  F2F.F64.F32 R4, R4 ;  /* 0x0000000400047310 */ /* 0x000e240000201800 */
[----:B0-----:R-:W-:Y:S01]  /*c2d0*/  STG.E.64 desc[UR36][R2.64], R4 ;  /* 0x0000000402007986 */ /* 0x001fe2000c101b24 */
[----:B------:R-:W-:Y:S05]  /*c2e0*/  EXIT ;  /* 0x000000000000794d */ /* 0x000fea0003800000 */
.L_x_1725:
        /* <DEDUP_REMOVED lines=12> */
[----:B0-----:R-:W-:Y:S01]  /*c3b0*/  STG.E.U16 desc[UR36][R2.64], R5 ;  /* 0x0000000502007986 */ /* 0x001fe2000c101524 */
[----:B------:R-:W-:Y:S05]  /*c3c0*/  EXIT ;  /* 0x000000000000794d */ /* 0x000fea0003800000 */
.L_x_1739:
        /* <DEDUP_REMOVED lines=18> */
.L_x_1742:
[----:B------:R-:W-:-:S04]  /*c4f0*/  SHF.R.U32.HI R5, RZ, 0x18, R5 ;  /* 0x00000018ff057819 */ /* 0x000fc80000011605 */
[----:B------:R-:W-:-:S07]  /*c500*/  LOP3.LUT R0, R0, 0x80, R5, 0xf8, !PT ;  /* 0x0000008000007812 */ /* 0x000fce00078ef805 */
.L_x_1741:
[----:B------:R-:W-:Y:S05]  /*c510*/  BSYNC.RECONVERGENT B0 ;  /* 0x0000000000007941 */ /* 0x000fea0003800200 */
.L_x_1740:
[----:B------:R-:W-:Y:S01]  /*c520*/  STG.E.U8 desc[UR36][R2.64], R0 ;  /* 0x0000000002007986 */ /* 0x000fe2000c101124 */
[----:B------:R-:W-:Y:S05]  /*c530*/  EXIT ;  /* 0x000000000000794d */ /* 0x000fea0003800000 */
.L_x_1738:
        /* <DEDUP_REMOVED lines=18> */
.L_x_1745:
[----:B------:R-:W-:-:S04]  /*c660*/  SHF.R.U32.HI R5, RZ, 0x18, R5 ;  /* 0x00000018ff057819 */ /* 0x000fc80000011605 */
[----:B------:R-:W-:-:S07]  /*c670*/  LOP3.LUT R0, R0, 0x80, R5, 0xf8, !PT ;  /* 0x0000008000007812 */ /* 0x000fce00078ef805 */
.L_x_1744:
[----:B------:R-:W-:Y:S05]  /*c680*/  BSYNC.RECONVERGENT B0 ;  /* 0x0000000000007941 */ /* 0x000fea0003800200 */
.L_x_1743:
[----:B------:R-:W-:Y:S01]  /*c690*/  STG.E.U8 desc[UR36][R2.64], R0 ;  /* 0x0000000002007986 */ /* 0x000fe2000c101124 */
[----:B------:R-:W-:Y:S05]  /*c6a0*/  EXIT ;  /* 0x000000000000794d */ /* 0x000fea0003800000 */
.L_x_1737:
[----:B------:R-:W-:-:S13]  /*c6b0*/  ISETP.NE.AND P0, PT, R0, 0x1c, PT ;  /* 0x0000001c0000780c */ /* 0x000fda0003f05270 */
[----:B------:R-:W-:Y:S05]  /*c6c0*/  @!P0 BRA `(.L_x_1746) ;  /* 0x0000000000608947 */ /* 0x000fea0003800000 */
[----:B------:R-:W-:-:S13]  /*c6d0*/  ISETP.NE.AND P0, PT, R0, 0x1d, PT ;  /* 0x0000001d0000780c */ /* 0x000fda0003f05270 */
[----:B------:R-:W-:Y:S05]  /*c6e0*/  @!P0 BRA `(.L_x_1747) ;  /* 0x0000000000488947 */ /* 0x000fea0003800000 */
[----:B------:R-:W-:-:S13]  /*c6f0*/  ISETP.NE.AND P0, PT, R0, 0x2c, PT ;  /* 0x0000002c0000780c */ /* 0x000fda0003f05270 */
[----:B------:R-:W-:Y:S05]  /*c700*/  @P0 BRA `(.L_x_1729) ;  /* 0x0000000000bc0947 */ /* 0x000fea0003800000 */
[----:B------:R-:W-:Y:S02]  /*c710*/  HADD2.F32 R17, -RZ, R17.H0_H0 ;  /* 0x20000011ff117230 */ /* 0x000fe40000004100 */
        /* <DEDUP_REMOVED lines=15> */
.L_x_1747:
[----:B------:R-:W-:-:S06]  /*c810*/  HADD2.F32 R4, -RZ, R17.H0_H0 ;  /* 0x20000011ff047230 */ /* 0x000fcc0000004100 */
[----:B------:R-:W0:Y:S02]  /*c820*/  F2I.U64.TRUNC R4, R4 ;  /* 0x0000000400047311 */ /* 0x000e24000020d800 */
[----:B0-----:R-:W-:Y:S01]  /*c830*/  STG.E.64 desc[UR36][R2.64], R4 ;  /* 0x0000000402007986 */ /* 0x001fe2000c101b24 */
[----:B------:R-:W-:Y:S05]  /*c840*/  EXIT ;  /* 0x000000000000794d */ /* 0x000fea0003800000 */
.L_x_1746:
[----:B------:R-:W-:-:S06]  /*c850*/  HADD2.F32 R17, -RZ, R17.H0_H0 ;  /* 0x20000011ff117230 */ /* 0x000fcc0000004100 */
[----:B------:R-:W0:Y:S02]  /*c860*/  F2I.FTZ.U32.TRUNC.NTZ R17, R17 ;  /* 0x0000001100117305 */ /* 0x000e24000021f000 */
[----:B0-----:R-:W-:Y:S01]  /*c870*/  STG.E desc[UR36][R2.64], R17 ;  /* 0x0000001102007986 */ /* 0x001fe2000c101924 */
[----:B------:R-:W-:Y:S05]  /*c880*/  EXIT ;  /* 0x000000000000794d */ /* 0x000fea0003800000 */
.L_x_1736:
        /* <DEDUP_REMOVED lines=9> */
[----:B------:R-:W-:Y:S01]  /*c920*/  STG.E.U8 desc[UR36][R2.64], R5 ;  /* 0x0000000502007986 */ /* 0x000fe2000c101124 */
[----:B------:R-:W-:Y:S05]  /*c930*/  EXIT ;  /* 0x000000000000794d */ /* 0x000fea0003800000 */
.L_x_1749:
[----:B------:R-:W-:Y:S01]  /*c940*/  HADD2.F32 R17, -RZ, R17.H0_H0 ;  /* 0x20000011ff117230 */ /* 0x000fe20000004100 */
[----:B------:R-:W-:-:S04]  /*c950*/  CS2R R6, SRZ ;  /* 0x0000000000067805 */ /* 0x000fc8000001ff00 */
[----:B------:R-:W-:-:S06]  /*c960*/  FMUL.FTZ R4, R17, 1 ;  /* 0x3f80000011047820 */ /* 0x000fcc0000410000 */
[----:B------:R-:W0:Y:S02]  /*c970*/  F2F.F64.F32 R4, R4 ;  /* 0x0000000400047310 */ /* 0x000e240000201800 */
[----:B0-----:R-:W-:Y:S01]  /*c980*/  STG.E.128 desc[UR36][R2.64], R4 ;  /* 0x0000000402007986 */ /* 0x001fe2000c101d24 */
[----:B------:R-:W-:Y:S05]  /*c990*/  EXIT ;  /* 0x000000000000794d */ /* 0x000fea0003800000 */
.L_x_1748:
[----:B------:R-:W-:-:S13]  /*c9a0*/  ISETP.NE.AND P0, PT, R0, 0xf, PT ;  /* 0x0000000f0000780c */ /* 0x000fda0003f05270 */
[----:B------:R-:W-:Y:S05]  /*c9b0*/  @!P0 BRA `(.L_x_1750) ;  /* 0x0000000000e88947 */ /* 0x000fea0003800000 */
[----:B------:R-:W-:-:S13]  /*c9c0*/  ISETP.NE.AND P0, PT, R0, 0x17, PT ;  /* 0x000000170000780c */ /* 0x000fda0003f05270 */
[----:B------:R-:W-:Y:S05]  /*c9d0*/  @!P0 BRA `(.L_x_1751) ;  /* 0x0000000000908947 */ /* 0x000fea0003800000 */
[----:B------:R-:W-:-:S13]  /*c9e0*/  ISETP.NE.AND P0, PT, R0, 0x18, PT ;  /* 0x000000180000780c */ /* 0x000fda0003f05270 */
[----:B------:R-:W-:Y:S05]  /*c9f0*/  @!P0 BRA `(.L_x_1752) ;  /* 0x0000000000448947 */ /* 0x000fea0003800000 */
.L_x_1729:
        /* <DEDUP_REMOVED lines=11> */
[----:B------:R-:W-:Y:S02]  /*cab0*/  IMAD.U32 R7, RZ, RZ, UR7 ;  /* 0x00000007ff077e24 */ /* 0x000fe4000f8e00ff */
[----:B----4-:R-:W-:Y:S02]  /*cac0*/  IMAD.U32 R10, RZ, RZ, UR8 ;  /* 0x00000008ff0a7e24 */ /* 0x010fe4000f8e00ff */
[----:B-1----:R-:W-:-:S07]  /*cad0*/  IMAD.U32 R11, RZ, RZ, UR9 ;  /* 0x00000009ff0b7e24 */ /* 0x002fce000f8e00ff */
[----:B------:R-:W-:-:S07]  /*cae0*/  LEPC R20, `(.L_x_1753) ;  /* 0x000000001014794e */ /* 0x000fce0000000000 */
[----:B--2---:R-:W-:Y:S05]  /*caf0*/  CALL.ABS.NOINC R2 ;  /* 0x0000000002007343 */ /* 0x004fea0003c00000 */
.L_x_1753:
[----:B------:R-:W-:Y:S05]  /*cb00*/  EXIT ;  /* 0x000000000000794d */ /* 0x000fea0003800000 */
.L_x_1752:
        /* <DEDUP_REMOVED lines=13> */
.L_x_1755:
[----:B------:R-:W-:Y:S05]  /*cbe0*/  BSYNC.RECONVERGENT B0 ;  /* 0x0000000000007941 */ /* 0x000fea0003800200 */
.L_x_1754:
[----:B------:R-:W-:-:S05]  /*cbf0*/  LOP3.LUT R5, R0, 0x80, R5, 0xf8, !PT ;  /* 0x0000008000057812 */ /* 0x000fca00078ef805 */
[----:B------:R-:W-:Y:S01]  /*cc00*/  STG.E.U8 desc[UR36][R2.64], R5 ;  /* 0x0000000502007986 */ /* 0x000fe2000c101124 */
[----:B------:R-:W-:Y:S05]  /*cc10*/  EXIT ;  /* 0x000000000000794d */ /* 0x000fea0003800000 */
.L_x_1751:
        /* <DEDUP_REMOVED lines=12> */
.L_x_1757:
[----:B------:R-:W-:Y:S01]  /*cce0*/  IMAD.MOV.U32 R0, RZ, RZ, 0x7f ;  /* 0x0000007fff007424 */ /* 0x000fe200078e00ff */
[----:B------:R-:W-:-:S04]  /*ccf0*/  ISETP.GT.U32.AND P0, PT, R4, 0x7f800000, PT ;  /* 0x7f8000000400780c */ /* 0x000fc80003f04070 */
[----:B------:R-:W-:-:S09]  /*cd00*/  SEL R0, R0, 0x7c, P0 ;  /* 0x0000007c00007807 */ /* 0x000fd20000000000 */
.L_x_1758:
[----:B------:R-:W-:Y:S05]  /*cd10*/  BSYNC.RECONVERGENT B0 ;  /* 0x0000000000007941 */ /* 0x000fea0003800200 */
.L_x_1756:
[----:B------:R-:W-:-:S04]  /*cd20*/  SHF.R.U32.HI R5, RZ, 0x18, R5 ;  /* 0x00000018ff057819 */ /* 0x000fc80000011605 */
[----:B------:R-:W-:-:S05]  /*cd30*/  LOP3.LUT R5, R0, 0x80, R5, 0xf8, !PT ;  /* 0x0000008000057812 */ /* 0x000fca00078ef805 */
[----:B------:R-:W-:Y:S01]  /*cd40*/  STG.E.U8 desc[UR36][R2.64], R5 ;  /* 0x0000000502007986 */ /* 0x000fe2000c101124 */
[----:B------:R-:W-:Y:S05]  /*cd50*/  EXIT ;  /* 0x000000000000794d */ /* 0x000fea0003800000 */
.L_x_1750:
[----:B------:R-:W-:-:S05]  /*cd60*/  HADD2.F32 R0, -RZ, R17.H0_H0 ;  /* 0x20000011ff007230 */ /* 0x000fca0000004100 */
[----:B------:R-:W-:-:S05]  /*cd70*/  F2FP.BF16.F32.PACK_AB R0, RZ, R0 ;  /* 0x00000000ff00723e */ /* 0x000fca00000010ff */
[----:B------:R-:W-:Y:S01]  /*cd80*/  STG.E.U16 desc[UR36][R2.64], R0 ;  /* 0x0000000002007986 */ /* 0x000fe2000c101524 */
[----:B------:R-:W-:Y:S05]  /*cd90*/  EXIT ;  /* 0x000000000000794d */ /* 0x000fea0003800000 */
.L_x_1759:
        /* <DEDUP_REMOVED lines=14> */
.L_x_6630:


//--------------------- .text._ZN2at6native18elementwise_kernelILi128ELi4EZNS0_22gpu_kernel_impl_nocastIZZZNS0_62_GLOBAL__N__e6aa1b1b_29_ActivationLogSigmoidKernel_cu_9d16a0dc27log_sigmoid_backward_kernelERNS_14TensorIteratorEENKUlvE_clEvENKUlvE1_clEvEUlN3c104HalfES9_E_EEvRNS_18TensorIteratorBaseERKT_EUliE_EEviT1_ --------------------------
	.section	.text._ZN2at6native18elementwise_kernelILi128ELi4EZNS0_22gpu_kernel_impl_nocastIZZZNS0_62_GLOBAL__N__e6aa1b1b_29_ActivationLogSigmoidKernel_cu_9d16a0dc27log_sigmoid_backward_kernelERNS_14TensorIteratorEENKUlvE_clEvENKUlvE1_clEvEUlN3c104HalfES9_E_EEvRNS_18TensorIteratorBaseERKT_EUliE_EEviT1_,"ax",@progbits
	.align	128
        .global         _ZN2at6native18elementwise_kernelILi128ELi4EZNS0_22gpu_kernel_impl_nocastIZZZNS0_62_GLOBAL__N__e6aa1b1b_29_ActivationLogSigmoidKernel_cu_9d16a0dc27log_sigmoid_backward_kernelERNS_14TensorIteratorEENKUlvE_clEvENKUlvE1_clEvEUlN3c104HalfES9_E_EEvRNS_18TensorIteratorBaseERKT_EUliE_EEviT1_
        .type           _ZN2at6native18elementwise_kernelILi128ELi4EZNS0_22gpu_kernel_impl_nocastIZZZNS0_62_GLOBAL__N__e6aa1b1b_29_ActivationLogSigmoidKernel_cu_9d16a0dc27log_sigmoid_backward_kernelERNS_14TensorIteratorEENKUlvE_clEvENKUlvE1_clEvEUlN3c104HalfES9_E_EEvRNS_18TensorIteratorBaseERKT_EUliE_EEviT1_,@function
        .size           _ZN2at6native18elementwise_kernelILi128ELi4EZNS0_22gpu_kernel_impl_nocastIZZZNS0_62_GLOBAL__N__e6aa1b1b_29_ActivationLogSigmoidKernel_cu_9d16a0dc27log_sigmoid_backward_kernelERNS_14TensorIteratorEENKUlvE_clEvENKUlvE1_clEvEUlN3c104HalfES9_E_EEvRNS_18TensorIteratorBaseERKT_EUliE_EEviT1_,(.L_x_6631 - _ZN2at6native18elementwise_kernelILi128ELi4EZNS0_22gpu_kernel_impl_nocastIZZZNS0_62_GLOBAL__N__e6aa1b1b_29_ActivationLogSigmoidKernel_cu_9d16a0dc27log_sigmoid_backward_kernelERNS_14TensorIteratorEENKUlvE_clEvENKUlvE1_clEvEUlN3c104HalfES9_E_EEvRNS_18TensorIteratorBaseERKT_EUliE_EEviT1_)
        .other          _ZN2at6native18elementwise_kernelILi128ELi4EZNS0_22gpu_kernel_impl_nocastIZZZNS0_62_GLOBAL__N__e6aa1b1b_29_ActivationLogSigmoidKernel_cu_9d16a0dc27log_sigmoid_backward_kernelERNS_14TensorIteratorEENKUlvE_clEvENKUlvE1_clEvEUlN3c104HalfES9_E_EEvRNS_18TensorIteratorBaseERKT_EUliE_EEviT1_,@"STO_CUDA_ENTRY STV_DEFAULT"
_ZN2at6native18elementwise_kernelILi128ELi4EZNS0_22gpu_kernel_impl_nocastIZZZNS0_62_GLOBAL__N__e6aa1b1b_29_ActivationLogSigmoidKernel_cu_9d16a0dc27log_sigmoid_backward_kernelERNS_14TensorIteratorEENKUlvE_clEvENKUlvE1_clEvEUlN3c104HalfES9_E_EEvRNS_18TensorIteratorBaseERKT_EUliE_EEviT1_:
.text._ZN2at6native18elementwise_kernelILi128ELi4EZNS0_22gpu_kernel_impl_nocastIZZZNS0_62_GLOBAL__N__e6aa1b1b_29_ActivationLogSigmoidKernel_cu_9d16a0dc27log_sigmoid_backward_kernelERNS_14TensorIteratorEENKUlvE_clEvENKUlvE1_clEvEUlN3c104HalfES9_E_EEvRNS_18TensorIteratorBaseERKT_EUliE_EEviT1_:
        /* <DEDUP_REMOVED lines=19> */
[----:B------:R-:W-:Y:S01]  /*0130*/  IADD3 R3, PT, PT, R3, 0x80, RZ ;  /* 0x0000008003037810 */ /* 0x000fe20007ffe0ff */
[----:B--2---:R-:W-:-:S05]  /*0140*/  HADD2.F32 R0, -RZ, R4.H0_H0 ;  /* 0x20000004ff007230 */ /* 0x004fca0000004100 */
[C---:B------:R-:W-:Y:S01]  /*0150*/  FMUL.FTZ R2, |R0|.reuse, -1.4426950216293334961 ;  /* 0xbfb8aa3b00027820 */ /* 0x040fe20000410200 */
[C---:B------:R-:W-:Y:S02]  /*0160*/  FSETP.GEU.FTZ.AND P0, PT, R0.reuse, RZ, PT ;  /* 0x000000ff0000720b */ /* 0x040fe40003f1e000 */
[----:B------:R-:W-:-:S03]  /*0170*/  FSET.BF.LT.FTZ.AND R0, R0, RZ, PT ;  /* 0x000000ff0000720a */ /* 0x000fc60003811000 */
[----:B------:R-:W1:Y:S02]  /*0180*/  MUFU.EX2 R2, R2 ;  /* 0x0000000200027308 */ /* 0x000e640000000800 */
[----:B-1----:R-:W-:Y:S01]  /*0190*/  FADD.FTZ R10, R2, 1 ;  /* 0x3f800000020a7421 */ /* 0x002fe20000010000 */
[----:B---3--:R-:W-:-:S03]  /*01a0*/  HADD2.F32 R6, -RZ, R6.H0_H0 ;  /* 0x20000006ff067230 */ /* 0x008fc60000004100 */
[----:B------:R-:W1:Y:S02]  /*01b0*/  MUFU.RCP R11, R10 ;  /* 0x0000000a000b7308 */ /* 0x000e640000001000 */
[----:B-1----:R-:W-:-:S04]  /*01c0*/  FMUL.FTZ R11, R2, R11 ;  /* 0x0000000b020b7220 */ /* 0x002fc80000410000 */
[----:B------:R-:W-:Y:S01]  /*01d0*/  @P0 FADD.FTZ R11, -R11, -RZ ;  /* 0x800000ff0b0b0221 */ /* 0x000fe20000010100 */
[----:B------:R-:W-:-:S03]  /*01e0*/  ISETP.GE.AND P0, PT, R3, UR4, PT ;  /* 0x0000000403007c0c */ /* 0x000fc6000bf06270 */
[----:B------:R-:W-:-:S04]  /*01f0*/  FADD.FTZ R11, R0, -R11 ;  /* 0x8000000b000b7221 */ /* 0x000fc80000010000 */
[----:B------:R-:W-:-:S05]  /*0200*/  FMUL.FTZ R6, R6, R11 ;  /* 0x0000000b06067220 */ /* 0x000fca0000410000 */
[----:B------:R-:W-:Y:S01]  /*0210*/  F2FP.F16.F32.PACK_AB R6, RZ, R6 ;  /* 0x00000006ff06723e */ /* 0x000fe200000000ff */
        /* <DEDUP_REMOVED lines=18> */
[----:B------:R-:W-:-:S04]  /*0340*/  @P0 FADD.FTZ R11, -R11, -RZ ;  /* 0x800000ff0b0b0221 */ /* 0x000fc80000010100 */
[----:B------:R-:W-:-:S04]  /*0350*/  FADD.FTZ R11, R0, -R11 ;  /* 0x8000000b000b7221 */ /* 0x000fc80000010000 */
[----:B------:R-:W-:-:S05]  /*0360*/  FMUL.FTZ R6, R6, R11 ;  /* 0x0000000b06067220 */ /* 0x000fca0000410000 */
[----:B------:R-:W-:-:S05]  /*0370*/  F2FP.F16.F32.PACK_AB R6, RZ, R6 ;  /* 0x00000006ff06723e */ /* 0x000fca00000000ff */
[----:B0-----:R0:W-:Y:S02]  /*0380*/  STG.E.U16 desc[UR6][R8.64], R6 ;  /* 0x0000000608007986 */ /* 0x0011e4000c101506 */
.L_x_1763:
[----:B------:R-:W-:-:S13]  /*0390*/  ISETP.GE.AND P0, PT, R3, UR4, PT ;  /* 0x0000000403007c0c */ /* 0x000fda000bf06270 */
[----:B------:R-:W-:Y:S05]  /*03a0*/  @P0 BREAK.RELIABLE B1 ;  /* 0x0000000000010942 */ /* 0x000fea0003800100 */
[----:B------:R-:W-:Y:S05]  /*03b0*/  @P0 BRA `(.L_x_1764) ;  /* 0x0000000000540947 */ /* 0x000fea0003800000 */
[----:B------:R-:W-:Y:S05]  /*03c0*/  BSYNC.RELIABLE B1 ;  /* 0x0000000000017941 */ /* 0x000fea0003800100 */
.L_x_1762:
        /* <DEDUP_REMOVED lines=20> */
.L_x_1764:
[----:B------:R-:W-:Y:S05]  /*0510*/  BSYNC.RECONVERGENT B0 ;  /* 0x0000000000007941 */ /* 0x000fea0003800200 */
.L_x_1761:
        /* <DEDUP_REMOVED lines=8> */
[----:B--2---:R-:W-:-:S05]  /*05a0*/  HADD2.F32 R0, -RZ, R2.H0_H0 ;  /* 0x20000002ff007230 */ /* 0x004fca0000004100 */
[C---:B------:R-:W-:Y:S01]  /*05b0*/  FMUL.FTZ R8, |R0|.reuse, -1.4426950216293334961 ;  /* 0xbfb8aa3b00087820 */ /* 0x040fe20000410200 */
[C---:B------:R-:W-:Y:S02]  /*05c0*/  FSETP.GEU.FTZ.AND P0, PT, R0.reuse, RZ, PT ;  /* 0x000000ff0000720b */ /* 0x040fe40003f1e000 */
[----:B------:R-:W-:-:S03]  /*05d0*/  FSET.BF.LT.FTZ.AND R0, R0, RZ, PT ;  /* 0x000000ff0000720a */ /* 0x000fc60003811000 */
[----:B------:R-:W1:Y:S02]  /*05e0*/  MUFU.EX2 R8, R8 ;  /* 0x0000000800087308 */ /* 0x000e640000000800 */
[----:B-1----:R-:W-:Y:S01]  /*05f0*/  FADD.FTZ R9, R8, 1 ;  /* 0x3f80000008097421 */ /* 0x002fe20000010000 */
[----:B---3--:R-:W-:-:S05]  /*0600*/  HADD2.F32 R4, -RZ, R4.H0_H0 ;  /* 0x20000004ff047230 */ /* 0x008fca0000004100 */
[----:B------:R-:W1:Y:S02]  /*0610*/  MUFU.RCP R9, R9 ;  /* 0x0000000900097308 */ /* 0x000e640000001000 */
[----:B-1----:R-:W-:-:S04]  /*0620*/  FMUL.FTZ R11, R8, R9 ;  /* 0x00000009080b7220 */ /* 0x002fc80000410000 */
[----:B------:R-:W-:-:S04]  /*0630*/  @P0 FADD.FTZ R11, -R11, -RZ ;  /* 0x800000ff0b0b0221 */ /* 0x000fc80000010100 */
[----:B------:R-:W-:-:S04]  /*0640*/  FADD.FTZ R11, R0, -R11 ;  /* 0x8000000b000b7221 */ /* 0x000fc80000010000 */
[----:B------:R-:W-:-:S05]  /*0650*/  FMUL.FTZ R4, R4, R11 ;  /* 0x0000000b04047220 */ /* 0x000fca0000410000 */
[----:B------:R-:W-:-:S05]  /*0660*/  F2FP.F16.F32.PACK_AB R4, RZ, R4 ;  /* 0x00000004ff04723e */ /* 0x000fca00000000ff */
[----:B0-----:R-:W-:Y:S01]  /*0670*/  STG.E.U16 desc[UR6][R6.64], R4 ;  /* 0x0000000406007986 */ /* 0x001fe2000c101506 */
[----:B------:R-:W-:Y:S05]  /*0680*/  EXIT ;  /* 0x000000000000794d */ /* 0x000fea0003800000 */
.L_x_1760:
        /* <DEDUP_REMOVED lines=356> */
.L_x_1768:
        /* <DEDUP_REMOVED lines=8> */
[----:B------:R-:W-:Y:S01]  /*1d50*/  IADD3 R3, PT, PT, R3, 0x80, RZ ;  /* 0x0000008003037810 */ /* 0x000fe20007ffe0ff */
[----:B--2---:R-:W-:-:S05]  /*1d60*/  HADD2.F32 R4, -RZ, R6.H0_H0 ;  /* 0x20000006ff047230 */ /* 0x004fca0000004100 */
[C---:B------:R-:W-:Y:S01]  /*1d70*/  FMUL.FTZ R10, |R4|.reuse, -1.4426950216293334961 ;  /* 0xbfb8aa3b040a7820 */ /* 0x040fe20000410200 */
[C---:B------:R-:W-:Y:S02]  /*1d80*/  FSETP.GEU.FTZ.AND P0, PT, R4.reuse, RZ, PT ;  /* 0x000000ff0400720b */ /* 0x040fe40003f1e000 */
[----:B------:R-:W-:Y:S01]  /*1d90*/  FSET.BF.LT.FTZ.AND R4, R4, RZ, PT ;  /* 0x000000ff0404720a */ /* 0x000fe20003811000 */
[----:B---3--:R-:W-:Y:S02]  /*1da0*/  HADD2.F32 R8, -RZ, R8.H0_H0 ;  /* 0x20000008ff087230 */ /* 0x008fe40000004100 */
        /* <DEDUP_REMOVED lines=10> */
[----:B------:R-:W-:-:S05]  /*1e50*/  F2FP.F16.F32.PACK_AB R7, RZ, R7 ;  /* 0x00000007ff07723e */ /* 0x000fca00000000ff */
        /* <DEDUP_REMOVED lines=351> */
.L_x_1770:
        /* <DEDUP_REMOVED lines=23> */
[----:B------:R-:W-:-:S05]  /*35c0*/  F2FP.F16.F32.PACK_AB R7, RZ, R7 ;  /* 0x00000007ff07723e */ /* 0x000fca00000000ff */
[----:B------:R0:W-:Y:S02]  /*35d0*/  STG.E.U16 desc[UR6][R4.64], R7 ;  /* 0x0000000704007986 */ /* 0x0001e4000c101506 */
.L_x_1767:
[----:B------:R-:W-:-:S13]  /*35e0*/  ISETP.GE.AND P0, PT, R3, UR4, PT ;  /* 0x0000000403007c0c */ /* 0x000fda000bf06270 */
[----:B------:R-:W-:Y:S05]  /*35f0*/  @P0 BREAK.RELIABLE B1 ;  /* 0x0000000000010942 */ /* 0x000fea0003800100 */
[----:B------:R-:W-:Y:S05]  /*3600*/  @P0 BRA `(.L_x_1769) ;  /* 0x0000001400d80947 */ /* 0x000fea0003800000 */
[----:B------:R-:W-:Y:S05]  /*3610*/  BSYNC.RELIABLE B1 ;  /* 0x0000000000017941 */ /* 0x000fea0003800100 */
.L_x_1766:
        /* <DEDUP_REMOVED lines=348> */
.L_x_1771:
        /* <DEDUP_REMOVED lines=25> */
.L_x_1769:
[----:B------:R-:W-:Y:S05]  /*4d70*/  BSYNC.RECONVERGENT B0 ;  /* 0x0000000000007941 */ /* 0x000fea0003800200 */
.L_x_1765:
        /* <DEDUP_REMOVED lines=351> */
.L_x_1772:
        /* <DEDUP_REMOVED lines=8> */
[----:B--2---:R-:W-:-:S05]  /*63f0*/  HADD2.F32 R0, -RZ, R4.H0_H0 ;  /* 0x20000004ff007230 */ /* 0x004fca0000004100 */
[C---:B------:R-:W-:Y:S01]  /*6400*/  FMUL.FTZ R2, |R0|.reuse, -1.4426950216293334961 ;  /* 0xbfb8aa3b00027820 */ /* 0x040fe20000410200 */
[C---:B------:R-:W-:Y:S02]  /*6410*/  FSETP.GEU.FTZ.AND P0, PT, R0.reuse, RZ, PT ;  /* 0x000000ff0000720b */ /* 0x040fe40003f1e000 */
[----:B------:R-:W-:Y:S01]  /*6420*/  FSET.BF.LT.FTZ.AND R0, R0, RZ, PT ;  /* 0x000000ff0000720a */ /* 0x000fe20003811000 */
[----:B---3--:R-:W-:Y:S02]  /*6430*/  HADD2.F32 R6, -RZ, R6.H0_H0 ;  /* 0x20000006ff067230 */ /* 0x008fe40000004100 */
        /* <DEDUP_REMOVED lines=9> */
[----:B------:R-:W-:-:S05]  /*64d0*/  F2FP.F16.F32.PACK_AB R5, RZ, R5 ;  /* 0x00000005ff05723e */ /* 0x000fca00000000ff */
[----:B------:R-:W-:Y:S01]  /*64e0*/  STG.E.U16 desc[UR6][R2.64], R5 ;  /* 0x0000000502007986 */ /* 0x000fe2000c101506 */
[----:B------:R-:W-:Y:S05]  /*64f0*/  EXIT ;  /* 0x000000000000794d */ /* 0x000fea0003800000 */
.L_x_1773:
        /* <DEDUP_REMOVED lines=16> */
.L_x_6631:


//--------------------- .text._ZN2at6native27unrolled_elementwise_kernelIZZZNS0_62_GLOBAL__N__e6aa1b1b_29_ActivationLogSigmoidKernel_cu_9d16a0dc27log_sigmoid_backward_kernelERNS_14TensorIteratorEENKUlvE_clEvENKUlvE1_clEvEUlN3c104HalfES8_E_St5arrayIPcLm3EELi4E23TrivialOffsetCalculatorILi2EjESD_ILi1EjENS0_6memory15LoadWithoutCastENSG_16StoreWithoutCastEEEviT_T0_T2_T3_T4_T5_ --------------------------
	.section	.text._ZN2at6native27unrolled_elementwise_kernelIZZZNS0_62_GLOBAL__N__e6aa1b1b_29_ActivationLogSigmoidKernel_cu_9d16a0dc27log_sigmoid_backward_kernelERNS_14TensorIteratorEENKUlvE_clEvENKUlvE1_clEvEUlN3c104HalfES8_E_St5arrayIPcLm3EELi4E23TrivialOffsetCalculatorILi2EjESD_ILi1EjENS0_6memory15LoadWithoutCastENSG_16StoreWithoutCastEEEviT_T0_T2_T3_T4_T5_,"ax",@progbits
	.align	128
        .global         _ZN2at6native27unrolled_elementwise_kernelIZZZNS0_62_GLOBAL__N__e6aa1b1b_29_ActivationLogSigmoidKernel_cu_9d16a0dc27log_sigmoid_backward_kernelERNS_14TensorIteratorEENKUlvE_clEvENKUlvE1_clEvEUlN3c104HalfES8_E_St5arrayIPcLm3EELi4E23TrivialOffsetCalculatorILi2EjESD_ILi1EjENS0_6memory15LoadWithoutCastENSG_16StoreWithoutCastEEEviT_T0_T2_T3_T4_T5_
        .type           _ZN2at6native27unrolled_elementwise_kernelIZZZNS0_62_GLOBAL__N__e6aa1b1b_29_ActivationLogSigmoidKernel_cu_9d16a0dc27log_sigmoid_backward_kernelERNS_14TensorIteratorEENKUlvE_clEvENKUlvE1_clEvEUlN3c104HalfES8_E_St5arrayIPcLm3EELi4E23TrivialOffsetCalculatorILi2EjESD_ILi1EjENS0_6memory15LoadWithoutCastENSG_16StoreWithoutCastEEEviT_T0_T2_T3_T4_T5_,@function
        .size           _ZN2at6native27unrolled_elementwise_kernelIZZZNS0_62_GLOBAL__N__e6aa1b1b_29_ActivationLogSigmoidKernel_cu_9d16a0dc27log_sigmoid_backward_kernelERNS_14TensorIteratorEENKUlvE_clEvENKUlvE1_clEvEUlN3c104HalfES8_E_St5arrayIPcLm3EELi4E23TrivialOffsetCalculatorILi2EjESD_ILi1EjENS0_6memory15LoadWithoutCastENSG_16StoreWithoutCastEEEviT_T0_T2_T3_T4_T5_,(.L_x_6632 - _ZN2at6native27unrolled_elementwise_kernelIZZZNS0_62_GLOBAL__N__e6aa1b1b_29_ActivationLogSigmoidKernel_cu_9d16a0dc27log_sigmoid_backward_kernelERNS_14TensorIteratorEENKUlvE_clEvENKUlvE1_clEvEUlN3c104HalfES8_E_St5arrayIPcLm3EELi4E23TrivialOffsetCalculatorILi2EjESD_ILi1EjENS0_6memory15LoadWithoutCastENSG_16StoreWithoutCastEEEviT_T0_T2_T3_T4_T5_)
        .other          _ZN2at6native27unrolled_elementwise_kernelIZZZNS0_62_GLOBAL__N__e6aa1b1b_29_ActivationLogSigmoidKernel_cu_9d16a0dc27log_sigmoid_backward_kernelERNS_14TensorIteratorEENKUlvE_clEvENKUlvE1_clEvEUlN3c104HalfES8_E_St5arrayIPcLm3EELi4E23TrivialOffsetCalculatorILi2EjESD_ILi1EjENS0_6memory15LoadWithoutCastENSG_16StoreWithoutCastEEEviT_T0_T2_T3_T4_T5_,@"STO_CUDA_ENTRY STV_DEFAULT"
_ZN2at6native27unrolled_elementwise_kernelIZZZNS0_62_GLOBAL__N__e6aa1b1b_29_ActivationLogSigmoidKernel_cu_9d16a0dc27log_sigmoid_backward_kernelERNS_14TensorIteratorEENKUlvE_clEvENKUlvE1_clEvEUlN3c104HalfES8_E_St5arrayIPcLm3EELi4E23TrivialOffsetCalculatorILi2EjESD_ILi1EjENS0_6memory15LoadWithoutCastENSG_16StoreWithoutCastEEEviT_T0_T2_T3_T4_T5_:
.text._ZN2at6native27unrolled_elementwise_kernelIZZZNS0_62_GLOBAL__N__e6aa1b1b_29_ActivationLogSigmoidKernel_cu_9d16a0dc27log_sigmoid_backward_kernelERNS_14TensorIteratorEENKUlvE_clEvENKUlvE1_clEvEUlN3c104HalfES8_E_St5arrayIPcLm3EELi4E23TrivialOffsetCalculatorILi2EjESD_ILi1EjENS0_6memory15LoadWithoutCastENSG_16StoreWithoutCastEEEviT_T0_T2_T3_T4_T5_:
        /* <DEDUP_REMOVED lines=15> */
[----:B------:R-:W-:-:S04]  /*00f0*/  @!P0 IADD3 R10, PT, PT, R8, 0x80, RZ ;  /* 0x00000080080a8810 */ /* 0x000fc80007ffe0ff */
[----:B------:R-:W-:-:S03]  /*0100*/  ISETP.GE.AND P1, PT, R10, R9, PT ;  /* 0x000000090a00720c */ /* 0x000fc60003f26270 */
[----:B------:R-:W2:Y:S10]  /*0110*/  LDC.64 R12, c[0x0][0x398] ;  /* 0x0000e600ff0c7b82 */ /* 0x000eb40000000a00 */
[----:B------:R-:W-:-:S02]  /*0120*/  @!P1 LEA R15, R11, R10, 0x9 ;  /* 0x0000000a0b0f9211 */ /* 0x000fc400078e48ff */
[----:B------:R-:W-:-:S03]  /*0130*/  @!P1 IADD3 R10, PT, PT, R10, 0x80, RZ ;  /* 0x000000800a0a9810 */ /* 0x000fc60007ffe0ff */
[----:B---3--:R-:W-:Y:S01]  /*0140*/  @!P1 IMAD.WIDE.U32 R18, R15, 0x2, R18 ;  /* 0x000000020f129825 */ /* 0x008fe200078e0012 */
[----:B------:R-:W-:-:S04]  /*0150*/  ISETP.GE.AND P3, PT, R10, R9, PT ;  /* 0x000000090a00720c */ /* 0x000fc80003f66270 */
[----:B-1----:R1:W5:Y:S09]  /*0160*/  @!P1 LDG.E.U16 R0, desc[UR4][R18.64] ;  /* 0x0000000412009981 */ /* 0x002372000c1e1500 */
[----:B------:R-:W-:Y:S01]  /*0170*/  @!P3 LEA R21, R11, R10, 0x9 ;  /* 0x0000000a0b15b211 */ /* 0x000fe200078e48ff */
[----:B-1----:R-:W1:Y:S01]  /*0180*/  LDC.64 R18, c[0x0][0x390] ;  /* 0x0000e400ff127b82 */ /* 0x002e620000000a00 */
[----:B------:R-:W-:-:S02]  /*0190*/  PRMT R20, RZ, 0x7610, R20 ;  /* 0x00007610ff147816 */ /* 0x000fc40000000014 */
[----:B------:R-:W-:Y:S01]  /*01a0*/  @!P3 IADD3 R10, PT, PT, R10, 0x80, RZ ;  /* 0x000000800a0ab810 */ /* 0x000fe20007ffe0ff */
[----:B----4-:R-:W-:-:S03]  /*01b0*/  @!P3 IMAD.WIDE.U32 R4, R21, 0x2, R4 ;  /* 0x000000021504b825 */ /* 0x010fc600078e0004 */
[----:B------:R-:W-:Y:S01]  /*01c0*/  ISETP.GE.AND P2, PT, R10, R9, PT ;  /* 0x000000090a00720c */ /* 0x000fe20003f46270 */
[----:B------:R-:W-:Y:S01]  /*01d0*/  @!P3 IMAD.WIDE.U32 R6, R21, 0x2, R6 ;  /* 0x000000021506b825 */ /* 0x000fe200078e0006 */
[----:B------:R-:W-:-:S05]  /*01e0*/  @!P0 LEA R21, R11, R8, 0x9 ;  /* 0x000000080b158211 */ /* 0x000fca00078e48ff */
[----:B0-----:R-:W-:-:S05]  /*01f0*/  @!P0 IMAD.WIDE.U32 R22, R21, 0x2, R22 ;  /* 0x0000000215168825 */ /* 0x001fca00078e0016 */
[----:B------:R-:W5:Y:S01]  /*0200*/  @!P0 LDG.E.U16 R20, desc[UR4][R22.64] ;  /* 0x0000000416148981 */ /* 0x000f62000c1e1500 */
[----:B--2---:R-:W-:Y:S01]  /*0210*/  @!P1 IMAD.WIDE.U32 R2, R15, 0x2, R2 ;  /* 0x000000020f029825 */ /* 0x004fe200078e0002 */
[----:B------:R-:W-:-:S03]  /*0220*/  @!P2 LEA R25, R11, R10, 0x9 ;  /* 0x0000000a0b19a211 */ /* 0x000fc600078e48ff */
        /* <DEDUP_REMOVED lines=17> */
[----:B-1----:R-:W-:-:S03]  /*0340*/  VIADD R16, R8, 0x80 ;  /* 0x0000008008107836 */ /* 0x002fc60000000000 */
[----:B------:R1:W5:Y:S01]  /*0350*/  @!P2 LDG.E.U16 R14, desc[UR4][R24.64] ;  /* 0x00000004180ea981 */ /* 0x000362000c1e1500 */
[C---:B--2---:R-:W-:Y:S02]  /*0360*/  IADD3 R4, PT, PT, R8.reuse, 0x100, RZ ;  /* 0x0000010008047810 */ /* 0x044fe40007ffe0ff */
[----:B------:R-:W-:Y:S02]  /*0370*/  @!P0 LEA R5, R11, R8, 0x9 ;  /* 0x000000080b058211 */ /* 0x000fe400078e48ff */
        /* <DEDUP_REMOVED lines=21> */
.L_x_1775:
[----:B------:R-:W-:Y:S05]  /*04d0*/  BSYNC.RECONVERGENT B0 ;  /* 0x0000000000007941 */ /* 0x000fea0003800200 */
.L_x_1774:
        /* <DEDUP_REMOVED lines=15> */
.L_x_1777:
[----:B------:R-:W-:Y:S05]  /*05d0*/  BSYNC.RECONVERGENT B0 ;  /* 0x0000000000007941 */ /* 0x000fea0003800200 */
.L_x_1776:
        /* <DEDUP_REMOVED lines=15> */
.L_x_1779:
[----:B------:R-:W-:Y:S05]  /*06d0*/  BSYNC.RECONVERGENT B0 ;  /* 0x0000000000007941 */ /* 0x000fea0003800200 */
.L_x_1778:
        /* <DEDUP_REMOVED lines=15> */
.L_x_1781:
[----:B------:R-:W-:Y:S05]  /*07d0*/  BSYNC.RECONVERGENT B0 ;  /* 0x0000000000007941 */ /* 0x000fea0003800200 */
.L_x_1780:
[----:B------:R0:W-:Y:S01]  /*07e0*/  @!P0 STG.E.U16 desc[UR4][R2.64], R4 ;  /* 0x0000000402008986 */ /* 0x0001e2000c101504 */
[----:B------:R-:W-:Y:S04]  /*07f0*/  BSSY.RECONVERGENT B0, `(.L_x_1782) ;  /* 0x000000c000007945 */ /* 0x000fe80003800200 */
[----:B------:R-:W-:Y:S05]  /*0800*/  @P3 BRA `(.L_x_1783) ;  /* 0x0000000000283947 */ /* 0x000fea0003800000 */
[----:B0-----:R-:W0:Y:S01]  /*0810*/  LDC.64 R2, c[0x0][0x388] ;  /* 0x0000e200ff027b82 */ /* 0x001e220000000a00 */
[----:B------:R-:W-:Y:S01]  /*0820*/  IMAD R7, R11, 0x200, R8 ;  /* 0x000002000b077824 */ /* 0x000fe200078e0208 */
[----:B------:R-:W-:-:S04]  /*0830*/  IADD3 R8, PT, PT, R8, 0x80, RZ ;  /* 0x0000008008087810 */ /* 0x000fc80007ffe0ff */
[----:B------:R-:W-:-:S13]  /*0840*/  ISETP.GE.AND P0, PT, R8, R9, PT ;  /* 0x000000090800720c */ /* 0x000fda0003f06270 */
[----:B-----5:R-:W-:Y:S02]  /*0850*/  @!P0 LEA R15, R11, R8, 0x9 ;  /* 0x000000080b0f8211 */ /* 0x020fe400078e48ff */
[----:B------:R-:W-:Y:S01]  /*0860*/  @!P0 IADD3 R8, PT, PT, R8, 0x80, RZ ;  /* 0x0000008008088810 */ /* 0x000fe20007ffe0ff */
[----:B0-----:R-:W-:-:S04]  /*0870*/  IMAD.WIDE.U32 R6, R7, 0x2, R2 ;  /* 0x0000000207067825 */ /* 0x001fc800078e0002 */
[----:B------:R-:W-:Y:S01]  /*0880*/  @!P0 IMAD.WIDE.U32 R2, R15, 0x2, R2 ;  /* 0x000000020f028825 */ /* 0x000fe200078e0002 */
[----:B------:R1:W-:Y:S04]  /*0890*/  STG.E.U16 desc[UR4][R6.64], R0 ;  /* 0x0000000006007986 */ /* 0x0003e8000c101504 */
[----:B------:R1:W-:Y:S02]  /*08a0*/  @!P0 STG.E.U16 desc[UR4][R2.64], R5 ;  /* 0x0000000502008986 */ /* 0x0003e4000c101504 */
.L_x_1783:
[----:B------:R-:W-:Y:S05]  /*08b0*/  BSYNC.RECONVERGENT B0 ;  /* 0x0000000000007941 */ /* 0x000fea0003800200 */
.L_x_1782:
[----:B------:R-:W-:-:S13]  /*08c0*/  ISETP.GE.AND P0, PT, R8, R9, PT ;  /* 0x000000090800720c */ /* 0x000fda0003f06270 */
[----:B------:R-:W-:Y:S05]  /*08d0*/  @P0 EXIT ;  /* 0x000000000000094d */ /* 0x000fea0003800000 */
[----:B01----:R-:W0:Y:S01]  /*08e0*/  LDC.64 R2, c[0x0][0x388] ;  /* 0x0000e200ff027b82 */ /* 0x003e220000000a00 */
[----:B------:R-:W-:-:S05]  /*08f0*/  LEA R11, R11, R8, 0x9 ;  /* 0x000000080b0b7211 */ /* 0x000fca00078e48ff */
[----:B0-----:R-:W-:-:S05]  /*0900*/  IMAD.WIDE.U32 R2, R11, 0x2, R2 ;  /* 0x000000020b027825 */ /* 0x001fca00078e0002 */
[----:B-----5:R-:W-:Y:S01]  /*0910*/  STG.E.U16 desc[UR4][R2.64], R13 ;  /* 0x0000000d02007986 */ /* 0x020fe2000c101504 */
[----:B------:R-:W-:Y:S05]  /*0920*/  EXIT ;  /* 0x000000000000794d */ /* 0x000fea0003800000 */
.L_x_1784:
        /* <DEDUP_REMOVED lines=13> */
.L_x_6632:


//--------------------- .text._ZN2at6native29vectorized_elementwise_kernelILi2EZZZNS0_62_GLOBAL__N__e6aa1b1b_29_ActivationLogSigmoidKernel_cu_9d16a0dc27log_sigmoid_backward_kernelERNS_14TensorIteratorEENKUlvE_clEvENKUlvE1_clEvEUlN3c104HalfES8_E_St5arrayIPcLm3EEEEviT0_T1_ --------------------------
	.section	.text._ZN2at6native29vectorized_elementwise_kernelILi2EZZZNS0_62_GLOBAL__N__e6aa1b1b_29_ActivationLogSigmoidKernel_cu_9d16a0dc27log_sigmoid_backward_kernelERNS_14TensorIteratorEENKUlvE_clEvENKUlvE1_clEvEUlN3c104HalfES8_E_St5arrayIPcLm3EEEEviT0_T1_,"ax",@progbits
	.align	128
        .global         _ZN2at6native29vectorized_elementwise_kernelILi2EZZZNS0_62_GLOBAL__N__e6aa1b1b_29_ActivationLogSigmoidKernel_cu_9d16a0dc27log_sigmoid_backward_kernelERNS_14TensorIteratorEENKUlvE_clEvENKUlvE1_clEvEUlN3c104HalfES8_E_St5arrayIPcLm3EEEEviT0_T1_
        .type           _ZN2at6native29vectorized_elementwise_kernelILi2EZZZNS0_62_GLOBAL__N__e6aa1b1b_29_ActivationLogSigmoidKernel_cu_9d16a0dc27log_sigmoid_backward_kernelERNS_14TensorIteratorEENKUlvE_clEvENKUlvE1_clEvEUlN3c104HalfES8_E_St5arrayIPcLm3EEEEviT0_T1_,@function
        .size           _ZN2at6native29vectorized_elementwise_kernelILi2EZZZNS0_62_GLOBAL__N__e6aa1b1b_29_ActivationLogSigmoidKernel_cu_9d16a0dc27log_sigmoid_backward_kernelERNS_14TensorIteratorEENKUlvE_clEvENKUlvE1_clEvEUlN3c104HalfES8_E_St5arrayIPcLm3EEEEviT0_T1_,(.L_x_6633 - _ZN2at6native29vectorized_elementwise_kernelILi2EZZZNS0_62_GLOBAL__N__e6aa1b1b_29_ActivationLogSigmoidKernel_cu_9d16a0dc27log_sigmoid_backward_kernelERNS_14TensorIteratorEENKUlvE_clEvENKUlvE1_clEvEUlN3c104HalfES8_E_St5arrayIPcLm3EEEEviT0_T1_)
        .other          _ZN2at6native29vectorized_elementwise_kernelILi2EZZZNS0_62_GLOBAL__N__e6aa1b1b_29_ActivationLogSigmoidKernel_cu_9d16a0dc27log_sigmoid_backward_kernelERNS_14TensorIteratorEENKUlvE_clEvENKUlvE1_clEvEUlN3c104HalfES8_E_St5arrayIPcLm3EEEEviT0_T1_,@"STO_CUDA_ENTRY STV_DEFAULT"
_ZN2at6native29vectorized_elementwise_kernelILi2EZZZNS0_62_GLOBAL__N__e6aa1b1b_29_ActivationLogSigmoidKernel_cu_9d16a0dc27log_sigmoid_backward_kernelERNS_14TensorIteratorEENKUlvE_clEvENKUlvE1_clEvEUlN3c104HalfES8_E_St5arrayIPcLm3EEEEviT0_T1_:
.text._ZN2at6native29vectorized_elementwise_kernelILi2EZZZNS0_62_GLOBAL__N__e6aa1b1b_29_ActivationLogSigmoidKernel_cu_9d16a0dc27log_sigmoid_backward_kernelERNS_14TensorIteratorEENKUlvE_clEvENKUlvE1_clEvEUlN3c104HalfES8_E_St5arrayIPcLm3EEEEviT0_T1_:
        /* <DEDUP_REMOVED lines=18> */
[----:B------:R-:W-:-:S04]  /*0120*/  @!P0 IADD3 R21, PT, PT, R3, 0x80, RZ ;  /* 0x0000008003158810 */ /* 0x000fc80007ffe0ff */
[----:B------:R-:W-:-:S03]  /*0130*/  ISETP.GE.U32.AND P1, PT, R21, R2, PT ;  /* 0x000000021500720c */ /* 0x000fc60003f26070 */
[----:B------:R-:W0:Y:S08]  /*0140*/  LDC.64 R14, c[0x0][0x390] ;  /* 0x0000e400ff0e7b82 */ /* 0x000e300000000a00 */
[----:B------:R-:W0:Y:S02]  /*0150*/  LDC.64 R28, c[0x0][0x390] ;  /* 0x0000e400ff1c7b82 */ /* 0x000e240000000a00 */
[----:B------:R-:W-:-:S02]  /*0160*/  @!P1 IADD3 R5, PT, PT, R0, R21, RZ ;  /* 0x0000001500059210 */ /* 0x000fc40007ffe0ff */
[----:B------:R-:W-:-:S03]  /*0170*/  @!P1 IADD3 R21, PT, PT, R21, 0x80, RZ ;  /* 0x0000008015159810 */ /* 0x000fc60007ffe0ff */
[----:B-1----:R-:W-:Y:S01]  /*0180*/  @!P1 IMAD.WIDE.U32 R12, R5, 0x2, R12 ;  /* 0x00000002050c9825 */ /* 0x002fe200078e000c */
[----:B------:R-:W-:-:S03]  /*0190*/  ISETP.GE.U32.AND P2, PT, R21, R2, PT ;  /* 0x000000021500720c */ /* 0x000fc60003f46070 */
[----:B--2---:R-:W-:Y:S01]  /*01a0*/  @!P1 IMAD.WIDE.U32 R24, R5, 0x2, R24 ;  /* 0x0000000205189825 */ /* 0x004fe200078e0018 */
[----:B------:R1:W5:Y:S09]  /*01b0*/  @!P1 LDG.E.U16 R4, desc[UR4][R12.64] ;  /* 0x000000040c049981 */ /* 0x000372000c1e1500 */
[----:B------:R-:W-:Y:S01]  /*01c0*/  @!P2 IADD3 R11, PT, PT, R0, R21, RZ ;  /* 0x00000015000ba210 */ /* 0x000fe20007ffe0ff */
[----:B-1----:R-:W1:Y:S01]  /*01d0*/  LDC.64 R12, c[0x0][0x398] ;  /* 0x0000e600ff0c7b82 */ /* 0x002e620000000a00 */
[----:B------:R-:W-:-:S04]  /*01e0*/  @!P2 IADD3 R21, PT, PT, R21, 0x80, RZ ;  /* 0x000000801515a810 */ /* 0x000fc80007ffe0ff */
[----:B------:R-:W-:-:S13]  /*01f0*/  ISETP.GE.U32.AND P3, PT, R21, R2, PT ;  /* 0x000000021500720c */ /* 0x000fda0003f66070 */
[----:B------:R-:W-:Y:S02]  /*0200*/  @!P3 IADD3 R9, PT, PT, R0, R21, RZ ;  /* 0x000000150009b210 */ /* 0x000fe40007ffe0ff */
[----:B------:R-:W-:-:S04]  /*0210*/  @!P3 IADD3 R21, PT, PT, R21, 0x80, RZ ;  /* 0x000000801515b810 */ /* 0x000fc80007ffe0ff */
        /* <DEDUP_REMOVED lines=14> */
[----:B------:R-:W-:Y:S01]  /*0300*/  @!P1 IADD3 R20, PT, PT, R0, R21, RZ ;  /* 0x0000001500149210 */ /* 0x000fe20007ffe0ff */
[----:B------:R0:W5:Y:S01]  /*0310*/  @!P2 LDG.E.U16 R7, desc[UR4][R22.64] ;  /* 0x000000041607a981 */ /* 0x000162000c1e1500 */
[----:B------:R-:W-:Y:S02]  /*0320*/  @!P1 IADD3 R21, PT, PT, R21, 0x80, RZ ;  /* 0x0000008015159810 */ /* 0x000fe40007ffe0ff */
        /* <DEDUP_REMOVED lines=10> */
[----:B------:R-:W-:-:S03]  /*03d0*/  @!P1 IMAD.WIDE.U32 R28, R20, 0x2, R28 ;  /* 0x00000002141c9825 */ /* 0x000fc600078e001c */
[----:B------:R4:W5:Y:S02]  /*03e0*/  @!P4 LDG.E.U16 R10, desc[UR4][R14.64] ;  /* 0x000000040e0ac981 */ /* 0x000964000c1e1500 */
[----:B-1----:R-:W1:Y:S01]  /*03f0*/  LDC.64 R16, c[0x0][0x398] ;  /* 0x0000e600ff107b82 */ /* 0x002e620000000a00 */
[----:B--2---:R-:W-:Y:S01]  /*0400*/  @!P1 IMAD.WIDE.U32 R24, R20, 0x2, R24 ;  /* 0x0000000214189825 */ /* 0x004fe200078e0018 */
[----:B------:R2:W5:Y:S01]  /*0410*/  @!P4 LDG.E.U16 R11, desc[UR4][R12.64] ;  /* 0x000000040c0bc981 */ /* 0x000562000c1e1500 */
[----:B---3--:R-:W-:Y:S02]  /*0420*/  PRMT R18, RZ, 0x7610, R18 ;  /* 0x00007610ff127816 */ /* 0x008fe40000000012 */
[----:B------:R-:W-:-:S03]  /*0430*/  PRMT R19, RZ, 0x7610, R19 ;  /* 0x00007610ff137816 */ /* 0x000fc60000000013 */
[----:B----4-:R-:W3:Y:S01]  /*0440*/  LDC.64 R14, c[0x0][0x398] ;  /* 0x0000e600ff0e7b82 */ /* 0x010ee20000000a00 */
[----:B------:R-:W-:Y:S01]  /*0450*/  @!P2 IADD3 R27, PT, PT, R0, R21, RZ ;  /* 0x00000015001ba210 */ /* 0x000fe20007ffe0ff */
[----:B------:R-:W5:Y:S01]  /*0460*/  @!P1 LDG.E.U16 R18, desc[UR4][R28.64] ;  /* 0x000000041c129981 */ /* 0x000f62000c1e1500 */
[----:B------:R-:W-:-:S03]  /*0470*/  @!P2 IADD3 R21, PT, PT, R21, 0x80, RZ ;  /* 0x000000801515a810 */ /* 0x000fc60007ffe0ff */
[----:B------:R4:W5:Y:S02]  /*0480*/  @!P1 LDG.E.U16 R19, desc[UR4][R24.64] ;  /* 0x0000000418139981 */ /* 0x000964000c1e1500 */
        /* <DEDUP_REMOVED lines=40> */
.L_x_1787:
[----:B------:R-:W-:Y:S05]  /*0710*/  BSYNC.RECONVERGENT B0 ;  /* 0x0000000000007941 */ /* 0x000fea0003800200 */
.L_x_1786:
[C---:B------:R-:W-:Y:S01]  /*0720*/  IADD3 R15, PT, PT, R3.reuse, 0x100, RZ ;  /* 0x00000100030f7810 */ /* 0x040fe20007ffe0ff */
[----:B------:R-:W0:Y:S01]  /*0730*/  @!P0 LDC.64 R12, c[0x0][0x388] ;  /* 0x0000e200ff0c8b82 */ /* 0x000e220000000a00 */
[----:B------:R-:W-:Y:S01]  /*0740*/  IADD3 R17, PT, PT, R3, 0x180, RZ ;  /* 0x0000018003117810 */ /* 0x000fe20007ffe0ff */
        /* <DEDUP_REMOVED lines=8> */
[----:B-----5:R-:W-:Y:S02]  /*07d0*/  HADD2.F32 R4, -RZ, R4.H0_H0 ;  /* 0x20000004ff047230 */ /* 0x020fe40000004100 */
[----:B------:R-:W-:-:S03]  /*07e0*/  HADD2.F32 R5, -RZ, R5.H0_H0 ;  /* 0x20000005ff057230 */ /* 0x000fc60000004100 */
        /* <DEDUP_REMOVED lines=10> */
[----:B------:R-:W-:-:S07]  /*0890*/  F2FP.F16.F32.PACK_AB R4, RZ, R4 ;  /* 0x00000004ff04723e */ /* 0x000fce00000000ff */
.L_x_1789:
[----:B------:R-:W-:Y:S05]  /*08a0*/  BSYNC.RECONVERGENT B0 ;  /* 0x0000000000007941 */ /* 0x000fea0003800200 */
.L_x_1788:
[C---:B-----5:R-:W-:Y:S01]  /*08b0*/  IADD3 R5, PT, PT, R3.reuse, 0x280, RZ ;  /* 0x0000028003057810 */ /* 0x060fe20007ffe0ff */
[----:B------:R-:W-:Y:S01]  /*08c0*/  BSSY.RECONVERGENT B0, `(.L_x_1790) ;  /* 0x0000016000007945 */ /* 0x000fe20003800200 */
[----:B------:R-:W-:Y:S02]  /*08d0*/  IADD3 R17, PT, PT, R3, 0x300, RZ ;  /* 0x0000030003117810 */ /* 0x000fe40007ffe0ff */
[-C--:B------:R-:W-:Y:S02]  /*08e0*/  ISETP.GE.U32.AND P4, PT, R5, R2.reuse, PT ;  /* 0x000000020500720c */ /* 0x080fe40003f86070 */
[----:B------:R-:W-:Y:S02]  /*08f0*/  @!P0 IADD3 R5, PT, PT, R0, R3, RZ ;  /* 0x0000000300058210 */ /* 0x000fe40007ffe0ff */
[----:B------:R-:W-:Y:S02]  /*0900*/  IADD3 R23, PT, PT, R3, 0x380, RZ ;  /* 0x0000038003177810 */ /* 0x000fe40007ffe0ff */
[-C--:B------:R-:W-:Y:S01]  /*0910*/  ISETP.GE.U32.AND P5, PT, R17, R2.reuse, PT ;  /* 0x000000021100720c */ /* 0x080fe20003fa6070 */
[----:B0-----:R-:W-:Y:S01]  /*0920*/  @!P0 IMAD.WIDE.U32 R12, R5, 0x2, R12 ;  /* 0x00000002050c8825 */ /* 0x001fe200078e000c */
[----:B------:R-:W-:Y:S01]  /*0930*/  ISETP.GE.U32.AND P6, PT, R23, R2, PT ;  /* 0x000000021700720c */ /* 0x000fe20003fc6070 */
[----:B------:R-:W-:-:S12]  /*0940*/  @P2 BRA `(.L_x_1791) ;  /* 0x0000000000342947 */ /* 0x000fd80003800000 */
[----:B------:R-:W-:Y:S02]  /*0950*/  HADD2.F32 R6, -RZ, R6.H0_H0 ;  /* 0x20000006ff067230 */ /* 0x000fe40000004100 */
        /* <DEDUP_REMOVED lines=12> */
.L_x_1791:
[----:B------:R-:W-:Y:S05]  /*0a20*/  BSYNC.RECONVERGENT B0 ;  /* 0x0000000000007941 */ /* 0x000fea0003800200 */
.L_x_1790:
[----:B------:R-:W-:Y:S04]  /*0a30*/  BSSY.RECONVERGENT B0, `(.L_x_1792) ;  /* 0x000000f000007945 */ /* 0x000fe80003800200 */
[----:B------:R-:W-:Y:S05]  /*0a40*/  @P3 BRA `(.L_x_1793) ;  /* 0x0000000000343947 */ /* 0x000fea0003800000 */
        /* <DEDUP_REMOVED lines=13> */
.L_x_1793:
[----:B------:R-:W-:Y:S05]  /*0b20*/  BSYNC.RECONVERGENT B0 ;  /* 0x0000000000007941 */ /* 0x000fea0003800200 */
.L_x_1792:
        /* <DEDUP_REMOVED lines=15> */
.L_x_1795:
[----:B------:R-:W-:Y:S05]  /*0c20*/  BSYNC.RECONVERGENT B0 ;  /* 0x0000000000007941 */ /* 0x000fea0003800200 */
.L_x_1794:
        /* <DEDUP_REMOVED lines=15> */
.L_x_1797:
[----:B------:R-:W-:Y:S05]  /*0d20*/  BSYNC.RECONVERGENT B0 ;  /* 0x0000000000007941 */ /* 0x000fea0003800200 */
.L_x_1796:
        /* <DEDUP_REMOVED lines=15> */
.L_x_1799:
[----:B------:R-:W-:Y:S05]  /*0e20*/  BSYNC.RECONVERGENT B0 ;  /* 0x0000000000007941 */ /* 0x000fea0003800200 */
.L_x_1798:
        /* <DEDUP_REMOVED lines=15> */
.L_x_1801:
[----:B------:R-:W-:Y:S05]  /*0f20*/  BSYNC.RECONVERGENT B0 ;  /* 0x0000000000007941 */ /* 0x000fea0003800200 */
.L_x_1800:
[----:B------:R-:W-:Y:S01]  /*0f30*/  @!P0 MOV R3, R15 ;  /* 0x0000000f00038202 */ /* 0x000fe20000000f00 */
[----:B------:R0:W-:Y:S01]  /*0f40*/  @!P0 STG.E.U16 desc[UR4][R12.64], R14 ;  /* 0x0000000e0c008986 */ /* 0x0001e2000c101504 */
[----:B------:R-:W-:Y:S04]  /*0f50*/  BSSY.RECONVERGENT B0, `(.L_x_1802) ;  /* 0x000002d000007945 */ /* 0x000fe80003800200 */
[----:B------:R-:W-:Y:S01]  /*0f60*/  BSSY.RELIABLE B1, `(.L_x_1803) ;  /* 0x0000025000017945 */ /* 0x000fe20003800100 */
[----:B------:R-:W-:-:S13]  /*0f70*/  ISETP.GE.U32.AND P0, PT, R3, R2, PT ;  /* 0x000000020300720c */ /* 0x000fda0003f06070 */
[----:B0-----:R-:W-:Y:S05]  /*0f80*/  @P0 BRA `(.L_x_1804) ;  /* 0x0000000000300947 */ /* 0x001fea0003800000 */
[----:B------:R-:W0:Y:S01]  /*0f90*/  LDC.64 R12, c[0x0][0x388] ;  /* 0x0000e200ff0c7b82 */ /* 0x000e220000000a00 */
[----:B------:R-:W-:Y:S02]  /*0fa0*/  IADD3 R11, PT, PT, R0, R3, RZ ;  /* 0x00000003000b7210 */ /* 0x000fe40007ffe0ff */
[----:B------:R-:W-:-:S04]  /*0fb0*/  IADD3 R3, PT, PT, R3, 0x80, RZ ;  /* 0x0000008003037810 */ /* 0x000fc80007ffe0ff */
        /* <DEDUP_REMOVED lines=9> */
.L_x_1804:
[----:B------:R-:W-:-:S13]  /*1050*/  ISETP.GE.U32.AND P0, PT, R3, R2, PT ;  /* 0x000000020300720c */ /* 0x000fda0003f06070 */
[----:B------:R-:W-:Y:S05]  /*1060*/  @P0 BRA `(.L_x_1806) ;  /* 0x0000000000300947 */ /* 0x000fea0003800000 */
[----:B0-----:R-:W0:Y:S01]  /*1070*/  LDC.64 R4, c[0x0][0x388] ;  /* 0x0000e200ff047b82 */ /* 0x001e220000000a00 */
[----:B------:R-:W-:Y:S02]  /*1080*/  IADD3 R11, PT, PT, R0, R3, RZ ;  /* 0x00000003000b7210 */ /* 0x000fe40007ffe0ff */
[----:B------:R-:W-:-:S03]  /*1090*/  IADD3 R3, PT, PT, R3, 0x80, RZ ;  /* 0x0000008003037810 */ /* 0x000fc60007ffe0ff */
[----:B0-----:R-:W-:-:S05]  /*10a0*/  IMAD.WIDE.U32 R4, R11, 0x2, R4 ;  /* 0x000000020b047825 */ /* 0x001fca00078e0004 */
[----:B------:R1:W-:Y:S02]  /*10b0*/  STG.E.U16 desc[UR4][R4.64], R6 ;  /* 0x0000000604007986 */ /* 0x0003e4000c101504 */
.L_x_1805:
[----:B------:R-:W-:-:S13]  /*10c0*/  ISETP.GE.U32.AND P0, PT, R3, R2, PT ;  /* 0x000000020300720c */ /* 0x000fda0003f06070 */
[----:B------:R-:W-:Y:S05]  /*10d0*/  @P0 BRA `(.L_x_1807) ;  /* 0x0000000000340947 */ /* 0x000fea0003800000 */
[----:B01----:R-:W0:Y:S01]  /*10e0*/  LDC.64 R4, c[0x0][0x388] ;  /* 0x0000e200ff047b82 */ /* 0x003e220000000a00 */
[----:B------:R-:W-:Y:S02]  /*10f0*/  IADD3 R11, PT, PT, R0, R3, RZ ;  /* 0x00000003000b7210 */ /* 0x000fe40007ffe0ff */
[----:B------:R-:W-:-:S03]  /*1100*/  IADD3 R3, PT, PT, R3, 0x80, RZ ;  /* 0x0000008003037810 */ /* 0x000fc60007ffe0ff */
[----:B0-----:R-:W-:-:S05]  /*1110*/  IMAD.WIDE.U32 R4, R11, 0x2, R4 ;  /* 0x000000020b047825 */ /* 0x001fca00078e0004 */
[----:B------:R1:W-:Y:S02]  /*1120*/  STG.E.U16 desc[UR4][R4.64], R7 ;  /* 0x0000000704007986 */ /* 0x0003e4000c101504 */
.L_x_1806:
[----:B------:R-:W-:-:S13]  /*1130*/  ISETP.GE.U32.AND P0, PT, R3, R2, PT ;  /* 0x000000020300720c */ /* 0x000fda0003f06070 */
[----:B------:R-:W-:Y:S05]  /*1140*/  @P0 BREAK.RELIABLE B1 ;  /* 0x0000000000010942 */ /* 0x000fea0003800100 */
[----:B------:R-:W-:Y:S05]  /*1150*/  @P0 BRA `(.L_x_1808) ;  /* 0x0000000000300947 */ /* 0x000fea0003800000 */
[----:B01----:R-:W0:Y:S01]  /*1160*/  LDC.64 R4, c[0x0][0x388] ;  /* 0x0000e200ff047b82 */ /* 0x003e220000000a00 */
[----:B------:R-:W-:Y:S02]  /*1170*/  IADD3 R7, PT, PT, R0, R3, RZ ;  /* 0x0000000300077210 */ /* 0x000fe40007ffe0ff */
[----:B------:R-:W-:-:S03]  /*1180*/  IADD3 R3, PT, PT, R3, 0x80, RZ ;  /* 0x0000008003037810 */ /* 0x000fc60007ffe0ff */
[----:B0-----:R-:W-:-:S05]  /*1190*/  IMAD.WIDE.U32 R4, R7, 0x2, R4 ;  /* 0x0000000207047825 */ /* 0x001fca00078e0004 */
[----:B------:R2:W-:Y:S02]  /*11a0*/  STG.E.U16 desc[UR4][R4.64], R8 ;  /* 0x0000000804007986 */ /* 0x0005e4000c101504 */
.L_x_1807:
[----:B------:R-:W-:Y:S05]  /*11b0*/  BSYNC.RELIABLE B1 ;  /* 0x0000000000017941 */ /* 0x000fea0003800100 */
.L_x_1803:
[----:B------:R-:W-:-:S13]  /*11c0*/  ISETP.GE.U32.AND P0, PT, R3, R2, PT ;  /* 0x000000020300720c */ /* 0x000fda0003f06070 */
[----:B012---:R-:W0:Y:S01]  /*11d0*/  @!P0 LDC.64 R4, c[0x0][0x388] ;  /* 0x0000e200ff048b82 */ /* 0x007e220000000a00 */
[----:B------:R-:W-:Y:S02]  /*11e0*/  @!P0 IADD3 R7, PT, PT, R0, R3, RZ ;  /* 0x0000000300078210 */ /* 0x000fe40007ffe0ff */
[----:B------:R-:W-:-:S03]  /*11f0*/  @!P0 IADD3 R3, PT, PT, R3, 0x80, RZ ;  /* 0x0000008003038810 */ /* 0x000fc60007ffe0ff */
[----:B0-----:R-:W-:-:S05]  /*1200*/  @!P0 IMAD.WIDE.U32 R4, R7, 0x2, R4 ;  /* 0x0000000207048825 */ /* 0x001fca00078e0004 */
[----:B------:R2:W-:Y:S02]  /*1210*/  @!P0 STG.E.U16 desc[UR4][R4.64], R9 ;  /* 0x0000000904008986 */ /* 0x0005e4000c101504 */
.L_x_1808:
[----:B------:R-:W-:Y:S05]  /*1220*/  BSYNC.RECONVERGENT B0 ;  /* 0x0000000000007941 */ /* 0x000fea0003800200 */
.L_x_1802:
        /* <DEDUP_REMOVED lines=8> */
.L_x_1785:
        /* <DEDUP_REMOVED lines=15> */
[----:B---3--:R-:W-:-:S02]  /*13a0*/  HADD2.F32 R15, -RZ, R18.H0_H0 ;  /* 0x20000012ff0f7230 */ /* 0x008fc40000004100 */
[----:B------:R-:W-:Y:S02]  /*13b0*/  HADD2.F32 R18, -RZ, R18.H1_H1 ;  /* 0x30000012ff127230 */ /* 0x000fe40000004100 */
[--C-:B----4-:R-:W-:Y:S02]  /*13c0*/  HADD2.F32 R2, -RZ, R17.reuse.H0_H0 ;  /* 0x20000011ff027230 */ /* 0x110fe40000004100 */
[C---:B------:R-:W-:Y:S01]  /*13d0*/  FMUL.FTZ R19, |R15|.reuse, -1.4426950216293334961 ;  /* 0xbfb8aa3b0f137820 */ /* 0x040fe20000410200 */
[----:B------:R-:W-:Y:S02]  /*13e0*/  HADD2.F32 R17, -RZ, R17.H1_H1 ;  /* 0x30000011ff117230 */ /* 0x000fe40000004100 */
[----:B------:R-:W-:Y:S01]  /*13f0*/  FMUL.FTZ R13, |R18|, -1.4426950216293334961 ;  /* 0xbfb8aa3b120d7820 */ /* 0x000fe20000410200 */
[----:B------:R-:W-:Y:S01]  /*1400*/  FSETP.GEU.FTZ.AND P0, PT, R15, RZ, PT ;  /* 0x000000ff0f00720b */ /* 0x000fe20003f1e000 */
[----:B------:R-:W-:Y:S01]  /*1410*/  FMUL.FTZ R22, |R2|, -1.4426950216293334961 ;  /* 0xbfb8aa3b02167820 */ /* 0x000fe20000410200 */
[--C-:B-----5:R-:W-:Y:S01]  /*1420*/  HADD2.F32 R7, -RZ, R10.reuse.H0_H0 ;  /* 0x2000000aff077230 */ /* 0x120fe20000004100 */
[----:B------:R-:W1:Y:S01]  /*1430*/  MUFU.EX2 R19, R19 ;  /* 0x0000001300137308 */ /* 0x000e620000000800 */
[----:B------:R-:W-:Y:S01]  /*1440*/  FMUL.FTZ R21, |R17|, -1.4426950216293334961 ;  /* 0xbfb8aa3b11157820 */ /* 0x000fe20000410200 */
[----:B0-----:R-:W-:Y:S01]  /*1450*/  HADD2.F32 R8, -RZ, R10.H1_H1 ;  /* 0x3000000aff087230 */ /* 0x001fe20000004100 */
[----:B------:R-:W-:Y:S01]  /*1460*/  FSETP.GEU.FTZ.AND P1, PT, R18, RZ, PT ;  /* 0x000000ff1200720b */ /* 0x000fe20003f3e000 */
[----:B------:R-:W0:Y:S01]  /*1470*/  MUFU.EX2 R13, R13 ;  /* 0x0000000d000d7308 */ /* 0x000e220000000800 */
[----:B------:R-:W-:Y:S01]  /*1480*/  FMUL.FTZ R9, |R7|, -1.4426950216293334961 ;  /* 0xbfb8aa3b07097820 */ /* 0x000fe20000410200 */
[----:B------:R-:W-:-:S02]  /*1490*/  HADD2.F32 R11, -RZ, R12.H0_H0 ;  /* 0x2000000cff0b7230 */ /* 0x000fc40000004100 */
[----:B------:R-:W-:Y:S01]  /*14a0*/  FMUL.FTZ R10, |R8|, -1.4426950216293334961 ;  /* 0xbfb8aa3b080a7820 */ /* 0x000fe20000410200 */
[----:B------:R-:W3:Y:S01]  /*14b0*/  MUFU.EX2 R22, R22 ;  /* 0x0000001600167308 */ /* 0x000ee20000000800 */
[----:B------:R-:W-:Y:S01]  /*14c0*/  HADD2.F32 R12, -RZ, R12.H1_H1 ;  /* 0x3000000cff0c7230 */ /* 0x000fe20000004100 */
[----:B------:R-:W-:Y:S01]  /*14d0*/  FSETP.GEU.FTZ.AND P2, PT, R2, RZ, PT ;  /* 0x000000ff0200720b */ /* 0x000fe20003f5e000 */
[----:B------:R-:W-:Y:S01]  /*14e0*/  FMUL.FTZ R26, |R11|, -1.4426950216293334961 ;  /* 0xbfb8aa3b0b1a7820 */ /* 0x000fe20000410200 */
[----:B------:R-:W4:Y:S01]  /*14f0*/  MUFU.EX2 R21, R21 ;  /* 0x0000001500157308 */ /* 0x000f220000000800 */
[----:B------:R-:W-:Y:S01]  /*1500*/  FSET.BF.LT.FTZ.AND R18, R18, RZ, PT ;  /* 0x000000ff1212720a */ /* 0x000fe20003811000 */
[----:B-1----:R-:W-:Y:S01]  /*1510*/  FADD.FTZ R20, R19, 1 ;  /* 0x3f80000013147421 */ /* 0x002fe20000010000 */
[C---:B------:R-:W-:Y:S01]  /*1520*/  FMUL.FTZ R27, |R12|.reuse, -1.4426950216293334961 ;  /* 0xbfb8aa3b0c1b7820 */ /* 0x040fe20000410200 */
[----:B------:R-:W1:Y:S01]  /*1530*/  MUFU.EX2 R9, R9 ;  /* 0x0000000900097308 */ /* 0x000e620000000800 */
[C---:B------:R-:W-:Y:S01]  /*1540*/  FSETP.GEU.FTZ.AND P3, PT, R12.reuse, RZ, PT ;  /* 0x000000ff0c00720b */ /* 0x040fe20003f7e000 */
[----:B0-----:R-:W-:Y:S01]  /*1550*/  FADD.FTZ R23, R13, 1 ;  /* 0x3f8000000d177421 */ /* 0x001fe20000010000 */
[----:B------:R-:W-:Y:S01]  /*1560*/  FSET.BF.LT.FTZ.AND R12, R12, RZ, PT ;  /* 0x000000ff0c0c720a */ /* 0x000fe20003811000 */
[----:B------:R-:W0:Y:S01]  /*1570*/  MUFU.RCP R20, R20 ;  /* 0x0000001400147308 */ /* 0x000e220000001000 */
[----:B---3--:R-:W-:Y:S01]  /*1580*/  FADD.FTZ R3, R22, 1 ;  /* 0x3f80000016037421 */ /* 0x008fe20000010000 */
[----:B----4-:R-:W-:-:S06]  /*1590*/  FADD.FTZ R24, R21, 1 ;  /* 0x3f80000015187421 */ /* 0x010fcc0000010000 */
[----:B------:R-:W3:Y:S01]  /*15a0*/  MUFU.RCP R28, R23 ;  /* 0x00000017001c7308 */ /* 0x000ee20000001000 */
[----:B-1----:R-:W-:-:S07]  /*15b0*/  FADD.FTZ R25, R9, 1 ;  /* 0x3f80000009197421 */ /* 0x002fce0000010000 */
[----:B------:R-:W1:Y:S01]  /*15c0*/  MUFU.RCP R3, R3 ;  /* 0x0000000300037308 */ /* 0x000e620000001000 */
[----:B0-----:R-:W-:Y:S01]  /*15d0*/  FMUL.FTZ R19, R19, R20 ;  /* 0x0000001413137220 */ /* 0x001fe20000410000 */
[----:B------:R-:W-:-:S03]  /*15e0*/  FSET.BF.LT.FTZ.AND R20, R15, RZ, PT ;  /* 0x000000ff0f14720a */ /* 0x000fc60003811000 */
[----:B------:R-:W-:Y:S01]  /*15f0*/  @P0 FADD.FTZ R19, -R19, -RZ ;  /* 0x800000ff13130221 */ /* 0x000fe20000010100 */
[C---:B------:R-:W-:Y:S02]  /*1600*/  FSETP.GEU.FTZ.AND P0, PT, R17.reuse, RZ, PT ;  /* 0x000000ff1100720b */ /* 0x040fe40003f1e000 */
[----:B------:R-:W0:Y:S01]  /*1610*/  MUFU.RCP R24, R24 ;  /* 0x0000001800187308 */ /* 0x000e220000001000 */
[----:B------:R-:W-:Y:S01]  /*1620*/  FSET.BF.LT.FTZ.AND R17, R17, RZ, PT ;  /* 0x000000ff1111720a */ /* 0x000fe20003811000 */
[----:B---3--:R-:W-:Y:S01]  /*1630*/  FMUL.FTZ R23, R13, R28 ;  /* 0x0000001c0d177220 */ /* 0x008fe20000410000 */
[----:B------:R-:W-:-:S03]  /*1640*/  FADD.FTZ R20, R20, -R19 ;  /* 0x8000001314147221 */ /* 0x000fc60000010000 */
[----:B------:R-:W-:Y:S01]  /*1650*/  @P1 FADD.FTZ R23, -R23, -RZ ;  /* 0x800000ff17171221 */ /* 0x000fe20000010100 */
[C---:B------:R-:W-:Y:S01]  /*1660*/  FSETP.GEU.FTZ.AND P1, PT, R8.reuse, RZ, PT ;  /* 0x000000ff0800720b */ /* 0x040fe20003f3e000 */
[----:B------:R-:W3:Y:S01]  /*1670*/  MUFU.EX2 R10, R10 ;  /* 0x0000000a000a7308 */ /* 0x000ee20000000800 */
[----:B------:R-:W-:Y:S01]  /*1680*/  FSET.BF.LT.FTZ.AND R8, R8, RZ, PT ;  /* 0x000000ff0808720a */ /* 0x000fe20003811000 */
[----:B------:R-:W-:Y:S01]  /*1690*/  FADD.FTZ R19, R18, -R23 ;  /* 0x8000001712137221 */ /* 0x000fe20000010000 */
[----:B-1----:R-:W-:Y:S01]  /*16a0*/  FMUL.FTZ R23, R22, R3 ;  /* 0x0000000316177220 */ /* 0x002fe20000410000 */
[----:B------:R1:W4:Y:S01]  /*16b0*/  MUFU.EX2 R13, R26 ;  /* 0x0000001a000d7308 */ /* 0x0003220000000800 */
[----:B------:R-:W-:Y:S02]  /*16c0*/  FSET.BF.LT.FTZ.AND R22, R2, RZ, PT ;  /* 0x000000ff0216720a */ /* 0x000fe40003811000 */
[----:B------:R-:W-:Y:S01]  /*16d0*/  @P2 FADD.FTZ R23, -R23, -RZ ;  /* 0x800000ff17172221 */ /* 0x000fe20000010100 */
[----:B------:R4:W5:Y:S01]  /*16e0*/  MUFU.EX2 R15, R27 ;  /* 0x0000001b000f7308 */ /* 0x0009620000000800 */
[----:B------:R-:W5:Y:S01]  /*16f0*/  LDC.64 R2, c[0x0][0x388] ;  /* 0x0000e200ff027b82 */ /* 0x000f620000000a00 */
[----:B0-----:R-:W-:Y:S01]  /*1700*/  FMUL.FTZ R24, R21, R24 ;  /* 0x0000001815187220 */ /* 0x001fe20000410000 */
[----:B------:R-:W-:Y:S01]  /*1710*/  FADD.FTZ R22, R22, -R23 ;  /* 0x8000001716167221 */ /* 0x000fe20000010000 */
[--C-:B--2---:R-:W-:Y:S01]  /*1720*/  HADD2.F32 R23, -RZ, R16.reuse.H0_H0 ;  /* 0x20000010ff177230 */ /* 0x104fe20000004100 */
[----:B------:R5:W0:Y:S01]  /*1730*/  MUFU.RCP R18, R25 ;  /* 0x0000001900127308 */ /* 0x000a220000001000 */
[----:B---3--:R-:W-:Y:S01]  /*1740*/  FADD.FTZ R21, R10, 1 ;  /* 0x3f8000000a157421 */ /* 0x008fe20000010000 */
[----:B------:R-:W-:Y:S01]  /*1750*/  @P0 FADD.FTZ R24, -R24, -RZ ;  /* 0x800000ff18180221 */ /* 0x000fe20000010100 */
[----:B-1----:R-:W-:-:S02]  /*1760*/  HADD2.F32 R26, -RZ, R16.H1_H1 ;  /* 0x30000010ff1a7230 */ /* 0x002fc40000004100 */
[----:B------:R-:W-:Y:S01]  /*1770*/  FMUL.FTZ R20, R23, R20 ;  /* 0x0000001417147220 */ /* 0x000fe20000410000 */
[----:B----4-:R-:W-:Y:S01]  /*1780*/  FADD.FTZ R27, R13, 1 ;  /* 0x3f8000000d1b7421 */ /* 0x010fe20000010000 */
[----:B------:R-:W-:Y:S01]  /*1790*/  FADD.FTZ R17, R17, -R24 ;  /* 0x8000001811117221 */ /* 0x000fe20000010000 */
[--C-:B------:R-:W-:Y:S01]  /*17a0*/  HADD2.F32 R23, -RZ, R14.reuse.H0_H0 ;  /* 0x2000000eff177230 */ /* 0x100fe20000004100 */
[----:B------:R-:W1:Y:S01]  /*17b0*/  MUFU.RCP R21, R21 ;  /* 0x0000001500157308 */ /* 0x000e620000001000 */
[----:B-----5:R-:W-:Y:S01]  /*17c0*/  FADD.FTZ R25, R15, 1 ;  /* 0x3f8000000f197421 */ /* 0x020fe20000010000 */
[----:B------:R-:W-:Y:S01]  /*17d0*/  HADD2.F32 R24, -RZ, R14.H1_H1 ;  /* 0x3000000eff187230 */ /* 0x000fe20000004100 */
[----:B------:R-:W-:Y:S01]  /*17e0*/  FSETP.GEU.FTZ.AND P0, PT, R7, RZ, PT ;  /* 0x000000ff0700720b */ /* 0x000fe20003f1e000 */
[----:B------:R-:W-:Y:S01]  /*17f0*/  FMUL.FTZ R19, R26, R19 ;  /* 0x000000131a137220 */ /* 0x000fe20000410000 */
[----:B------:R-:W-:Y:S01]  /*1800*/  FSETP.GEU.FTZ.AND P2, PT, R11, RZ, PT ;  /* 0x000000ff0b00720b */ /* 0x000fe20003f5e000 */
[----:B------:R-:W-:Y:S01]  /*1810*/  FMUL.FTZ R22, R23, R22 ;  /* 0x0000001617167220 */ /* 0x000fe20000410000 */
[----:B------:R-:W-:Y:S01]  /*1820*/  FSET.BF.LT.FTZ.AND R7, R7, RZ, PT ;  /* 0x000000ff0707720a */ /* 0x000fe20003811000 */
[----:B------:R-:W2:Y:S01]  /*1830*/  MUFU.RCP R16, R27 ;  /* 0x0000001b00107308 */ /* 0x000ea20000001000 */
[----:B------:R-:W-:Y:S01]  /*1840*/  FSET.BF.LT.FTZ.AND R11, R11, RZ, PT ;  /* 0x000000ff0b0b720a */ /* 0x000fe20003811000 */
[----:B0-----:R-:W-:Y:S01]  /*1850*/  FMUL.FTZ R18, R9, R18 ;  /* 0x0000001209127220 */ /* 0x001fe20000410000 */
[----:B------:R-:W-:Y:S01]  /*1860*/  FMUL.FTZ R17, R24, R17 ;  /* 0x0000001118117220 */ /* 0x000fe20000410000 */
[----:B------:R-:W-:Y:S01]  /*1870*/  IMAD.WIDE.U32 R2, R0, 0x2, R2 ;  /* 0x0000000200027825 */ /* 0x000fe200078e0002 */
[----:B------:R-:W-:-:S03]  /*1880*/  F2FP.F16.F32.PACK_AB R19, R19, R20 ;  /* 0x000000141313723e */ /* 0x000fc600000000ff */
[----:B------:R-:W0:Y:S01]  /*1890*/  MUFU.RCP R14, R25 ;  /* 0x00000019000e7308 */ /* 0x000e220000001000 */
[----:B------:R-:W-:Y:S01]  /*18a0*/  @P0 FADD.FTZ R18, -R18, -RZ ;  /* 0x800000ff12120221 */ /* 0x000fe20000010100 */
[----:B-1----:R-:W-:Y:S01]  /*18b0*/  FMUL.FTZ R21, R10, R21 ;  /* 0x000000150a157220 */ /* 0x002fe20000410000 */
[--C-:B------:R-:W-:Y:S01]  /*18c0*/  HADD2.F32 R0, -RZ, R4.reuse.H0_H0 ;  /* 0x20000004ff007230 */ /* 0x100fe20000004100 */
[----:B------:R-:W-:Y:S01]  /*18d0*/  F2FP.F16.F32.PACK_AB R17, R17, R22 ;  /* 0x000000161111723e */ /* 0x000fe200000000ff */
[----:B------:R-:W-:Y:S02]  /*18e0*/  HADD2.F32 R4, -RZ, R4.H1_H1 ;  /* 0x30000004ff047230 */ /* 0x000fe40000004100 */
[----:B------:R-:W-:Y:S01]  /*18f0*/  @P1 FADD.FTZ R21, -R21, -RZ ;  /* 0x800000ff15151221 */ /* 0x000fe20000010100 */
[----:B------:R-:W-:Y:S01]  /*1900*/  FADD.FTZ R7, R7, -R18 ;  /* 0x8000001207077221 */ /* 0x000fe20000010000 */
[----:B------:R-:W-:-:S04]  /*1910*/  IMAD.WIDE.U32 R2, R5, 0x4, R2 ;  /* 0x0000000405027825 */ /* 0x000fc800078e0002 */
[----:B--2---:R-:W-:Y:S01]  /*1920*/  FMUL.FTZ R16, R13, R16 ;  /* 0x000000100d107220 */ /* 0x004fe20000410000 */
[----:B------:R-:W-:Y:S01]  /*1930*/  FADD.FTZ R21, R8, -R21 ;  /* 0x8000001508157221 */ /* 0x000fe20000010000 */
[--C-:B------:R-:W-:Y:S02]  /*1940*/  HADD2.F32 R8, -RZ, R6.reuse.H0_H0 ;  /* 0x20000006ff087230 */ /* 0x100fe40000004100 */
[----:B------:R-:W-:Y:S01]  /*1950*/  FMUL.FTZ R0, R0, R7 ;  /* 0x0000000700007220 */ /* 0x000fe20000410000 */
[----:B------:R-:W-:Y:S01]  /*1960*/  @P2 FADD.FTZ R16, -R16, -RZ ;  /* 0x800000ff10102221 */ /* 0x000fe20000010100 */
[----:B------:R-:W-:Y:S02]  /*1970*/  HADD2.F32 R6, -RZ, R6.H1_H1 ;  /* 0x30000006ff067230 */ /* 0x000fe40000004100 */
[----:B------:R-:W-:Y:S01]  /*1980*/  FMUL.FTZ R21, R4, R21 ;  /* 0x0000001504157220 */ /* 0x000fe20000410000 */
[----:B------:R-:W-:Y:S01]  /*1990*/  STG.E desc[UR4][R2.64], R19 ;  /* 0x0000001302007986 */ /* 0x000fe2000c101904 */
[----:B0-----:R-:W-:Y:S01]  /*19a0*/  FMUL.FTZ R15, R15, R14 ;  /* 0x0000000e0f0f7220 */ /* 0x001fe20000410000 */
[----:B------:R-:W-:-:S02]  /*19b0*/  FADD.FTZ R11, R11, -R16 ;  /* 0x800000100b0b7221 */ /* 0x000fc40000010000 */
[----:B------:R-:W-:Y:S01]  /*19c0*/  F2FP.F16.F32.PACK_AB R21, R21, R0 ;  /* 0x000000001515723e */ /* 0x000fe200000000ff */
[----:B------:R-:W-:Y:S01]  /*19d0*/  @P3 FADD.FTZ R15, -R15, -RZ ;  /* 0x800000ff0f0f3221 */ /* 0x000fe20000010100 */
[----:B------:R-:W-:Y:S01]  /*19e0*/  FMUL.FTZ R8, R8, R11 ;  /* 0x0000000b08087220 */ /* 0x000fe20000410000 */
[----:B------:R-:W-:Y:S02]  /*19f0*/  STG.E desc[UR4][R2.64+0x200], R17 ;  /* 0x0002001102007986 */ /* 0x000fe4000c101904 */
[----:B------:R-:W-:Y:S02]  /*1a00*/  FADD.FTZ R15, R12, -R15 ;  /* 0x8000000f0c0f7221 */ /* 0x000fe40000010000 */
[----:B------:R-:W-:Y:S02]  /*1a10*/  STG.E desc[UR4][R2.64+0x400], R21 ;  /* 0x0004001502007986 */ /* 0x000fe4000c101904 */
[----:B------:R-:W-:-:S05]  /*1a20*/  FMUL.FTZ R15, R6, R15 ;  /* 0x0000000f060f7220 */ /* 0x000fca0000410000 */
[----:B------:R-:W-:-:S05]  /*1a30*/  F2FP.F16.F32.PACK_AB R15, R15, R8 ;  /* 0x000000080f0f723e */ /* 0x000fca00000000ff */
[----:B------:R-:W-:Y:S01]  /*1a40*/  STG.E desc[UR4][R2.64+0x600], R15 ;  /* 0x0006000f02007986 */ /* 0x000fe2000c101904 */
[----:B------:R-:W-:Y:S05]  /*1a50*/  EXIT ;  /* 0x000000000000794d */ /* 0x000fea0003800000 */
.L_x_1809:
        /* <DEDUP_REMOVED lines=10> */
.L_x_6633:


//--------------------- .text._ZN2at6native29vectorized_elementwise_kernelILi4EZZZNS0_62_GLOBAL__N__e6aa1b1b_29_ActivationLogSigmoidKernel_cu_9d16a0dc27log_sigmoid_backward_kernelERNS_14TensorIteratorEENKUlvE_clEvENKUlvE1_clEvEUlN3c104HalfES8_E_St5arrayIPcLm3EEEEviT0_T1_ --------------------------
	.section	.text._ZN2at6native29vectorized_elementwise_kernelILi4EZZZNS0_62_GLOBAL__N__e6aa1b1b_29_ActivationLogSigmoidKernel_cu_9d16a0dc27log_sigmoid_backward_kernelERNS_14TensorIteratorEENKUlvE_clEvENKUlvE1_clEvEUlN3c104HalfES8_E_St5arrayIPcLm3EEEEviT0_T1_,"ax",@progbits
	.align	128
        .global         _ZN2at6native29vectorized_elementwise_kernelILi4EZZZNS0_62_GLOBAL__N__e6aa1b1b_29_ActivationLogSigmoidKernel_cu_9d16a0dc27log_sigmoid_backward_kernelERNS_14TensorIteratorEENKUlvE_clEvENKUlvE1_clEvEUlN3c104HalfES8_E_St5arrayIPcLm3EEEEviT0_T1_
        .type           _ZN2at6native29vectorized_elementwise_kernelILi4EZZZNS0_62_GLOBAL__N__e6aa1b1b_29_ActivationLogSigmoidKernel_cu_9d16a0dc27log_sigmoid_backward_kernelERNS_14TensorIteratorEENKUlvE_clEvENKUlvE1_clEvEUlN3c104HalfES8_E_St5arrayIPcLm3EEEEviT0_T1_,@function
        .size           _ZN2at6native29vectorized_elementwise_kernelILi4EZZZNS0_62_GLOBAL__N__e6aa1b1b_29_ActivationLogSigmoidKernel_cu_9d16a0dc27log_sigmoid_backward_kernelERNS_14TensorIteratorEENKUlvE_clEvENKUlvE1_clEvEUlN3c104HalfES8_E_St5arrayIPcLm3EEEEviT0_T1_,(.L_x_6634 - _ZN2at6native29vectorized_elementwise_kernelILi4EZZZNS0_62_GLOBAL__N__e6aa1b1b_29_ActivationLogSigmoidKernel_cu_9d16a0dc27log_sigmoid_backward_kernelERNS_14TensorIteratorEENKUlvE_clEvENKUlvE1_clEvEUlN3c104HalfES8_E_St5arrayIPcLm3EEEEviT0_T1_)
        .other          _ZN2at6native29vectorized_elementwise_kernelILi4EZZZNS0_62_GLOBAL__N__e6aa1b1b_29_ActivationLogSigmoidKernel_cu_9d16a0dc27log_sigmoid_backward_kernelERNS_14TensorIteratorEENKUlvE_clEvENKUlvE1_clEvEUlN3c104HalfES8_E_St5arrayIPcLm3EEEEviT0_T1_,@"STO_CUDA_ENTRY STV_DEFAULT"
_ZN2at6native29vectorized_elementwise_kernelILi4EZZZNS0_62_GLOBAL__N__e6aa1b1b_29_ActivationLogSigmoidKernel_cu_9d16a0dc27log_sigmoid_backward_kernelERNS_14TensorIteratorEENKUlvE_clEvENKUlvE1_clEvEUlN3c104HalfES8_E_St5arrayIPcLm3EEEEviT0_T1_:
.text._ZN2at6native29vectorized_elementwise_kernelILi4EZZZNS0_62_GLOBAL__N__e6aa1b1b_29_ActivationLogSigmoidKernel_cu_9d16a0dc27log_sigmoid_backward_kernelERNS_14TensorIteratorEENKUlvE_clEvENKUlvE1_clEvEUlN3c104HalfES8_E_St5arrayIPcLm3EEEEviT0_T1_:
        /* <DEDUP_REMOVED lines=113> */
.L_x_1812:
[----:B------:R-:W-:Y:S05]  /*0710*/  BSYNC.RECONVERGENT B0 ;  /* 0x0000000000007941 */ /* 0x000fea0003800200 */
.L_x_1811:
        /* <DEDUP_REMOVED lines=24> */
.L_x_1814:
[----:B------:R-:W-:Y:S05]  /*08a0*/  BSYNC.RECONVERGENT B0 ;  /* 0x0000000000007941 */ /* 0x000fea0003800200 */
.L_x_1813:
        /* <DEDUP_REMOVED lines=23> */
.L_x_1816:
[----:B------:R-:W-:Y:S05]  /*0a20*/  BSYNC.RECONVERGENT B0 ;  /* 0x0000000000007941 */ /* 0x000fea0003800200 */
.L_x_1815:
        /* <DEDUP_REMOVED lines=15> */
.L_x_1818:
[----:B------:R-:W-:Y:S05]  /*0b20*/  BSYNC.RECONVERGENT B0 ;  /* 0x0000000000007941 */ /* 0x000fea0003800200 */
.L_x_1817:
        /* <DEDUP_REMOVED lines=15> */
.L_x_1820:
[----:B------:R-:W-:Y:S05]  /*0c20*/  BSYNC.RECONVERGENT B0 ;  /* 0x0000000000007941 */ /* 0x000fea0003800200 */
.L_x_1819:
        /* <DEDUP_REMOVED lines=15> */
.L_x_1822:
[----:B------:R-:W-:Y:S05]  /*0d20*/  BSYNC.RECONVERGENT B0 ;  /* 0x0000000000007941 */ /* 0x000fea0003800200 */
.L_x_1821:
        /* <DEDUP_REMOVED lines=15> */
.L_x_1824:
[----:B------:R-:W-:Y:S05]  /*0e20*/  BSYNC.RECONVERGENT B0 ;  /* 0x0000000000007941 */ /* 0x000fea0003800200 */
.L_x_1823:
        /* <DEDUP_REMOVED lines=15> */
.L_x_1826:
[----:B------:R-:W-:Y:S05]  /*0f20*/  BSYNC.RECONVERGENT B0 ;  /* 0x0000000000007941 */ /* 0x000fea0003800200 */
.L_x_1825:
        /* <DEDUP_REMOVED lines=18> */
.L_x_1829:
[----:B------:R-:W-:-:S13]  /*1050*/  ISETP.GE.U32.AND P0, PT, R3, R2, PT ;  /* 0x000000020300720c */ /* 0x000fda0003f06070 */
[----:B------:R-:W-:Y:S05]  /*1060*/  @P0 BRA `(.L_x_1831) ;  /* 0x0000000000300947 */ /* 0x000fea0003800000 */
[----:B0-----:R-:W0:Y:S01]  /*1070*/  LDC.64 R4, c[0x0][0x388] ;  /* 0x0000e200ff047b82 */ /* 0x001e220000000a00 */
[----:B------:R-:W-:Y:S02]  /*1080*/  IADD3 R11, PT, PT, R0, R3, RZ ;  /* 0x00000003000b7210 */ /* 0x000fe40007ffe0ff */
[----:B------:R-:W-:-:S03]  /*1090*/  IADD3 R3, PT, PT, R3, 0x80, RZ ;  /* 0x0000008003037810 */ /* 0x000fc60007ffe0ff */
[----:B0-----:R-:W-:-:S05]  /*10a0*/  IMAD.WIDE.U32 R4, R11, 0x2, R4 ;  /* 0x000000020b047825 */ /* 0x001fca00078e0004 */
[----:B------:R1:W-:Y:S02]  /*10b0*/  STG.E.U16 desc[UR4][R4.64], R6 ;  /* 0x0000000604007986 */ /* 0x0003e4000c101504 */
.L_x_1830:
[----:B------:R-:W-:-:S13]  /*10c0*/  ISETP.GE.U32.AND P0, PT, R3, R2, PT ;  /* 0x000000020300720c */ /* 0x000fda0003f06070 */
[----:B------:R-:W-:Y:S05]  /*10d0*/  @P0 BRA `(.L_x_1832) ;  /* 0x0000000000340947 */ /* 0x000fea0003800000 */
[----:B01----:R-:W0:Y:S01]  /*10e0*/  LDC.64 R4, c[0x0][0x388] ;  /* 0x0000e200ff047b82 */ /* 0x003e220000000a00 */
[----:B------:R-:W-:Y:S02]  /*10f0*/  IADD3 R11, PT, PT, R0, R3, RZ ;  /* 0x00000003000b7210 */ /* 0x000fe40007ffe0ff */
[----:B------:R-:W-:-:S03]  /*1100*/  IADD3 R3, PT, PT, R3, 0x80, RZ ;  /* 0x0000008003037810 */ /* 0x000fc60007ffe0ff */
[----:B0-----:R-:W-:-:S05]  /*1110*/  IMAD.WIDE.U32 R4, R11, 0x2, R4 ;  /* 0x000000020b047825 */ /* 0x001fca00078e0004 */
[----:B------:R1:W-:Y:S02]  /*1120*/  STG.E.U16 desc[UR4][R4.64], R7 ;  /* 0x0000000704007986 */ /* 0x0003e4000c101504 */
.L_x_1831:
        /* <DEDUP_REMOVED lines=8> */
.L_x_1832:
[----:B------:R-:W-:Y:S05]  /*11b0*/  BSYNC.RELIABLE B1 ;  /* 0x0000000000017941 */ /* 0x000fea0003800100 */
.L_x_1828:
[----:B------:R-:W-:-:S13]  /*11c0*/  ISETP.GE.U32.AND P0, PT, R3, R2, PT ;  /* 0x000000020300720c */ /* 0x000fda0003f06070 */
[----:B012---:R-:W0:Y:S01]  /*11d0*/  @!P0 LDC.64 R4, c[0x0][0x388] ;  /* 0x0000e200ff048b82 */ /* 0x007e220000000a00 */
[----:B------:R-:W-:Y:S02]  /*11e0*/  @!P0 IADD3 R7, PT, PT, R0, R3, RZ ;  /* 0x0000000300078210 */ /* 0x000fe40007ffe0ff */
[----:B------:R-:W-:-:S03]  /*11f0*/  @!P0 IADD3 R3, PT, PT, R3, 0x80, RZ ;  /* 0x0000008003038810 */ /* 0x000fc60007ffe0ff */
[----:B0-----:R-:W-:-:S05]  /*1200*/  @!P0 IMAD.WIDE.U32 R4, R7, 0x2, R4 ;  /* 0x0000000207048825 */ /* 0x001fca00078e0004 */
[----:B------:R2:W-:Y:S02]  /*1210*/  @!P0 STG.E.U16 desc[UR4][R4.64], R9 ;  /* 0x0000000904008986 */ /* 0x0005e4000c101504 */
.L_x_1833:
[----:B------:R-:W-:Y:S05]  /*1220*/  BSYNC.RECONVERGENT B0 ;  /* 0x0000000000007941 */ /* 0x000fea0003800200 */
.L_x_1827:
        /* <DEDUP_REMOVED lines=8> */
.L_x_1810:
        /* <DEDUP_REMOVED lines=11> */
[--C-:B--2---:R-:W-:Y:S02]  /*1360*/  HADD2.F32 R16, -RZ, R18.reuse.H1_H1 ;  /* 0x30000012ff107230 */ /* 0x104fe40000004100 */
[----:B------:R-:W-:Y:S02]  /*1370*/  HADD2.F32 R17, -RZ, R18.H0_H0 ;  /* 0x20000012ff117230 */ /* 0x000fe40000004100 */
[--C-:B------:R-:W-:Y:S02]  /*1380*/  HADD2.F32 R18, -RZ, R19.reuse.H0_H0 ;  /* 0x20000013ff127230 */ /* 0x100fe40000004100 */
[----:B------:R-:W-:Y:S01]  /*1390*/  FMUL.FTZ R22, |R16|, -1.4426950216293334961 ;  /* 0xbfb8aa3b10167820 */ /* 0x000fe20000410200 */
[----:B------:R-:W-:-:S02]  /*13a0*/  HADD2.F32 R19, -RZ, R19.H1_H1 ;  /* 0x30000013ff137230 */ /* 0x000fc40000004100 */
[----:B------:R-:W-:Y:S01]  /*13b0*/  FMUL.FTZ R21, |R17|, -1.4426950216293334961 ;  /* 0xbfb8aa3b11157820 */ /* 0x000fe20000410200 */
[--C-:B---3--:R-:W-:Y:S02]  /*13c0*/  HADD2.F32 R8, -RZ, R12.reuse.H0_H0 ;  /* 0x2000000cff087230 */ /* 0x108fe40000004100 */
[----:B------:R-:W-:Y:S01]  /*13d0*/  FMUL.FTZ R23, |R18|, -1.4426950216293334961 ;  /* 0xbfb8aa3b12177820 */ /* 0x000fe20000410200 */
[----:B------:R-:W-:Y:S01]  /*13e0*/  HADD2.F32 R12, -RZ, R12.H1_H1 ;  /* 0x3000000cff0c7230 */ /* 0x000fe20000004100 */
[----:B------:R-:W1:Y:S01]  /*13f0*/  MUFU.EX2 R22, R22 ;  /* 0x0000001600167308 */ /* 0x000e620000000800 */
[----:B------:R-:W-:Y:S01]  /*1400*/  FMUL.FTZ R20, |R19|, -1.4426950216293334961 ;  /* 0xbfb8aa3b13147820 */ /* 0x000fe20000410200 */
[----:B------:R-:W-:Y:S01]  /*1410*/  FMUL.FTZ R6, |R8|, -1.4426950216293334961 ;  /* 0xbfb8aa3b08067820 */ /* 0x000fe20000410200 */
[--C-:B0-----:R-:W-:Y:S01]  /*1420*/  HADD2.F32 R11, -RZ, R13.reuse.H0_H0 ;  /* 0x2000000dff0b7230 */ /* 0x101fe20000004100 */
[----:B------:R-:W0:Y:S01]  /*1430*/  MUFU.EX2 R21, R21 ;  /* 0x0000001500157308 */ /* 0x000e220000000800 */
[----:B------:R-:W-:Y:S01]  /*1440*/  HADD2.F32 R13, -RZ, R13.H1_H1 ;  /* 0x3000000dff0d7230 */ /* 0x000fe20000004100 */
[----:B------:R-:W-:Y:S01]  /*1450*/  FSETP.GEU.FTZ.AND P0, PT, R17, RZ, PT ;  /* 0x000000ff1100720b */ /* 0x000fe20003f1e000 */
[----:B------:R-:W-:Y:S01]  /*1460*/  FMUL.FTZ R10, |R12|, -1.4426950216293334961 ;  /* 0xbfb8aa3b0c0a7820 */ /* 0x000fe20000410200 */
[----:B------:R-:W2:Y:S01]  /*1470*/  MUFU.EX2 R23, R23 ;  /* 0x0000001700177308 */ /* 0x000ea20000000800 */
[----:B------:R-:W-:Y:S01]  /*1480*/  FMUL.FTZ R27, |R11|, -1.4426950216293334961 ;  /* 0xbfb8aa3b0b1b7820 */ /* 0x000fe20000410200 */
[----:B------:R-:W-:Y:S01]  /*1490*/  FMUL.FTZ R15, |R13|, -1.4426950216293334961 ;  /* 0xbfb8aa3b0d0f7820 */ /* 0x000fe20000410200 */
[----:B------:R-:W-:Y:S01]  /*14a0*/  FSETP.GEU.FTZ.AND P2, PT, R18, RZ, PT ;  /* 0x000000ff1200720b */ /* 0x000fe20003f5e000 */
[----:B------:R-:W3:Y:S01]  /*14b0*/  MUFU.EX2 R20, R20 ;  /* 0x0000001400147308 */ /* 0x000ee20000000800 */
[----:B------:R-:W-:Y:S01]  /*14c0*/  FSETP.GEU.FTZ.AND P1, PT, R16, RZ, PT ;  /* 0x000000ff1000720b */ /* 0x000fe20003f3e000 */
[----:B-1----:R-:W-:Y:S01]  /*14d0*/  FADD.FTZ R7, R22, 1 ;  /* 0x3f80000016077421 */ /* 0x002fe20000010000 */
[----:B------:R-:W-:Y:S01]  /*14e0*/  FSETP.GEU.FTZ.AND P4, PT, R12, RZ, PT ;  /* 0x000000ff0c00720b */ /* 0x000fe20003f9e000 */
[----:B------:R-:W1:Y:S01]  /*14f0*/  MUFU.EX2 R6, R6 ;  /* 0x0000000600067308 */ /* 0x000e620000000800 */
[----:B------:R-:W-:Y:S01]  /*1500*/  FSETP.GEU.FTZ.AND P3, PT, R8, RZ, PT ;  /* 0x000000ff0800720b */ /* 0x000fe20003f7e000 */
[----:B0-----:R-:W-:-:S02]  /*1510*/  FADD.FTZ R14, R21, 1 ;  /* 0x3f800000150e7421 */ /* 0x001fc40000010000 */
[----:B------:R-:W0:Y:S01]  /*1520*/  MUFU.RCP R7, R7 ;  /* 0x0000000700077308 */ /* 0x000e220000001000 */
[----:B--2---:R-:W-:Y:S01]  /*1530*/  FADD.FTZ R24, R23, 1 ;  /* 0x3f80000017187421 */ /* 0x004fe20000010000 */
[----:B---3--:R-:W-:-:S06]  /*1540*/  FADD.FTZ R25, R20, 1 ;  /* 0x3f80000014197421 */ /* 0x008fcc0000010000 */
[----:B------:R-:W2:Y:S08]  /*1550*/  MUFU.RCP R14, R14 ;  /* 0x0000000e000e7308 */ /* 0x000eb00000001000 */
[----:B------:R-:W3:Y:S01]  /*1560*/  MUFU.RCP R24, R24 ;  /* 0x0000001800187308 */ /* 0x000ee20000001000 */
[----:B0-----:R-:W-:Y:S01]  /*1570*/  FMUL.FTZ R22, R22, R7 ;  /* 0x0000000716167220 */ /* 0x001fe20000410000 */
[----:B-1----:R-:W-:-:S03]  /*1580*/  FADD.FTZ R7, R6, 1 ;  /* 0x3f80000006077421 */ /* 0x002fc60000010000 */
[----:B------:R-:W-:Y:S01]  /*1590*/  @P1 FADD.FTZ R22, -R22, -RZ ;  /* 0x800000ff16161221 */ /* 0x000fe20000010100 */
[----:B------:R-:W-:Y:S02]  /*15a0*/  FSETP.GEU.FTZ.AND P1, PT, R13, RZ, PT ;  /* 0x000000ff0d00720b */ /* 0x000fe40003f3e000 */
[----:B------:R-:W0:Y:S01]  /*15b0*/  MUFU.RCP R25, R25 ;  /* 0x0000001900197308 */ /* 0x000e220000001000 */
[----:B--2---:R-:W-:-:S04]  /*15c0*/  FMUL.FTZ R21, R21, R14 ;  /* 0x0000000e15157220 */ /* 0x004fc80000410000 */
[----:B------:R-:W-:Y:S01]  /*15d0*/  @P0 FADD.FTZ R21, -R21, -RZ ;  /* 0x800000ff15150221 */ /* 0x000fe20000010100 */
[C---:B------:R-:W-:Y:S02]  /*15e0*/  FSETP.GEU.FTZ.AND P0, PT, R19.reuse, RZ, PT ;  /* 0x000000ff1300720b */ /* 0x040fe40003f1e000 */
[----:B------:R-:W1:Y:S01]  /*15f0*/  MUFU.EX2 R10, R10 ;  /* 0x0000000a000a7308 */ /* 0x000e620000000800 */
[----:B------:R-:W-:Y:S01]  /*1600*/  FSET.BF.LT.FTZ.AND R19, R19, RZ, PT ;  /* 0x000000ff1313720a */ /* 0x000fe20003811000 */
[----:B---3--:R-:W-:Y:S02]  /*1610*/  FMUL.FTZ R23, R23, R24 ;  /* 0x0000001817177220 */ /* 0x008fe40000410000 */
[----:B------:R-:W2:Y:S02]  /*1620*/  MUFU.EX2 R15, R15 ;  /* 0x0000000f000f7308 */ /* 0x000ea40000000800 */
[----:B------:R-:W-:Y:S02]  /*1630*/  @P2 FADD.FTZ R23, -R23, -RZ ;  /* 0x800000ff17172221 */ /* 0x000fe40000010100 */
[----:B------:R-:W3:Y:S01]  /*1640*/  MUFU.EX2 R14, R27 ;  /* 0x0000001b000e7308 */ /* 0x000ee20000000800 */
[----:B0-----:R-:W-:Y:S01]  /*1650*/  FMUL.FTZ R24, R20, R25 ;  /* 0x0000001914187220 */ /* 0x001fe20000410000 */
[----:B------:R-:W-:-:S02]  /*1660*/  FSET.BF.LT.FTZ.AND R25, R16, RZ, PT ;  /* 0x000000ff1019720a */ /* 0x000fc40003811000 */
[----:B------:R-:W0:Y:S01]  /*1670*/  MUFU.RCP R7, R7 ;  /* 0x0000000700077308 */ /* 0x000e220000001000 */
[----:B------:R-:W-:Y:S01]  /*1680*/  FSET.BF.LT.FTZ.AND R20, R17, RZ, PT ;  /* 0x000000ff1114720a */ /* 0x000fe20003811000 */
[----:B-1----:R-:W-:Y:S01]  /*1690*/  FADD.FTZ R26, R10, 1 ;  /* 0x3f8000000a1a7421 */ /* 0x002fe20000010000 */
[----:B------:R-:W-:Y:S01]  /*16a0*/  FSET.BF.LT.FTZ.AND R16, R18, RZ, PT ;  /* 0x000000ff1210720a */ /* 0x000fe20003811000 */
[----:B------:R-:W-:Y:S01]  /*16b0*/  @P0 FADD.FTZ R24, -R24, -RZ ;  /* 0x800000ff18180221 */ /* 0x000fe20000010100 */
[----:B------:R-:W-:Y:S01]  /*16c0*/  FSETP.GEU.FTZ.AND P0, PT, R11, RZ, PT ;  /* 0x000000ff0b00720b */ /* 0x000fe20003f1e000 */
[----:B--2---:R-:W-:Y:S01]  /*16d0*/  FADD.FTZ R18, R15, 1 ;  /* 0x3f8000000f127421 */ /* 0x004fe20000010000 */
[----:B------:R-:W-:Y:S01]  /*16e0*/  FADD.FTZ R20, R20, -R21 ;  /* 0x8000001514147221 */ /* 0x000fe20000010000 */
[----:B------:R-:W1:Y:S01]  /*16f0*/  MUFU.RCP R17, R26 ;  /* 0x0000001a00117308 */ /* 0x000e620000001000 */
[----:B------:R-:W-:Y:S01]  /*1700*/  FADD.FTZ R23, R16, -R23 ;  /* 0x8000001710177221 */ /* 0x000fe20000010000 */
[----:B---3--:R-:W-:Y:S01]  /*1710*/  FADD.FTZ R27, R14, 1 ;  /* 0x3f8000000e1b7421 */ /* 0x008fe20000010000 */
[----:B------:R-:W-:Y:S01]  /*1720*/  FADD.FTZ R16, R19, -R24 ;  /* 0x8000001813107221 */ /* 0x000fe20000010000 */
[----:B------:R-:W-:Y:S01]  /*1730*/  FSET.BF.LT.FTZ.AND R11, R11, RZ, PT ;  /* 0x000000ff0b0b720a */ /* 0x000fe20003811000 */
[----:B------:R-:W-:-:S03]  /*1740*/  FADD.FTZ R22, R25, -R22 ;  /* 0x8000001619167221 */ /* 0x000fc60000010000 */
[----:B------:R-:W2:Y:S01]  /*1750*/  MUFU.RCP R21, R27 ;  /* 0x0000001b00157308 */ /* 0x000ea20000001000 */
[----:B0-----:R-:W-:Y:S02]  /*1760*/  FMUL.FTZ R19, R6, R7 ;  /* 0x0000000706137220 */ /* 0x001fe40000410000 */
[----:B------:R-:W0:Y:S02]  /*1770*/  LDC.64 R6, c[0x0][0x388] ;  /* 0x0000e200ff067b82 */ /* 0x000e240000000a00 */
[----:B------:R-:W-:-:S03]  /*1780*/  @P3 FADD.FTZ R19, -R19, -RZ ;  /* 0x800000ff13133221 */ /* 0x000fc60000010100 */
[----:B------:R-:W3:Y:S01]  /*1790*/  MUFU.RCP R18, R18 ;  /* 0x0000001200127308 */ /* 0x000ee20000001000 */
[----:B-1----:R-:W-:Y:S01]  /*17a0*/  FMUL.FTZ R17, R10, R17 ;  /* 0x000000110a117220 */ /* 0x002fe20000410000 */
[----:B------:R-:W-:Y:S02]  /*17b0*/  FSET.BF.LT.FTZ.AND R10, R8, RZ, PT ;  /* 0x000000ff080a720a */ /* 0x000fe40003811000 */
[----:B------:R-:W-:Y:S01]  /*17c0*/  FSET.BF.LT.FTZ.AND R8, R12, RZ, PT ;  /* 0x000000ff0c08720a */ /* 0x000fe20003811000 */
[----:B------:R-:W-:Y:S01]  /*17d0*/  @P4 FADD.FTZ R17, -R17, -RZ ;  /* 0x800000ff11114221 */ /* 0x000fe20000010100 */
[--C-:B----4-:R-:W-:Y:S02]  /*17e0*/  HADD2.F32 R12, -RZ, R3.reuse.H0_H0 ;  /* 0x20000003ff0c7230 */ /* 0x110fe40000004100 */
[----:B------:R-:W-:Y:S01]  /*17f0*/  FADD.FTZ R10, R10, -R19 ;  /* 0x800000130a0a7221 */ /* 0x000fe20000010000 */
[----:B------:R-:W-:Y:S02]  /*1800*/  HADD2.F32 R3, -RZ, R3.H1_H1 ;  /* 0x30000003ff037230 */ /* 0x000fe40000004100 */
[----:B--2---:R-:W-:Y:S01]  /*1810*/  FMUL.FTZ R14, R14, R21 ;  /* 0x000000150e0e7220 */ /* 0x004fe20000410000 */
[----:B------:R-:W-:Y:S01]  /*1820*/  FADD.FTZ R8, R8, -R17 ;  /* 0x8000001108087221 */ /* 0x000fe20000010000 */
[----:B------:R-:W-:Y:S01]  /*1830*/  FSET.BF.LT.FTZ.AND R17, R13, RZ, PT ;  /* 0x000000ff0d11720a */ /* 0x000fe20003811000 */
[----:B------:R-:W-:-:S02]  /*1840*/  HADD2.F32 R13, -RZ, R2.H1_H1 ;  /* 0x30000002ff0d7230 */ /* 0x000fc40000004100 */
[----:B------:R-:W-:Y:S01]  /*1850*/  @P0 FADD.FTZ R14, -R14, -RZ ;  /* 0x800000ff0e0e0221 */ /* 0x000fe20000010100 */
[----:B-----5:R-:W-:Y:S02]  /*1860*/  HADD2.F32 R19, -RZ, R5.H0_H0 ;  /* 0x20000005ff137230 */ /* 0x020fe40000004100 */
[----:B------:R-:W-:Y:S01]  /*1870*/  FMUL.FTZ R23, R12, R23 ;  /* 0x000000170c177220 */ /* 0x000fe20000410000 */
[----:B------:R-:W-:Y:S01]  /*1880*/  FMUL.FTZ R16, R3, R16 ;  /* 0x0000001003107220 */ /* 0x000fe20000410000 */
[----:B---3--:R-:W-:Y:S01]  /*1890*/  FMUL.FTZ R18, R15, R18 ;  /* 0x000000120f127220 */ /* 0x008fe20000410000 */
[----:B------:R-:W-:Y:S02]  /*18a0*/  HADD2.F32 R15, -RZ, R2.H0_H0 ;  /* 0x20000002ff0f7230 */ /* 0x000fe40000004100 */
[----:B------:R-:W-:Y:S01]  /*18b0*/  FADD.FTZ R2, R11, -R14 ;  /* 0x8000000e0b027221 */ /* 0x000fe20000010000 */
[----:B0-----:R-:W-:-:S04]  /*18c0*/  IMAD.WIDE.U32 R6, R0, 0x2, R6 ;  /* 0x0000000200067825 */ /* 0x001fc800078e0006 */
[----:B------:R-:W-:Y:S01]  /*18d0*/  @P1 FADD.FTZ R18, -R18, -RZ ;  /* 0x800000ff12121221 */ /* 0x000fe20000010100 */
[----:B------:R-:W-:Y:S01]  /*18e0*/  FMUL.FTZ R13, R13, R22 ;  /* 0x000000160d0d7220 */ /* 0x000fe20000410000 */
[----:B------:R-:W-:Y:S01]  /*18f0*/  FMUL.FTZ R20, R15, R20 ;  /* 0x000000140f147220 */ /* 0x000fe20000410000 */
[--C-:B------:R-:W-:Y:S02]  /*1900*/  HADD2.F32 R15, -RZ, R4.reuse.H0_H0 ;  /* 0x20000004ff0f7230 */ /* 0x100fe40000004100 */
[----:B------:R-:W-:Y:S01]  /*1910*/  FADD.FTZ R11, R17, -R18 ;  /* 0x80000012110b7221 */ /* 0x000fe20000010000 */
[----:B------:R-:W-:Y:S02]  /*1920*/  HADD2.F32 R17, -RZ, R4.H1_H1 ;  /* 0x30000004ff117230 */ /* 0x000fe40000004100 */
[----:B------:R-:W-:Y:S01]  /*1930*/  FMUL.FTZ R2, R19, R2 ;  /* 0x0000000213027220 */ /* 0x000fe20000410000 */
[----:B------:R-:W-:Y:S02]  /*1940*/  HADD2.F32 R0, -RZ, R5.H1_H1 ;  /* 0x30000005ff007230 */ /* 0x000fe40000004100 */
[----:B------:R-:W-:Y:S01]  /*1950*/  FMUL.FTZ R10, R15, R10 ;  /* 0x0000000a0f0a7220 */ /* 0x000fe20000410000 */
[----:B------:R-:W-:-:S04]  /*1960*/  IMAD.WIDE.U32 R6, R9, 0x8, R6 ;  /* 0x0000000809067825 */ /* 0x000fc800078e0006 */
[----:B------:R-:W-:Y:S01]  /*1970*/  FMUL.FTZ R17, R17, R8 ;  /* 0x0000000811117220 */ /* 0x000fe20000410000 */
[----:B------:R-:W-:Y:S01]  /*1980*/  F2FP.F16.F32.PACK_AB R20, R13, R20 ;  /* 0x000000140d14723e */ /* 0x000fe200000000ff */
[----:B------:R-:W-:Y:S01]  /*1990*/  FMUL.FTZ R11, R0, R11 ;  /* 0x0000000b000b7220 */ /* 0x000fe20000410000 */
[----:B------:R-:W-:Y:S02]  /*19a0*/  F2FP.F16.F32.PACK_AB R21, R16, R23 ;  /* 0x000000171015723e */ /* 0x000fe400000000ff */
[----:B------:R-:W-:Y:S02]  /*19b0*/  F2FP.F16.F32.PACK_AB R10, R17, R10 ;  /* 0x0000000a110a723e */ /* 0x000fe400000000ff */
[----:B------:R-:W-:Y:S01]  /*19c0*/  F2FP.F16.F32.PACK_AB R11, R11, R2 ;  /* 0x000000020b0b723e */ /* 0x000fe200000000ff */
[----:B------:R-:W-:Y:S04]  /*19d0*/  STG.E.64 desc[UR4][R6.64], R20 ;  /* 0x0000001406007986 */ /* 0x000fe8000c101b04 */
[----:B------:R-:W-:Y:S01]  /*19e0*/  STG.E.64 desc[UR4][R6.64+0x400], R10 ;  /* 0x0004000a06007986 */ /* 0x000fe2000c101b04 */
[----:B------:R-:W-:Y:S05]  /*19f0*/  EXIT ;  /* 0x000000000000794d */ /* 0x000fea0003800000 */
.L_x_1834:
        /* <DEDUP_REMOVED lines=16> */
.L_x_6634:


//--------------------- .text._ZN2at6native29vectorized_elementwise_kernelILi8EZZZNS0_62_GLOBAL__N__e6aa1b1b_29_ActivationLogSigmoidKernel_cu_9d16a0dc27log_sigmoid_backward_kernelERNS_14TensorIteratorEENKUlvE_clEvENKUlvE1_clEvEUlN3c104HalfES8_E_St5arrayIPcLm3EEEEviT0_T1_ --------------------------
	.section	.text._ZN2at6native29vectorized_elementwise_kernelILi8EZZZNS0_62_GLOBAL__N__e6aa1b1b_29_ActivationLogSigmoidKernel_cu_9d16a0dc27log_sigmoid_backward_kernelERNS_14TensorIteratorEENKUlvE_clEvENKUlvE1_clEvEUlN3c104HalfES8_E_St5arrayIPcLm3EEEEviT0_T1_,"ax",@progbits
	.align	128
        .global         _ZN2at6native29vectorized_elementwise_kernelILi8EZZZNS0_62_GLOBAL__N__e6aa1b1b_29_ActivationLogSigmoidKernel_cu_9d16a0dc27log_sigmoid_backward_kernelERNS_14TensorIteratorEENKUlvE_clEvENKUlvE1_clEvEUlN3c104HalfES8_E_St5arrayIPcLm3EEEEviT0_T1_
        .type           _ZN2at6native29vectorized_elementwise_kernelILi8EZZZNS0_62_GLOBAL__N__e6aa1b1b_29_ActivationLogSigmoidKernel_cu_9d16a0dc27log_sigmoid_backward_kernelERNS_14TensorIteratorEENKUlvE_clEvENKUlvE1_clEvEUlN3c104HalfES8_E_St5arrayIPcLm3EEEEviT0_T1_,@function
        .size           _ZN2at6native29vectorized_elementwise_kernelILi8EZZZNS0_62_GLOBAL__N__e6aa1b1b_29_ActivationLogSigmoidKernel_cu_9d16a0dc27log_sigmoid_backward_kernelERNS_14TensorIteratorEENKUlvE_clEvENKUlvE1_clEvEUlN3c104HalfES8_E_St5arrayIPcLm3EEEEviT0_T1_,(.L_x_6635 - _ZN2at6native29vectorized_elementwise_kernelILi8EZZZNS0_62_GLOBAL__N__e6aa1b1b_29_ActivationLogSigmoidKernel_cu_9d16a0dc27log_sigmoid_backward_kernelERNS_14TensorIteratorEENKUlvE_clEvENKUlvE1_clEvEUlN3c104HalfES8_E_St5arrayIPcLm3EEEEviT0_T1_)
        .other          _ZN2at6native29vectorized_elementwise_kernelILi8EZZZNS0_62_GLOBAL__N__e6aa1b1b_29_ActivationLogSigmoidKernel_cu_9d16a0dc27log_sigmoid_backward_kernelERNS_14TensorIteratorEENKUlvE_clEvENKUlvE1_clEvEUlN3c104HalfES8_E_St5arrayIPcLm3EEEEviT0_T1_,@"STO_CUDA_ENTRY STV_DEFAULT"
_ZN2at6native29vectorized_elementwise_kernelILi8EZZZNS0_62_GLOBAL__N__e6aa1b1b_29_ActivationLogSigmoidKernel_cu_9d16a0dc27log_sigmoid_backward_kernelERNS_14TensorIteratorEENKUlvE_clEvENKUlvE1_clEvEUlN3c104HalfES8_E_St5arrayIPcLm3EEEEviT0_T1_:
.text._ZN2at6native29vectorized_elementwise_kernelILi8EZZZNS0_62_GLOBAL__N__e6aa1b1b_29_ActivationLogSigmoidKernel_cu_9d16a0dc27log_sigmoid_backward_kernelERNS_14TensorIteratorEENKUlvE_clEvENKUlvE1_clEvEUlN3c104HalfES8_E_St5arrayIPcLm3EEEEviT0_T1_:
[----:B------:R-:W-:Y:S01]  /*0000*/  LDC R1, c[0x0][0x37c] ;  /* 0x0000df00ff017b82 */ /* 0x000fe20000000800 */
[----:B------:R-:W-:Y:S05]  /*0010*/  EXIT ;  /* 0x000000000000794d */ /* 0x000fea0003800000 */
.L_x_1835:
        /* <DEDUP_REMOVED lines=14> */
.L_x_6635:


//--------------------- .text._ZN2at6native18elementwise_kernelILi128ELi4EZNS0_15gpu_kernel_implIZZZNS0_62_GLOBAL__N__e6aa1b1b_29_ActivationLogSigmoidKernel_cu_9d16a0dc27log_sigmoid_backward_kernelERNS_14TensorIteratorEENKUlvE_clEvENKUlvE0_clEvEUlffE_EEvRNS_18TensorIteratorBaseERKT_EUliE_EEviT1_ --------------------------
	.section	.text._ZN2at6native18elementwise_kernelILi128ELi4EZNS0_15gpu_kernel_implIZZZNS0_62_GLOBAL__N__e6aa1b1b_29_ActivationLogSigmoidKernel_cu_9d16a0dc27log_sigmoid_backward_kernelERNS_14TensorIteratorEENKUlvE_clEvENKUlvE0_clEvEUlffE_EEvRNS_18TensorIteratorBaseERKT_EUliE_EEviT1_,"ax",@progbits
	.align	128
        .global         _ZN2at6native18elementwise_kernelILi128ELi4EZNS0_15gpu_kernel_implIZZZNS0_62_GLOBAL__N__e6aa1b1b_29_ActivationLogSigmoidKernel_cu_9d16a0dc27log_sigmoid_backward_kernelERNS_14TensorIteratorEENKUlvE_clEvENKUlvE0_clEvEUlffE_EEvRNS_18TensorIteratorBaseERKT_EUliE_EEviT1_
        .type           _ZN2at6native18elementwise_kernelILi128ELi4EZNS0_15gpu_kernel_implIZZZNS0_62_GLOBAL__N__e6aa1b1b_29_ActivationLogSigmoidKernel_cu_9d16a0dc27log_sigmoid_backward_kernelERNS_14TensorIteratorEENKUlvE_clEvENKUlvE0_clEvEUlffE_EEvRNS_18TensorIteratorBaseERKT_EUliE_EEviT1_,@function
        .size           _ZN2at6native18elementwise_kernelILi128ELi4EZNS0_15gpu_kernel_implIZZZNS0_62_GLOBAL__N__e6aa1b1b_29_ActivationLogSigmoidKernel_cu_9d16a0dc27log_sigmoid_backward_kernelERNS_14TensorIteratorEENKUlvE_clEvENKUlvE0_clEvEUlffE_EEvRNS_18TensorIteratorBaseERKT_EUliE_EEviT1_,(.L_x_6636 - _ZN2at6native18elementwise_kernelILi128ELi4EZNS0_15gpu_kernel_implIZZZNS0_62_GLOBAL__N__e6aa1b1b_29_ActivationLogSigmoidKernel_cu_9d16a0dc27log_sigmoid_backward_kernelERNS_14TensorIteratorEENKUlvE_clEvENKUlvE0_clEvEUlffE_EEvRNS_18TensorIteratorBaseERKT_EUliE_EEviT1_)
        .other          _ZN2at6native18elementwise_kernelILi128ELi4EZNS0_15gpu_kernel_implIZZZNS0_62_GLOBAL__N__e6aa1b1b_29_ActivationLogSigmoidKernel_cu_9d16a0dc27log_sigmoid_backward_kernelERNS_14TensorIteratorEENKUlvE_clEvENKUlvE0_clEvEUlffE_EEvRNS_18TensorIteratorBaseERKT_EUliE_EEviT1_,@"STO_CUDA_ENTRY STV_DEFAULT"
_ZN2at6native18elementwise_kernelILi128ELi4EZNS0_15gpu_kernel_implIZZZNS0_62_GLOBAL__N__e6aa1b1b_29_ActivationLogSigmoidKernel_cu_9d16a0dc27log_sigmoid_backward_kernelERNS_14TensorIteratorEENKUlvE_clEvENKUlvE0_clEvEUlffE_EEvRNS_18TensorIteratorBaseERKT_EUliE_EEviT1_:
.text._ZN2at6native18elementwise_kernelILi128ELi4EZNS0_15gpu_kernel_implIZZZNS0_62_GLOBAL__N__e6aa1b1b_29_ActivationLogSigmoidKernel_cu_9d16a0dc27log_sigmoid_backward_kernelERNS_14TensorIteratorEENKUlvE_clEvENKUlvE0_clEvEUlffE_EEvRNS_18TensorIteratorBaseERKT_EUliE_EEviT1_:
        /* <DEDUP_REMOVED lines=19> */
[----:B------:R-:W-:Y:S02]  /*0130*/  HFMA2 R16, -RZ, RZ, 0, 0 ;  /* 0x00000000ff107431 */ /* 0x000fe400000001ff */
        /* <DEDUP_REMOVED lines=351> */
.L_x_1838:
[----:B------:R-:W0:Y:S01]  /*1730*/  LDCU.64 UR6, c[0x0][0x5f0] ;  /* 0x0000be00ff0677ac */ /* 0x000e220008000a00 */
[----:B------:R-:W-:Y:S01]  /*1740*/  BSSY.RECONVERGENT B6, `(.L_x_1839) ;  /* 0x00000e5000067945 */ /* 0x000fe20003800200 */
        /* <DEDUP_REMOVED lines=14> */
[----:B--2---:R4:W0:Y:S01]  /*1830*/  I2F.S16 R19, R2 ;  /* 0x0000000200137306 */ /* 0x0048220000101400 */
[----:B------:R-:W-:Y:S05]  /*1840*/  BRA `(.L_x_1845) ;  /* 0x0000000c00507947 */ /* 0x000fea0003800000 */
.L_x_1843:
[----:B------:R-:W2:Y:S02]  /*1850*/  LDG.E.U8 R2, desc[UR36][R2.64] ;  /* 0x0000002402027981 */ /* 0x000ea4000c1e1100 */
[----:B--2---:R-:W-:Y:S01]  /*1860*/  I2FP.F32.U32 R19, R2 ;  /* 0x0000000200137245 */ /* 0x004fe20000201000 */
[----:B------:R-:W-:Y:S06]  /*1870*/  BRA `(.L_x_1845) ;  /* 0x0000000c00447947 */ /* 0x000fec0003800000 */
.L_x_1842:
[----:B------:R-:W-:-:S09]  /*1880*/  UISETP.NE.AND UP0, UPT, UR4, 0x2, UPT ;  /* 0x000000020400788c */ /* 0x000fd2000bf05270 */
[----:B------:R-:W-:Y:S05]  /*1890*/  BRA.U !UP0, `(.L_x_1846) ;  /* 0x0000000108287547 */ /* 0x000fea000b800000 */
[----:B------:R-:W-:-:S09]  /*18a0*/  UISETP.NE.AND UP0, UPT, UR4, 0x3, UPT ;  /* 0x000000030400788c */ /* 0x000fd2000bf05270 */
[----:B------:R-:W-:Y:S05]  /*18b0*/  BRA.U !UP0, `(.L_x_1847) ;  /* 0x0000000108147547 */ /* 0x000fea000b800000 */
[----:B------:R-:W-:-:S09]  /*18c0*/  UISETP.NE.AND UP0, UPT, UR4, 0x4, UPT ;  /* 0x000000040400788c */ /* 0x000fd2000bf05270 */
[----:B------:R-:W-:Y:S05]  /*18d0*/  BRA.U UP0, `(.L_x_1844) ;  /* 0x0000000900b07547 */ /* 0x000fea000b800000 */
[----:B------:R-:W2:Y:S02]  /*18e0*/  LDG.E.64 R2, desc[UR36][R2.64] ;  /* 0x0000002402027981 */ /* 0x000ea4000c1e1b00 */
[----:B--2---:R2:W3:Y:S02]  /*18f0*/  I2F.S64 R19, R2 ;  /* 0x0000000200137312 */ /* 0x0044e40000301400 */
[----:B--23--:R-:W-:Y:S05]  /*1900*/  BRA `(.L_x_1845) ;  /* 0x0000000c00207947 */ /* 0x00cfea0003800000 */
.L_x_1847:
[----:B------:R-:W2:Y:S02]  /*1910*/  LDG.E R2, desc[UR36][R2.64] ;  /* 0x0000002402027981 */ /* 0x000ea4000c1e1900 */
[----:B--2---:R-:W-:Y:S01]  /*1920*/  I2FP.F32.S32 R19, R2 ;  /* 0x0000000200137245 */ /* 0x004fe20000201400 */
[----:B------:R-:W-:Y:S06]  /*1930*/  BRA `(.L_x_1845) ;  /* 0x0000000c00147947 */ /* 0x000fec0003800000 */
.L_x_1846:
[----:B------:R-:W2:Y:S02]  /*1940*/  LDG.E.U16 R2, desc[UR36][R2.64] ;  /* 0x0000002402027981 */ /* 0x000ea4000c1e1500 */
[----:B--2---:R2:W3:Y:S01]  /*1950*/  I2F.S16 R19, R2 ;  /* 0x0000000200137306 */ /* 0x0044e20000101400 */
[----:B------:R-:W-:Y:S05]  /*1960*/  BRA `(.L_x_1845) ;  /* 0x0000000c00087947 */ /* 0x000fea0003800000 */
.L_x_1841:
[----:B------:R-:W-:-:S09]  /*1970*/  UISETP.GT.AND UP0, UPT, UR4, 0x6, UPT ;  /* 0x000000060400788c */ /* 0x000fd2000bf04270 */
[----:B------:R-:W-:Y:S05]  /*1980*/  BRA.U UP0, `(.L_x_1848) ;  /* 0x0000000100247547 */ /* 0x000fea000b800000 */
[----:B------:R-:W-:-:S09]  /*1990*/  UISETP.NE.AND UP0, UPT, UR4, 0x5, UPT ;  /* 0x000000050400788c */ /* 0x000fd2000bf05270 */
[----:B------:R-:W-:Y:S05]  /*19a0*/  BRA.U !UP0, `(.L_x_1849) ;  /* 0x0000000108107547 */ /* 0x000fea000b800000 */
[----:B------:R-:W-:-:S09]  /*19b0*/  UISETP.NE.AND UP0, UPT, UR4, 0x6, UPT ;  /* 0x000000060400788c */ /* 0x000fd2000bf05270 */
[----:B------:R-:W-:Y:S05]  /*19c0*/  BRA.U UP0, `(.L_x_1844) ;  /* 0x0000000900747547 */ /* 0x000fea000b800000 */
[----:B------:R0:W5:Y:S01]  /*19d0*/  LDG.E R19, desc[UR36][R2.64] ;  /* 0x0000002402137981 */ /* 0x000162000c1e1900 */
[----:B------:R-:W-:Y:S05]  /*19e0*/  BRA `(.L_x_1845) ;  /* 0x0000000800e87947 */ /* 0x000fea0003800000 */
.L_x_1849:
[----:B------:R-:W2:Y:S02]  /*19f0*/  LDG.E.U16 R2, desc[UR36][R2.64] ;  /* 0x0000002402027981 */ /* 0x000ea4000c1e1500 */
[----:B--2---:R-:W-:Y:S01]  /*1a00*/  HADD2.F32 R19, -RZ, R2.H0_H0 ;  /* 0x20000002ff137230 */ /* 0x004fe20000004100 */
[----:B------:R-:W-:Y:S06]  /*1a10*/  BRA `(.L_x_1845) ;  /* 0x0000000800dc7947 */ /* 0x000fec0003800000 */
.L_x_1848:
[----:B------:R-:W-:-:S09]  /*1a20*/  UISETP.NE.AND UP0, UPT, UR4, 0x7, UPT ;  /* 0x000000070400788c */ /* 0x000fd2000bf05270 */
[----:B------:R-:W-:Y:S05]  /*1a30*/  BRA.U !UP0, `(.L_x_1850) ;  /* 0x0000000108247547 */ /* 0x000fea000b800000 */
[----:B------:R-:W-:-:S09]  /*1a40*/  UISETP.NE.AND UP0, UPT, UR4, 0x8, UPT ;  /* 0x000000080400788c */ /* 0x000fd2000bf05270 */
[----:B------:R-:W-:Y:S05]  /*1a50*/  BRA.U !UP0, `(.L_x_1851) ;  /* 0x0000000108107547 */ /* 0x000fea000b800000 */
[----:B------:R-:W-:-:S09]  /*1a60*/  UISETP.NE.AND UP0, UPT, UR4, 0x9, UPT ;  /* 0x000000090400788c */ /* 0x000fd2000bf05270 */
[----:B------:R-:W-:Y:S05]  /*1a70*/  BRA.U UP0, `(.L_x_1844) ;  /* 0x0000000900487547 */ /* 0x000fea000b800000 */
[----:B------:R1:W5:Y:S01]  /*1a80*/  LDG.E R19, desc[UR36][R2.64] ;  /* 0x0000002402137981 */ /* 0x000362000c1e1900 */
[----:B------:R-:W-:Y:S05]  /*1a90*/  BRA `(.L_x_1845) ;  /* 0x0000000800bc7947 */ /* 0x000fea0003800000 */
.L_x_1851:
[----:B------:R-:W2:Y:S02]  /*1aa0*/  LDG.E.U16 R2, desc[UR36][R2.64] ;  /* 0x0000002402027981 */ /* 0x000ea4000c1e1500 */
[----:B--2---:R-:W-:Y:S01]  /*1ab0*/  HADD2.F32 R19, -RZ, R2.H0_H0 ;  /* 0x20000002ff137230 */ /* 0x004fe20000004100 */
[----:B------:R-:W-:Y:S06]  /*1ac0*/  BRA `(.L_x_1845) ;  /* 0x0000000800b07947 */ /* 0x000fec0003800000 */
.L_x_1850:
        /* <DEDUP_REMOVED lines=9> */
[----:B0-----:R-:W-:Y:S01]  /*1b60*/  @!P0 FMUL R19, R19, 1.175494350822287508e-38 ;  /* 0x0080000013138820 */ /* 0x001fe20000400000 */
[----:B------:R-:W-:Y:S06]  /*1b70*/  BRA `(.L_x_1845) ;  /* 0x0000000800847947 */ /* 0x000fec0003800000 */
.L_x_1840:
        /* <DEDUP_REMOVED lines=10> */
[----:B------:R-:W-:Y:S01]  /*1c20*/  FSEL R19, RZ, 1, !P0 ;  /* 0x3f800000ff137808 */ /* 0x000fe20004000000 */
[----:B------:R-:W-:Y:S08]  /*1c30*/  BRA `(.L_x_1845) ;  /* 0x0000000800547947 */ /* 0x000ff00003800000 */
.L_x_1854:
        /* <DEDUP_REMOVED lines=11> */
.L_x_1853:
        /* <DEDUP_REMOVED lines=14> */
[----:B------:R-:W-:Y:S01]  /*1dd0*/  VIADD R5, R4, 0xfffffffc ;  /* 0xfffffffc04057836 */ /* 0x000fe20000000000 */
[----:B------:R-:W-:-:S04]  /*1de0*/  IADD3 R4, PT, PT, R0, 0x1000000, RZ ;  /* 0x0100000000047810 */ /* 0x000fc80007ffe0ff */
[----:B------:R-:W-:Y:S01]  /*1df0*/  SHF.L.U32 R6, R0, R5, RZ ;  /* 0x0000000500067219 */ /* 0x000fe200000006ff */
[----:B------:R-:W-:Y:S01]  /*1e00*/  IMAD.SHL.U32 R5, R5, 0x800000, RZ ;  /* 0x0080000005057824 */ /* 0x000fe200078e00ff */
[----:B------:R-:W-:-:S04]  /*1e10*/  SHF.R.S32.HI R4, RZ, 0x8, R4 ;  /* 0x00000008ff047819 */ /* 0x000fc80000011404 */
[----:B------:R-:W-:-:S05]  /*1e20*/  LEA.HI R5, R6, -R5, RZ, 0x1c ;  /* 0x8000000506057211 */ /* 0x000fca00078fe0ff */
[----:B------:R-:W-:-:S05]  /*1e30*/  VIADD R5, R5, 0x3c000000 ;  /* 0x3c00000005057836 */ /* 0x000fca0000000000 */
[----:B------:R-:W-:-:S04]  /*1e40*/  LOP3.LUT R4, R5, 0x7f800000, R4, 0xf8, !PT ;  /* 0x7f80000005047812 */ /* 0x000fc800078ef804 */
[----:B------:R-:W-:-:S04]  /*1e50*/  SEL R4, R4, RZ, P0 ;  /* 0x000000ff04047207 */ /* 0x000fc80000000000 */
[----:B------:R-:W-:Y:S01]  /*1e60*/  LOP3.LUT R19, R4, 0x80000000, R19, 0xf8, !PT ;  /* 0x8000000004137812 */ /* 0x000fe200078ef813 */
[----:B------:R-:W-:Y:S06]  /*1e70*/  BRA `(.L_x_1845) ;  /* 0x0000000400c47947 */ /* 0x000fec0003800000 */
.L_x_1856:
[----:B------:R-:W2:Y:S02]  /*1e80*/  LDG.E.U8 R2, desc[UR36][R2.64] ;  /* 0x0000002402027981 */ /* 0x000ea4000c1e1100 */
[C---:B--2---:R-:W-:Y:S01]  /*1e90*/  IMAD.SHL.U32 R4, R2.reuse, 0x2000000, RZ ;  /* 0x0200000002047824 */ /* 0x044fe200078e00ff */
[----:B------:R-:W-:-:S04]  /*1ea0*/  SHF.L.U32 R5, R2, 0x8, RZ ;  /* 0x0000000802057819 */ /* 0x000fc800000006ff */
[----:B------:R-:W-:Y:S02]  /*1eb0*/  ISETP.GT.U32.AND P0, PT, R4, 0x7ffffff, PT ;  /* 0x07ffffff0400780c */ /* 0x000fe40003f04070 */
[----:B------:R-:W-:-:S11]  /*1ec0*/  PRMT R19, R5, 0x9910, RZ ;  /* 0x0000991005137816 */ /* 0x000fd600000000ff */
[----:B------:R-:W-:Y:S02]  /*1ed0*/  @!P0 LOP3.LUT R0, R5, 0x7f00, RZ, 0xc0, !PT ;  /* 0x00007f0005008812 */ /* 0x000fe400078ec0ff */
[----:B------:R-:W-:Y:S02]  /*1ee0*/  @P0 LEA.HI R4, R4, 0x70000000, RZ, 0x1c ;  /* 0x7000000004040811 */ /* 0x000fe400078fe0ff */
[----:B------:R-:W-:-:S05]  /*1ef0*/  @!P0 LOP3.LUT R0, R0, 0x3f000000, RZ, 0xfc, !PT ;  /* 0x3f00000000008812 */ /* 0x000fca00078efcff */
[----:B------:R-:W-:Y:S01]  /*1f00*/  @!P0 FADD.FTZ R0, R0, -0.5 ;  /* 0xbf00000000008421 */ /* 0x000fe20000010000 */
[----:B------:R-:W-:-:S05]  /*1f10*/  @P0 FMUL.FTZ R0, R4, 1.9259299443872358531e-34 ;  /* 0x0780000004000820 */ /* 0x000fca0000410000 */
[----:B------:R-:W-:Y:S01]  /*1f20*/  LOP3.LUT R19, R0, 0x80000000, R19, 0xf8, !PT ;  /* 0x8000000000137812 */ /* 0x000fe200078ef813 */
[----:B------:R-:W-:Y:S06]  /*1f30*/  BRA `(.L_x_1845) ;  /* 0x0000000400947947 */ /* 0x000fec0003800000 */
.L_x_1855:
[----:B------:R-:W2:Y:S02]  /*1f40*/  LDG.E.U16 R2, desc[UR36][R2.64] ;  /* 0x0000002402027981 */ /* 0x000ea4000c1e1500 */
[----:B--2---:R-:W-:Y:S01]  /*1f50*/  IMAD.U32 R19, R2, 0x10000, RZ ;  /* 0x0001000002137824 */ /* 0x004fe200078e00ff */
[----:B------:R-:W-:Y:S06]  /*1f60*/  BRA `(.L_x_1845) ;  /* 0x0000000400887947 */ /* 0x000fec0003800000 */
.L_x_1852:
        /* <DEDUP_REMOVED lines=9> */
[----:B--2---:R-:W-:Y:S01]  /*2000*/  I2FP.F32.U32 R19, R2 ;  /* 0x0000000200137245 */ /* 0x004fe20000201000 */
[----:B------:R-:W-:Y:S06]  /*2010*/  BRA `(.L_x_1845) ;  /* 0x00000004005c7947 */ /* 0x000fec0003800000 */
.L_x_1859:
[----:B------:R-:W2:Y:S01]  /*2020*/  LDG.E.U8 R3, desc[UR36][R2.64] ;  /* 0x0000002402037981 */ /* 0x000ea2000c1e1100 */
        /* <DEDUP_REMOVED lines=19> */
.L_x_1861:
[----:B------:R-:W-:Y:S05]  /*2160*/  BSYNC.RECONVERGENT B0 ;  /* 0x0000000000007941 */ /* 0x000fea0003800200 */
.L_x_1860:
[----:B------:R-:W-:Y:S02]  /*2170*/  SHF.L.U32 R0, R0, 0x14, RZ ;  /* 0x0000001400007819 */ /* 0x000fe400000006ff */
[----:B------:R-:W-:-:S04]  /*2180*/  LEA R2, R2, 0x3b800000, 0x17 ;  /* 0x3b80000002027811 */ /* 0x000fc800078eb8ff */
[----:B------:R-:W-:Y:S01]  /*2190*/  LOP3.LUT R19, R2, R0, R19, 0xfe, !PT ;  /* 0x0000000002137212 */ /* 0x000fe200078efe13 */
[----:B------:R-:W-:Y:S06]  /*21a0*/  BRA `(.L_x_1845) ;  /* 0x0000000000f87947 */ /* 0x000fec0003800000 */
.L_x_1858:
[----:B------:R-:W2:Y:S01]  /*21b0*/  LDG.E.U8 R3, desc[UR36][R2.64] ;  /* 0x0000002402037981 */ /* 0x000ea2000c1e1100 */
        /* <DEDUP_REMOVED lines=19> */
.L_x_1863:
[----:B------:R-:W-:Y:S05]  /*22f0*/  BSYNC.RECONVERGENT B0 ;  /* 0x0000000000007941 */ /* 0x000fea0003800200 */
.L_x_1862:
[----:B------:R-:W-:Y:S01]  /*2300*/  IMAD.SHL.U32 R0, R0, 0x200000, RZ ;  /* 0x0020000000007824 */ /* 0x000fe200078e00ff */
[----:B------:R-:W-:-:S04]  /*2310*/  LEA R2, R2, 0x37800000, 0x17 ;  /* 0x3780000002027811 */ /* 0x000fc800078eb8ff */
[----:B------:R-:W-:Y:S01]  /*2320*/  LOP3.LUT R19, R2, R0, R19, 0xfe, !PT ;  /* 0x0000000002137212 */ /* 0x000fe200078efe13 */
[----:B------:R-:W-:Y:S06]  /*2330*/  BRA `(.L_x_1845) ;  /* 0x0000000000947947 */ /* 0x000fec0003800000 */
.L_x_1857:
[----:B------:R-:W-:-:S09]  /*2340*/  UISETP.NE.AND UP0, UPT, UR4, 0x1c, UPT ;  /* 0x0000001c0400788c */ /* 0x000fd2000bf05270 */
[----:B------:R-:W-:Y:S05]  /*2350*/  BRA.U !UP0, `(.L_x_1864) ;  /* 0x0000000108847547 */ /* 0x000fea000b800000 */
[----:B------:R-:W-:-:S09]  /*2360*/  UISETP.NE.AND UP0, UPT, UR4, 0x1d, UPT ;  /* 0x0000001d0400788c */ /* 0x000fd2000bf05270 */
[----:B------:R-:W-:Y:S05]  /*2370*/  BRA.U !UP0, `(.L_x_1865) ;  /* 0x0000000108707547 */ /* 0x000fea000b800000 */
[----:B------:R-:W-:-:S09]  /*2380*/  UISETP.NE.AND UP0, UPT, UR4, 0x2c, UPT ;  /* 0x0000002c0400788c */ /* 0x000fd2000bf05270 */
[----:B------:R-:W-:Y:S05]  /*2390*/  BRA.U !UP0, `(.L_x_1866) ;  /* 0x0000000108487547 */ /* 0x000fea000b800000 */
.L_x_1844:
[----:B------:R-:W-:Y:S01]  /*23a0*/  MOV R2, 0x0 ;  /* 0x0000000000027802 */ /* 0x000fe20000000f00 */
[----:B------:R-:W0:Y:S01]  /*23b0*/  LDCU.64 UR4, c[0x4][0x128] ;  /* 0x01002500ff0477ac */ /* 0x000e220008000a00 */
[----:B------:R-:W-:Y:S02]  /*23c0*/  HFMA2 R8, -RZ, RZ, 0, 4.64916229248046875e-06 ;  /* 0x0000004eff087431 */ /* 0x000fe400000001ff */
[----:B------:R-:W-:Y:S01]  /*23d0*/  IMAD.MOV.U32 R12, RZ, RZ, 0x1 ;  /* 0x00000001ff0c7424 */ /* 0x000fe200078e00ff */
[----:B------:R-:W1:Y:S01]  /*23e0*/  LDCU.64 UR6, c[0x4][0x130] ;  /* 0x01002600ff0677ac */ /* 0x000e620008000a00 */
[----:B------:R-:W2:Y:S01]  /*23f0*/  LDC.64 R2, c[0x4][R2] ;  /* 0x0100000002027b82 */ /* 0x000ea20000000a00 */
[----:B------:R-:W-:Y:S01]  /*2400*/  IMAD.MOV.U32 R13, RZ, RZ, RZ ;  /* 0x000000ffff0d7224 */ /* 0x000fe200078e00ff */
[----:B------:R-:W3:Y:S01]  /*2410*/  LDCU.64 UR8, c[0x4][0x18] ;  /* 0x01000300ff0877ac */ /* 0x000ee20008000a00 */
[----:B0-----:R-:W-:Y:S01]  /*2420*/  MOV R4, UR4 ;  /* 0x0000000400047c02 */ /* 0x001fe20008000f00 */
[----:B------:R-:W-:-:S02]  /*2430*/  IMAD.U32 R5, RZ, RZ, UR5 ;  /* 0x00000005ff057e24 */ /* 0x000fc4000f8e00ff */
[----:B-1----:R-:W-:Y:S01]  /*2440*/  IMAD.U32 R6, RZ, RZ, UR6 ;  /* 0x00000006ff067e24 */ /* 0x002fe2000f8e00ff */
[----:B------:R-:W-:Y:S01]  /*2450*/  MOV R7, UR7 ;  /* 0x0000000700077c02 */ /* 0x000fe20008000f00 */
[----:B---3--:R-:W-:Y:S02]  /*2460*/  IMAD.U32 R10, RZ, RZ, UR8 ;  /* 0x00000008ff0a7e24 */ /* 0x008fe4000f8e00ff */
[----:B------:R-:W-:-:S07]  /*2470*/  IMAD.U32 R11, RZ, RZ, UR9 ;  /* 0x00000009ff0b7e24 */ /* 0x000fce000f8e00ff */
[----:B------:R-:W-:-:S07]  /*2480*/  LEPC R20, `(.L_x_1867) ;  /* 0x000000001014794e */ /* 0x000fce0000000000 */
[----:B--2---:R-:W-:Y:S05]  /*2490*/  CALL.ABS.NOINC R2 ;  /* 0x0000000002007343 */ /* 0x004fea0003c00000 */
.L_x_1867:
[----:B------:R-:W-:Y:S01]  /*24a0*/  MOV R19, RZ ;  /* 0x000000ff00137202 */ /* 0x000fe20000000f00 */
[----:B------:R-:W-:Y:S06]  /*24b0*/  BRA `(.L_x_1845) ;  /* 0x0000000000347947 */ /* 0x000fec0003800000 */
.L_x_1866:
[----:B------:R-:W2:Y:S01]  /*24c0*/  LDG.E.U8 R2, desc[UR36][R2.64] ;  /* 0x0000002402027981 */ /* 0x000ea2000c1e1100 */
[----:B------:R-:W-:Y:S01]  /*24d0*/  IMAD.MOV.U32 R19, RZ, RZ, 0x400000 ;  /* 0x00400000ff137424 */ /* 0x000fe200078e00ff */
[----:B--2---:R-:W-:-:S13]  /*24e0*/  ISETP.NE.AND P0, PT, R2, RZ, PT ;  /* 0x000000ff0200720c */ /* 0x004fda0003f05270 */
[----:B------:R-:W-:Y:S05]  /*24f0*/  @!P0 BRA `(.L_x_1845) ;  /* 0x0000000000248947 */ /* 0x000fea0003800000 */
[----:B------:R-:W-:-:S13]  /*2500*/  ISETP.NE.AND P0, PT, R2, 0xff, PT ;  /* 0x000000ff0200780c */ /* 0x000fda0003f05270 */
[----:B------:R-:W-:Y:S01]  /*2510*/  @!P0 IMAD.MOV.U32 R19, RZ, RZ, 0x7f800001 ;  /* 0x7f800001ff138424 */ /* 0x000fe200078e00ff */
[----:B------:R-:W-:Y:S01]  /*2520*/  @P0 SHF.L.U32 R19, R2, 0x17, RZ ;  /* 0x0000001702130819 */ /* 0x000fe200000006ff */
[----:B------:R-:W-:Y:S06]  /*2530*/  BRA `(.L_x_1845) ;  /* 0x0000000000147947 */ /* 0x000fec0003800000 */
.L_x_1865:
[----:B------:R-:W2:Y:S02]  /*2540*/  LDG.E.64 R2, desc[UR36][R2.64] ;  /* 0x0000002402027981 */ /* 0x000ea4000c1e1b00 */
[----:B--2---:R0:W1:Y:S02]  /*2550*/  I2F.U64 R19, R2 ;  /* 0x0000000200137312 */ /* 0x0040640000301000 */
[----:B01----:R-:W-:Y:S05]  /*2560*/  BRA `(.L_x_1845) ;  /* 0x0000000000087947 */ /* 0x003fea0003800000 */
.L_x_1864:
[----:B------:R-:W2:Y:S02]  /*2570*/  LDG.E R2, desc[UR36][R2.64] ;  /* 0x0000002402027981 */ /* 0x000ea4000c1e1900 */
[----:B--2---:R-:W-:-:S07]  /*2580*/  I2FP.F32.U32 R19, R2 ;  /* 0x0000000200137245 */ /* 0x004fce0000201000 */
.L_x_1845:
[----:B------:R-:W-:Y:S05]  /*2590*/  BSYNC.RECONVERGENT B6 ;  /* 0x0000000000067941 */ /* 0x000fea0003800200 */
.L_x_1839:
[----:B------:R-:W0:Y:S01]  /*25a0*/  LDCU.64 UR6, c[0x0][0x5f8] ;  /* 0x0000bf00ff0677ac */ /* 0x000e220008000a00 */
[----:B------:R-:W-:Y:S01]  /*25b0*/  BSSY.RECONVERGENT B6, `(.L_x_1868) ;  /* 0x00000e5000067945 */ /* 0x000fe20003800200 */
[----:B------:R-:W-:-:S04]  /*25c0*/  UPRMT UR4, UR42, 0x9910, URZ ;  /* 0x000099102a047896 */ /* 0x000fc800080000ff */
[----:B------:R-:W-:Y:S01]  /*25d0*/  UISETP.GT.AND UP0, UPT, UR4, 0x9, UPT ;  /* 0x000000090400788c */ /* 0x000fe2000bf04270 */
[----:B012-4-:R-:W-:-:S05]  /*25e0*/  IADD3 R2, P0, PT, R18, UR6, RZ ;  /* 0x0000000612027c10 */ /* 0x017fca000ff1e0ff */
        /* <DEDUP_REMOVED lines=11> */
[----:B--2---:R0:W1:Y:S01]  /*26a0*/  I2F.S16 R4, R2 ;  /* 0x0000000200047306 */ /* 0x0040620000101400 */
[----:B------:R-:W-:Y:S05]  /*26b0*/  BRA `(.L_x_1874) ;  /* 0x0000000c00507947 */ /* 0x000fea0003800000 */
.L_x_1872:
[----:B------:R-:W2:Y:S02]  /*26c0*/  LDG.E.U8 R2, desc[UR36][R2.64] ;  /* 0x0000002402027981 */ /* 0x000ea4000c1e1100 */
[----:B--2---:R-:W-:Y:S01]  /*26d0*/  I2FP.F32.U32 R4, R2 ;  /* 0x0000000200047245 */ /* 0x004fe20000201000 */
[----:B------:R-:W-:Y:S06]  /*26e0*/  BRA `(.L_x_1874) ;  /* 0x0000000c00447947 */ /* 0x000fec0003800000 */
.L_x_1871:
[----:B------:R-:W-:-:S09]  /*26f0*/  UISETP.NE.AND UP0, UPT, UR4, 0x2, UPT ;  /* 0x000000020400788c */ /* 0x000fd2000bf05270 */
[----:B------:R-:W-:Y:S05]  /*2700*/  BRA.U !UP0, `(.L_x_1875) ;  /* 0x0000000108287547 */ /* 0x000fea000b800000 */
[----:B------:R-:W-:-:S09]  /*2710*/  UISETP.NE.AND UP0, UPT, UR4, 0x3, UPT ;  /* 0x000000030400788c */ /* 0x000fd2000bf05270 */
[----:B------:R-:W-:Y:S05]  /*2720*/  BRA.U !UP0, `(.L_x_1876) ;  /* 0x0000000108147547 */ /* 0x000fea000b800000 */
[----:B------:R-:W-:-:S09]  /*2730*/  UISETP.NE.AND UP0, UPT, UR4, 0x4, UPT ;  /* 0x000000040400788c */ /* 0x000fd2000bf05270 */
[----:B------:R-:W-:Y:S05]  /*2740*/  BRA.U UP0, `(.L_x_1873) ;  /* 0x0000000900b07547 */ /* 0x000fea000b800000 */
[----:B------:R-:W2:Y:S02]  /*2750*/  LDG.E.64 R2, desc[UR36][R2.64] ;  /* 0x0000002402027981 */ /* 0x000ea4000c1e1b00 */
[----:B--2---:R0:W1:Y:S02]  /*2760*/  I2F.S64 R4, R2 ;  /* 0x0000000200047312 */ /* 0x0040640000301400 */
[----:B01----:R-:W-:Y:S05]  /*2770*/  BRA `(.L_x_1874) ;  /* 0x0000000c00207947 */ /* 0x003fea0003800000 */
.L_x_1876:
[----:B------:R-:W2:Y:S02]  /*2780*/  LDG.E R2, desc[UR36][R2.64] ;  /* 0x0000002402027981 */ /* 0x000ea4000c1e1900 */
[----:B--2---:R-:W-:Y:S01]  /*2790*/  I2FP.F32.S32 R4, R2 ;  /* 0x0000000200047245 */ /* 0x004fe20000201400 */
[----:B------:R-:W-:Y:S06]  /*27a0*/  BRA `(.L_x_1874) ;  /* 0x0000000c00147947 */ /* 0x000fec0003800000 */
.L_x_1875:
[----:B------:R-:W2:Y:S02]  /*27b0*/  LDG.E.U16 R2, desc[UR36][R2.64] ;  /* 0x0000002402027981 */ /* 0x000ea4000c1e1500 */
[----:B--2---:R2:W4:Y:S01]  /*27c0*/  I2F.S16 R4, R2 ;  /* 0x0000000200047306 */ /* 0x0045220000101400 */
[----:B------:R-:W-:Y:S05]  /*27d0*/  BRA `(.L_x_1874) ;  /* 0x0000000c00087947 */ /* 0x000fea0003800000 */
.L_x_1870:
        /* <DEDUP_REMOVED lines=8> */
.L_x_1878:
[----:B------:R-:W2:Y:S02]  /*2860*/  LDG.E.U16 R2, desc[UR36][R2.64] ;  /* 0x0000002402027981 */ /* 0x000ea4000c1e1500 */
[----:B--2---:R-:W-:Y:S01]  /*2870*/  HADD2.F32 R4, -RZ, R2.H0_H0 ;  /* 0x20000002ff047230 */ /* 0x004fe20000004100 */
[----:B------:R-:W-:Y:S06]  /*2880*/  BRA `(.L_x_1874) ;  /* 0x0000000800dc7947 */ /* 0x000fec0003800000 */
.L_x_1877:
        /* <DEDUP_REMOVED lines=8> */
.L_x_1880:
[----:B------:R-:W2:Y:S02]  /*2910*/  LDG.E.U16 R2, desc[UR36][R2.64] ;  /* 0x0000002402027981 */ /* 0x000ea4000c1e1500 */
[----:B--2---:R-:W-:Y:S01]  /*2920*/  HADD2.F32 R4, -RZ, R2.H0_H0 ;  /* 0x20000002ff047230 */ /* 0x004fe20000004100 */
[----:B------:R-:W-:Y:S06]  /*2930*/  BRA `(.L_x_1874) ;  /* 0x0000000800b07947 */ /* 0x000fec0003800000 */
.L_x_1879:
        /* <DEDUP_REMOVED lines=11> */
.L_x_1869:
        /* <DEDUP_REMOVED lines=12> */
.L_x_1883:
        /* <DEDUP_REMOVED lines=11> */
.L_x_1882:
        /* <DEDUP_REMOVED lines=23> */
[----:B------:R-:W-:Y:S01]  /*2cd0*/  LOP3.LUT R4, R5, 0x80000000, R4, 0xf8, !PT ;  /* 0x8000000005047812 */ /* 0x000fe200078ef804 */
[----:B------:R-:W-:Y:S06]  /*2ce0*/  BRA `(.L_x_1874) ;  /* 0x0000000400c47947 */ /* 0x000fec0003800000 */
.L_x_1885:
        /* <DEDUP_REMOVED lines=10> */
[----:B------:R-:W-:Y:S01]  /*2d90*/  LOP3.LUT R4, R0, 0x80000000, R5, 0xf8, !PT ;  /* 0x8000000000047812 */ /* 0x000fe200078ef805 */
[----:B------:R-:W-:Y:S06]  /*2da0*/  BRA `(.L_x_1874) ;  /* 0x0000000400947947 */ /* 0x000fec0003800000 */
.L_x_1884:
[----:B------:R-:W2:Y:S02]  /*2db0*/  LDG.E.U16 R2, desc[UR36][R2.64] ;  /* 0x0000002402027981 */ /* 0x000ea4000c1e1500 */
[----:B--2---:R-:W-:Y:S01]  /*2dc0*/  IMAD.U32 R4, R2, 0x10000, RZ ;  /* 0x0001000002047824 */ /* 0x004fe200078e00ff */
[----:B------:R-:W-:Y:S06]  /*2dd0*/  BRA `(.L_x_1874) ;  /* 0x0000000400887947 */ /* 0x000fec0003800000 */
.L_x_1881:
        /* <DEDUP_REMOVED lines=11> */
.L_x_1888:
[----:B------:R-:W2:Y:S01]  /*2e90*/  LDG.E.U8 R3, desc[UR36][R2.64] ;  /* 0x0000002402037981 */ /* 0x000ea2000c1e1100 */
        /* <DEDUP_REMOVED lines=19> */
.L_x_1890:
[----:B------:R-:W-:Y:S05]  /*2fd0*/  BSYNC.RECONVERGENT B0 ;  /* 0x0000000000007941 */ /* 0x000fea0003800200 */
.L_x_1889:
[----:B------:R-:W-:Y:S01]  /*2fe0*/  IMAD.SHL.U32 R0, R0, 0x100000, RZ ;  /* 0x0010000000007824 */ /* 0x000fe200078e00ff */
[----:B------:R-:W-:-:S04]  /*2ff0*/  LEA R2, R2, 0x3b800000, 0x17 ;  /* 0x3b80000002027811 */ /* 0x000fc800078eb8ff */
[----:B------:R-:W-:Y:S01]  /*3000*/  LOP3.LUT R4, R2, R0, R7, 0xfe, !PT ;  /* 0x0000000002047212 */ /* 0x000fe200078efe07 */
[----:B------:R-:W-:Y:S06]  /*3010*/  BRA `(.L_x_1874) ;  /* 0x0000000000f87947 */ /* 0x000fec0003800000 */
.L_x_1887:
        /* <DEDUP_REMOVED lines=20> */
.L_x_1892:
[----:B------:R-:W-:Y:S05]  /*3160*/  BSYNC.RECONVERGENT B0 ;  /* 0x0000000000007941 */ /* 0x000fea0003800200 */
.L_x_1891:
[----:B------:R-:W-:Y:S02]  /*3170*/  SHF.L.U32 R0, R0, 0x15, RZ ;  /* 0x0000001500007819 */ /* 0x000fe400000006ff */
[----:B------:R-:W-:-:S04]  /*3180*/  LEA R2, R2, 0x37800000, 0x17 ;  /* 0x3780000002027811 */ /* 0x000fc800078eb8ff */
[----:B------:R-:W-:Y:S01]  /*3190*/  LOP3.LUT R4, R2, R0, R7, 0xfe, !PT ;  /* 0x0000000002047212 */ /* 0x000fe200078efe07 */
[----:B------:R-:W-:Y:S06]  /*31a0*/  BRA `(.L_x_1874) ;  /* 0x0000000000947947 */ /* 0x000fec0003800000 */
.L_x_1886:
[----:B------:R-:W-:-:S09]  /*31b0*/  UISETP.NE.AND UP0, UPT, UR4, 0x1c, UPT ;  /* 0x0000001c0400788c */ /* 0x000fd2000bf05270 */
[----:B------:R-:W-:Y:S05]  /*31c0*/  BRA.U !UP0, `(.L_x_1893) ;  /* 0x0000000108847547 */ /* 0x000fea000b800000 */
[----:B------:R-:W-:-:S09]  /*31d0*/  UISETP.NE.AND UP0, UPT, UR4, 0x1d, UPT ;  /* 0x0000001d0400788c */ /* 0x000fd2000bf05270 */
[----:B------:R-:W-:Y:S05]  /*31e0*/  BRA.U !UP0, `(.L_x_1894) ;  /* 0x0000000108707547 */ /* 0x000fea000b800000 */
[----:B------:R-:W-:-:S09]  /*31f0*/  UISETP.NE.AND UP0, UPT, UR4, 0x2c, UPT ;  /* 0x0000002c0400788c */ /* 0x000fd2000bf05270 */
[----:B------:R-:W-:Y:S05]  /*3200*/  BRA.U !UP0, `(.L_x_1895) ;  /* 0x0000000108487547 */ /* 0x000fea000b800000 */
.L_x_1873:
[----:B------:R-:W-:Y:S01]  /*3210*/  MOV R2, 0x0 ;  /* 0x0000000000027802 */ /* 0x000fe20000000f00 */
[----:B------:R-:W0:Y:S01]  /*3220*/  LDCU.64 UR4, c[0x4][0x128] ;  /* 0x01002500ff0477ac */ /* 0x000e220008000a00 */
[----:B------:R-:W-:Y:S02]  /*3230*/  HFMA2 R13, -RZ, RZ, 0, 0 ;  /* 0x00000000ff0d7431 */ /* 0x000fe400000001ff */
[----:B------:R-:W-:Y:S01]  /*3240*/  IMAD.MOV.U32 R8, RZ, RZ, 0x4e ;  /* 0x0000004eff087424 */ /* 0x000fe200078e00ff */
[----:B------:R-:W1:Y:S01]  /*3250*/  LDCU.64 UR6, c[0x4][0x130] ;  /* 0x01002600ff0677ac */ /* 0x000e620008000a00 */
[----:B------:R-:W2:Y:S01]  /*3260*/  LDC.64 R2, c[0x4][R2] ;  /* 0x0100000002027b82 */ /* 0x000ea20000000a00 */
[----:B------:R-:W-:Y:S01]  /*3270*/  IMAD.MOV.U32 R12, RZ, RZ, 0x1 ;  /* 0x00000001ff0c7424 */ /* 0x000fe200078e00ff */
[----:B------:R-:W4:Y:S01]  /*3280*/  LDCU.64 UR8, c[0x4][0x18] ;  /* 0x01000300ff0877ac */ /* 0x000f220008000a00 */
[----:B0-----:R-:W-:Y:S02]  /*3290*/  IMAD.U32 R4, RZ, RZ, UR4 ;  /* 0x00000004ff047e24 */ /* 0x001fe4000f8e00ff */
[----:B------:R-:W-:Y:S01]  /*32a0*/  IMAD.U32 R5, RZ, RZ, UR5 ;  /* 0x00000005ff057e24 */ /* 0x000fe2000f8e00ff */
[----:B-1----:R-:W-:Y:S01]  /*32b0*/  MOV R6, UR6 ;  /* 0x0000000600067c02 */ /* 0x002fe20008000f00 */
[----:B------:R-:W-:-:S02]  /*32c0*/  IMAD.U32 R7, RZ, RZ, UR7 ;  /* 0x00000007ff077e24 */ /* 0x000fc4000f8e00ff */
[----:B----4-:R-:W-:Y:S01]  /*32d0*/  IMAD.U32 R10, RZ, RZ, UR8 ;  /* 0x00000008ff0a7e24 */ /* 0x010fe2000f8e00ff */
[----:B------:R-:W-:-:S07]  /*32e0*/  MOV R11, UR9 ;  /* 0x00000009000b7c02 */ /* 0x000fce0008000f00 */
[----:B------:R-:W-:-:S07]  /*32f0*/  LEPC R20, `(.L_x_1896) ;  /* 0x000000001014794e */ /* 0x000fce0000000000 */
[----:B--23-5:R-:W-:Y:S05]  /*3300*/  CALL.ABS.NOINC R2 ;  /* 0x0000000002007343 */ /* 0x02cfea0003c00000 */
.L_x_1896:
[----:B------:R-:W-:Y:S01]  /*3310*/  IMAD.MOV.U32 R4, RZ, RZ, RZ ;  /* 0x000000ffff047224 */ /* 0x000fe200078e00ff */
[----:B------:R-:W-:Y:S06]  /*3320*/  BRA `(.L_x_1874) ;  /* 0x0000000000347947 */ /* 0x000fec0003800000 */
.L_x_1895:
[----:B------:R-:W2:Y:S01]  /*3330*/  LDG.E.U8 R2, desc[UR36][R2.64] ;  /* 0x0000002402027981 */ /* 0x000ea2000c1e1100 */
[----:B------:R-:W-:Y:S01]  /*3340*/  IMAD.MOV.U32 R4, RZ, RZ, 0x400000 ;  /* 0x00400000ff047424 */ /* 0x000fe200078e00ff */
[----:B--2---:R-:W-:-:S13]  /*3350*/  ISETP.NE.AND P0, PT, R2, RZ, PT ;  /* 0x000000ff0200720c */ /* 0x004fda0003f05270 */
[----:B------:R-:W-:Y:S05]  /*3360*/  @!P0 BRA `(.L_x_1874) ;  /* 0x0000000000248947 */ /* 0x000fea0003800000 */
[----:B------:R-:W-:-:S13]  /*3370*/  ISETP.NE.AND P0, PT, R2, 0xff, PT ;  /* 0x000000ff0200780c */ /* 0x000fda0003f05270 */
[----:B------:R-:W-:Y:S01]  /*3380*/  @!P0 MOV R4, 0x7f800001 ;  /* 0x7f80000100048802 */ /* 0x000fe20000000f00 */
[----:B------:R-:W-:Y:S01]  /*3390*/  @P0 IMAD.SHL.U32 R4, R2, 0x800000, RZ ;  /* 0x0080000002040824 */ /* 0x000fe200078e00ff */
[----:B------:R-:W-:Y:S06]  /*33a0*/  BRA `(.L_x_1874) ;  /* 0x0000000000147947 */ /* 0x000fec0003800000 */
.L_x_1894:
[----:B------:R-:W2:Y:S02]  /*33b0*/  LDG.E.64 R2, desc[UR36][R2.64] ;  /* 0x0000002402027981 */ /* 0x000ea4000c1e1b00 */
[----:B--2---:R0:W1:Y:S02]  /*33c0*/  I2F.U64 R4, R2 ;  /* 0x0000000200047312 */ /* 0x0040640000301000 */
[----:B01----:R-:W-:Y:S05]  /*33d0*/  BRA `(.L_x_1874) ;  /* 0x0000000000087947 */ /* 0x003fea0003800000 */
.L_x_1893:
[----:B------:R-:W2:Y:S02]  /*33e0*/  LDG.E R2, desc[UR36][R2.64] ;  /* 0x0000002402027981 */ /* 0x000ea4000c1e1900 */
[----:B--2---:R-:W-:-:S07]  /*33f0*/  I2FP.F32.U32 R4, R2 ;  /* 0x0000000200047245 */ /* 0x004fce0000201000 */
.L_x_1874:
[----:B------:R-:W-:Y:S05]  /*3400*/  BSYNC.RECONVERGENT B6 ;  /* 0x0000000000067941 */ /* 0x000fea0003800200 */
.L_x_1868:
[C---:B---3-5:R-:W-:Y:S01]  /*3410*/  FMUL.FTZ R0, |R19|.reuse, -1.4426950216293334961 ;  /* 0xbfb8aa3b13007820 */ /* 0x068fe20000410200 */
[----:B------:R-:W0:Y:S01]  /*3420*/  LDCU.64 UR6, c[0x0][0x5e8] ;  /* 0x0000bd00ff0677ac */ /* 0x000e220008000a00 */
[C---:B------:R-:W-:Y:S02]  /*3430*/  FSETP.GEU.FTZ.AND P0, PT, R19.reuse, RZ, PT ;  /* 0x000000ff1300720b */ /* 0x040fe40003f1e000 */
[----:B------:R-:W-:Y:S01]  /*3440*/  FSET.BF.LT.FTZ.AND R19, R19, RZ, PT ;  /* 0x000000ff1313720a */ /* 0x000fe20003811000 */
[----:B------:R-:W-:Y:S01]  /*3450*/  UPRMT UR4, UR43, 0x9910, URZ ;  /* 0x000099102b047896 */ /* 0x000fe200080000ff */
[----:B------:R-:W3:Y:S03]  /*3460*/  MUFU.EX2 R0, R0 ;  /* 0x0000000000007308 */ /* 0x000ee60000000800 */
[----:B------:R-:W-:Y:S01]  /*3470*/  UISETP.GT.AND UP0, UPT, UR4, 0x9, UPT ;  /* 0x000000090400788c */ /* 0x000fe2000bf04270 */
[----:B012---:R-:W-:Y:S01]  /*3480*/  IADD3 R2, P1, PT, R16, UR6, RZ ;  /* 0x0000000610027c10 */ /* 0x007fe2000ff3e0ff */
[----:B---3--:R-:W-:-:S04]  /*3490*/  FADD.FTZ R5, R0, 1 ;  /* 0x3f80000000057421 */ /* 0x008fc80000010000 */
[----:B------:R-:W-:Y:S02]  /*34a0*/  IMAD.X R3, RZ, RZ, UR7, P1 ;  /* 0x00000007ff037e24 */ /* 0x000fe400088e06ff */
[----:B------:R-:W0:Y:S02]  /*34b0*/  MUFU.RCP R5, R5 ;  /* 0x0000000500057308 */ /* 0x000e240000001000 */
[----:B0-----:R-:W-:-:S04]  /*34c0*/  FMUL.FTZ R6, R0, R5 ;  /* 0x0000000500067220 */ /* 0x001fc80000410000 */
[----:B------:R-:W-:-:S04]  /*34d0*/  @P0 FADD.FTZ R6, -R6, -RZ ;  /* 0x800000ff06060221 */ /* 0x000fc80000010100 */
[----:B------:R-:W-:-:S04]  /*34e0*/  FADD.FTZ R19, R19, -R6 ;  /* 0x8000000613137221 */ /* 0x000fc80000010000 */
[----:B----4-:R-:W-:Y:S01]  /*34f0*/  FMUL.FTZ R4, R19, R4 ;  /* 0x0000000413047220 */ /* 0x010fe20000410000 */
        /* <DEDUP_REMOVED lines=9> */
[----:B------:R-:W0:Y:S02]  /*3590*/  F2I.FTZ.TRUNC.NTZ R5, R4 ;  /* 0x0000000400057305 */ /* 0x000e24000021f100 */
[----:B0-----:R0:W-:Y:S01]  /*35a0*/  STG.E.U8 desc[UR36][R2.64], R5 ;  /* 0x0000000502007986 */ /* 0x0011e2000c101124 */
[----:B------:R-:W-:Y:S05]  /*35b0*/  BRA `(.L_x_1902) ;  /* 0x0000000c003c7947 */ /* 0x000fea0003800000 */
.L_x_1900:
[----:B------:R-:W0:Y:S02]  /*35c0*/  F2I.S64.TRUNC R4, R4 ;  /* 0x0000000400047311 */ /* 0x000e24000020d900 */
[----:B0-----:R-:W-:-:S05]  /*35d0*/  MOV R7, R4 ;  /* 0x0000000400077202 */ /* 0x001fca0000000f00 */
[----:B------:R0:W-:Y:S01]  /*35e0*/  STG.E.U8 desc[UR36][R2.64], R7 ;  /* 0x0000000702007986 */ /* 0x0001e2000c101124 */
[----:B------:R-:W-:Y:S05]  /*35f0*/  BRA `(.L_x_1902) ;  /* 0x0000000c002c7947 */ /* 0x000fea0003800000 */
.L_x_1899:
[----:B------:R-:W-:-:S09]  /*3600*/  UISETP.NE.AND UP0, UPT, UR4, 0x2, UPT ;  /* 0x000000020400788c */ /* 0x000fd2000bf05270 */
[----:B------:R-:W-:Y:S05]  /*3610*/  BRA.U !UP0, `(.L_x_1903) ;  /* 0x0000000108287547 */ /* 0x000fea000b800000 */
[----:B------:R-:W-:-:S09]  /*3620*/  UISETP.NE.AND UP0, UPT, UR4, 0x3, UPT ;  /* 0x000000030400788c */ /* 0x000fd2000bf05270 */
[----:B------:R-:W-:Y:S05]  /*3630*/  BRA.U !UP0, `(.L_x_1904) ;  /* 0x0000000108147547 */ /* 0x000fea000b800000 */
[----:B------:R-:W-:-:S09]  /*3640*/  UISETP.NE.AND UP0, UPT, UR4, 0x4, UPT ;  /* 0x000000040400788c */ /* 0x000fd2000bf05270 */
[----:B------:R-:W-:Y:S05]  /*3650*/  BRA.U UP0, `(.L_x_1901) ;  /* 0x0000000900807547 */ /* 0x000fea000b800000 */
[----:B------:R-:W0:Y:S02]  /*3660*/  F2I.S64.TRUNC R4, R4 ;  /* 0x0000000400047311 */ /* 0x000e24000020d900 */
[----:B0-----:R0:W-:Y:S01]  /*3670*/  STG.E.64 desc[UR36][R2.64], R4 ;  /* 0x0000000402007986 */ /* 0x0011e2000c101b24 */
[----:B------:R-:W-:Y:S05]  /*3680*/  BRA `(.L_x_1902) ;  /* 0x0000000c00087947 */ /* 0x000fea0003800000 */
.L_x_1904:
[----:B------:R-:W0:Y:S02]  /*3690*/  F2I.FTZ.TRUNC.NTZ R5, R4 ;  /* 0x0000000400057305 */ /* 0x000e24000021f100 */
[----:B0-----:R0:W-:Y:S01]  /*36a0*/  STG.E desc[UR36][R2.64], R5 ;  /* 0x0000000502007986 */ /* 0x0011e2000c101924 */
[----:B------:R-:W-:Y:S05]  /*36b0*/  BRA `(.L_x_1902) ;  /* 0x0000000800fc7947 */ /* 0x000fea0003800000 */
.L_x_1903:
[----:B------:R-:W0:Y:S02]  /*36c0*/  F2I.FTZ.TRUNC.NTZ R5, R4 ;  /* 0x0000000400057305 */ /* 0x000e24000021f100 */
[----:B0-----:R0:W-:Y:S01]  /*36d0*/  STG.E.U16 desc[UR36][R2.64], R5 ;  /* 0x0000000502007986 */ /* 0x0011e2000c101524 */
[----:B------:R-:W-:Y:S05]  /*36e0*/  BRA `(.L_x_1902) ;  /* 0x0000000800f07947 */ /* 0x000fea0003800000 */
.L_x_1898:
[----:B------:R-:W-:-:S09]  /*36f0*/  UISETP.GT.AND UP0, UPT, UR4, 0x6, UPT ;  /* 0x000000060400788c */ /* 0x000fd2000bf04270 */
[----:B------:R-:W-:Y:S05]  /*3700*/  BRA.U UP0, `(.L_x_1905) ;  /* 0x0000000100247547 */ /* 0x000fea000b800000 */
[----:B------:R-:W-:-:S09]  /*3710*/  UISETP.NE.AND UP0, UPT, UR4, 0x5, UPT ;  /* 0x000000050400788c */ /* 0x000fd2000bf05270 */
[----:B------:R-:W-:Y:S05]  /*3720*/  BRA.U !UP0, `(.L_x_1906) ;  /* 0x0000000108107547 */ /* 0x000fea000b800000 */
[----:B------:R-:W-:-:S09]  /*3730*/  UISETP.NE.AND UP0, UPT, UR4, 0x6, UPT ;  /* 0x000000060400788c */ /* 0x000fd2000bf05270 */
[----:B------:R-:W-:Y:S05]  /*3740*/  BRA.U UP0, `(.L_x_1901) ;  /* 0x0000000900447547 */ /* 0x000fea000b800000 */
[----:B------:R1:W-:Y:S01]  /*3750*/  STG.E desc[UR36][R2.64], R4 ;  /* 0x0000000402007986 */ /* 0x0003e2000c101924 */
[----:B------:R-:W-:Y:S05]  /*3760*/  BRA `(.L_x_1902) ;  /* 0x0000000800d07947 */ /* 0x000fea0003800000 */
.L_x_1906:
[----:B------:R-:W-:-:S05]  /*3770*/  F2FP.F16.F32.PACK_AB R4, RZ, R4 ;  /* 0x00000004ff04723e */ /* 0x000fca00000000ff */
[----:B------:R0:W-:Y:S01]  /*3780*/  STG.E.U16 desc[UR36][R2.64], R4 ;  /* 0x0000000402007986 */ /* 0x0001e2000c101524 */
[----:B------:R-:W-:Y:S05]  /*3790*/  BRA `(.L_x_1902) ;  /* 0x0000000800c47947 */ /* 0x000fea0003800000 */
.L_x_1905:
[----:B------:R-:W-:-:S09]  /*37a0*/  UISETP.NE.AND UP0, UPT, UR4, 0x7, UPT ;  /* 0x000000070400788c */ /* 0x000fd2000bf05270 */
[----:B------:R-:W-:Y:S05]  /*37b0*/  BRA.U !UP0, `(.L_x_1907) ;  /* 0x00000001082c7547 */ /* 0x000fea000b800000 */
[----:B------:R-:W-:-:S09]  /*37c0*/  UISETP.NE.AND UP0, UPT, UR4, 0x8, UPT ;  /* 0x000000080400788c */ /* 0x000fd2000bf05270 */
[----:B------:R-:W-:Y:S05]  /*37d0*/  BRA.U !UP0, `(.L_x_1908) ;  /* 0x0000000108147547 */ /* 0x000fea000b800000 */
[----:B------:R-:W-:-:S09]  /*37e0*/  UISETP.NE.AND UP0, UPT, UR4, 0x9, UPT ;  /* 0x000000090400788c */ /* 0x000fd2000bf05270 */
[----:B------:R-:W-:Y:S05]  /*37f0*/  BRA.U UP0, `(.L_x_1901) ;  /* 0x0000000900187547 */ /* 0x000fea000b800000 */
[----:B------:R-:W-:-:S05]  /*3800*/  IMAD.MOV.U32 R5, RZ, RZ, RZ ;  /* 0x000000ffff057224 */ /* 0x000fca00078e00ff */
[----:B------:R3:W-:Y:S01]  /*3810*/  STG.E.64 desc[UR36][R2.64], R4 ;  /* 0x0000000402007986 */ /* 0x0007e2000c101b24 */
[----:B------:R-:W-:Y:S05]  /*3820*/  BRA `(.L_x_1902) ;  /* 0x0000000800a07947 */ /* 0x000fea0003800000 */
.L_x_1908:
[----:B------:R-:W-:-:S04]  /*3830*/  F2FP.F16.F32.PACK_AB R5, RZ, R4 ;  /* 0x00000004ff05723e */ /* 0x000fc800000000ff */
[----:B------:R-:W-:-:S05]  /*3840*/  PRMT R5, R5, 0x5410, RZ ;  /* 0x0000541005057816 */ /* 0x000fca00000000ff */
[----:B------:R2:W-:Y:S01]  /*3850*/  STG.E desc[UR36][R2.64], R5 ;  /* 0x0000000502007986 */ /* 0x0005e2000c101924 */
[----:B------:R-:W-:Y:S05]  /*3860*/  BRA `(.L_x_1902) ;  /* 0x0000000800907947 */ /* 0x000fea0003800000 */
.L_x_1907:
[----:B------:R-:W-:-:S06]  /*3870*/  FMUL.FTZ R4, R4, 1 ;  /* 0x3f80000004047820 */ /* 0x000fcc0000410000 */
[----:B------:R-:W0:Y:S02]  /*3880*/  F2F.F64.F32 R4, R4 ;  /* 0x0000000400047310 */ /* 0x000e240000201800 */
[----:B0-----:R4:W-:Y:S01]  /*3890*/  STG.E.64 desc[UR36][R2.64], R4 ;  /* 0x0000000402007986 */ /* 0x0019e2000c101b24 */
[----:B------:R-:W-:Y:S05]  /*38a0*/  BRA `(.L_x_1902) ;  /* 0x0000000800807947 */ /* 0x000fea0003800000 */
.L_x_1897:
        /* <DEDUP_REMOVED lines=8> */
[----:B------:R-:W-:-:S04]  /*3930*/  FSETP.NEU.FTZ.AND P0, PT, R4, RZ, PT ;  /* 0x000000ff0400720b */ /* 0x000fc80003f1d000 */
[----:B------:R-:W-:-:S05]  /*3940*/  SEL R5, RZ, 0x1, !P0 ;  /* 0x00000001ff057807 */ /* 0x000fca0004000000 */
[----:B------:R0:W-:Y:S01]  /*3950*/  STG.E.U8 desc[UR36][R2.64], R5 ;  /* 0x0000000502007986 */ /* 0x0001e2000c101124 */
[----:B------:R-:W-:Y:S05]  /*3960*/  BRA `(.L_x_1902) ;  /* 0x0000000800507947 */ /* 0x000fea0003800000 */
.L_x_1911:
[----:B------:R-:W-:Y:S01]  /*3970*/  FMUL.FTZ R4, R4, 1 ;  /* 0x3f80000004047820 */ /* 0x000fe20000410000 */
[----:B------:R-:W-:-:S05]  /*3980*/  CS2R R6, SRZ ;  /* 0x0000000000067805 */ /* 0x000fca000001ff00 */
[----:B------:R-:W0:Y:S02]  /*3990*/  F2F.F64.F32 R4, R4 ;  /* 0x0000000400047310 */ /* 0x000e240000201800 */
[----:B0-----:R0:W-:Y:S01]  /*39a0*/  STG.E.128 desc[UR36][R2.64], R4 ;  /* 0x0000000402007986 */ /* 0x0011e2000c101d24 */
[----:B------:R-:W-:Y:S05]  /*39b0*/  BRA `(.L_x_1902) ;  /* 0x00000008003c7947 */ /* 0x000fea0003800000 */
.L_x_1910:
[----:B------:R-:W-:-:S09]  /*39c0*/  UISETP.NE.AND UP0, UPT, UR4, 0xf, UPT ;  /* 0x0000000f0400788c */ /* 0x000fd2000bf05270 */
[----:B------:R-:W-:Y:S05]  /*39d0*/  BRA.U !UP0, `(.L_x_1912) ;  /* 0x0000000108987547 */ /* 0x000fea000b800000 */
[----:B------:R-:W-:-:S09]  /*39e0*/  UISETP.NE.AND UP0, UPT, UR4, 0x17, UPT ;  /* 0x000000170400788c */ /* 0x000fd2000bf05270 */
[----:B------:R-:W-:Y:S05]  /*39f0*/  BRA.U !UP0, `(.L_x_1913) ;  /* 0x0000000108487547 */ /* 0x000fea000b800000 */
[----:B------:R-:W-:-:S09]  /*3a00*/  UISETP.NE.AND UP0, UPT, UR4, 0x18, UPT ;  /* 0x000000180400788c */ /* 0x000fd2000bf05270 */
[----:B------:R-:W-:Y:S05]  /*3a10*/  BRA.U UP0, `(.L_x_1901) ;  /* 0x0000000500907547 */ /* 0x000fea000b800000 */
[----:B------:R-:W-:Y:S01]  /*3a20*/  LOP3.LUT R6, R4, 0x7fffffff, RZ, 0xc0, !PT ;  /* 0x7fffffff04067812 */ /* 0x000fe200078ec0ff */
[----:B------:R-:W-:Y:S01]  /*3a30*/  BSSY.RECONVERGENT B0, `(.L_x_1914) ;  /* 0x000000b000007945 */ /* 0x000fe20003800200 */
[----:B------:R-:W-:Y:S01]  /*3a40*/  SHF.R.U32.HI R7, RZ, 0x18, R4 ;  /* 0x00000018ff077819 */ /* 0x000fe20000011604 */
[----:B------:R-:W-:Y:S01]  /*3a50*/  IMAD.MOV.U32 R0, RZ, RZ, 0x7f ;  /* 0x0000007fff007424 */ /* 0x000fe200078e00ff */
        /* <DEDUP_REMOVED lines=8> */
.L_x_1915:
[----:B------:R-:W-:Y:S05]  /*3ae0*/  BSYNC.RECONVERGENT B0 ;  /* 0x0000000000007941 */ /* 0x000fea0003800200 */
.L_x_1914:
[----:B------:R-:W-:-:S05]  /*3af0*/  LOP3.LUT R7, R0, 0x80, R7, 0xf8, !PT ;  /* 0x0000008000077812 */ /* 0x000fca00078ef807 */
[----:B------:R0:W-:Y:S01]  /*3b00*/  STG.E.U8 desc[UR36][R2.64], R7 ;  /* 0x0000000702007986 */ /* 0x0001e2000c101124 */
[----:B------:R-:W-:Y:S05]  /*3b10*/  BRA `(.L_x_1902) ;  /* 0x0000000400e47947 */ /* 0x000fea0003800000 */
.L_x_1913:
[----:B------:R-:W-:Y:S01]  /*3b20*/  LOP3.LUT R6, R4, 0x7fffffff, RZ, 0xc0, !PT ;  /* 0x7fffffff04067812 */ /* 0x000fe200078ec0ff */
[----:B------:R-:W-:Y:S01]  /*3b30*/  BSSY.RECONVERGENT B0, `(.L_x_1916) ;  /* 0x000000d000007945 */ /* 0x000fe20003800200 */
[----:B------:R-:W-:Y:S02]  /*3b40*/  SHF.R.U32.HI R7, RZ, 0x18, R4 ;  /* 0x00000018ff077819 */ /* 0x000fe40000011604 */
[----:B------:R-:W-:-:S13]  /*3b50*/  ISETP.GE.U32.AND P1, PT, R6, 0x47800000, PT ;  /* 0x478000000600780c */ /* 0x000fda0003f26070 */
[----:B------:R-:W-:Y:S02]  /*3b60*/  @P1 ISETP.GT.U32.AND P0, PT, R6, 0x7f800000, PT ;  /* 0x7f8000000600180c */ /* 0x000fe40003f04070 */
[----:B------:R-:W-:-:S04]  /*3b70*/  @P1 MOV R0, 0x7f ;  /* 0x0000007f00001802 */ /* 0x000fc80000000f00 */
[----:B------:R-:W-:Y:S01]  /*3b80*/  @P1 SEL R0, R0, 0x7c, P0 ;  /* 0x0000007c00001807 */ /* 0x000fe20000000000 */
[----:B------:R-:W-:Y:S06]  /*3b90*/  @P1 BRA `(.L_x_1917) ;  /* 0x0000000000181947 */ /* 0x000fec0003800000 */
[----:B------:R-:W-:-:S13]  /*3ba0*/  ISETP.GT.U32.AND P0, PT, R6, 0x387fffff, PT ;  /* 0x387fffff0600780c */ /* 0x000fda0003f04070 */
[----:B------:R-:W-:-:S04]  /*3bb0*/  @P0 SHF.R.U32.HI R0, RZ, 0x15, R4 ;  /* 0x00000015ff000819 */ /* 0x000fc80000011604 */
[----:B------:R-:W-:Y:S01]  /*3bc0*/  @P0 LOP3.LUT R5, R0, 0x1, RZ, 0xc0, !PT ;  /* 0x0000000100050812 */ /* 0x000fe200078ec0ff */
[----:B------:R-:W-:-:S03]  /*3bd0*/  @!P0 FADD.FTZ R0, R6, 128 ;  /* 0x4300000006008421 */ /* 0x000fc60000010000 */
[----:B------:R-:W-:-:S04]  /*3be0*/  @P0 IADD3 R5, PT, PT, R4, 0x80fffff, R5 ;  /* 0x080fffff04050810 */ /* 0x000fc80007ffe005 */
[----:B------:R-:W-:-:S07]  /*3bf0*/  @P0 SHF.R.U32.HI R0, RZ, 0x15, R5 ;  /* 0x00000015ff000819 */ /* 0x000fce0000011605 */
.L_x_1917:
[----:B------:R-:W-:Y:S05]  /*3c00*/  BSYNC.RECONVERGENT B0 ;  /* 0x0000000000007941 */ /* 0x000fea0003800200 */
.L_x_1916:
[----:B------:R-:W-:-:S05]  /*3c10*/  LOP3.LUT R5, R0, 0x80, R7, 0xf8, !PT ;  /* 0x0000008000057812 */ /* 0x000fca00078ef807 */
[----:B------:R0:W-:Y:S01]  /*3c20*/  STG.E.U8 desc[UR36][R2.64], R5 ;  /* 0x0000000502007986 */ /* 0x0001e2000c101124 */
[----:B------:R-:W-:Y:S05]  /*3c30*/  BRA `(.L_x_1902) ;  /* 0x00000004009c7947 */ /* 0x000fea0003800000 */
.L_x_1912:
[----:B------:R-:W-:-:S05]  /*3c40*/  F2FP.BF16.F32.PACK_AB R4, RZ, R4 ;  /* 0x00000004ff04723e */ /* 0x000fca00000010ff */
[----:B------:R0:W-:Y:S01]  /*3c50*/  STG.E.U16 desc[UR36][R2.64], R4 ;  /* 0x0000000402007986 */ /* 0x0001e2000c101524 */
[----:B------:R-:W-:Y:S05]  /*3c60*/  BRA `(.L_x_1902) ;  /* 0x0000000400907947 */ /* 0x000fea0003800000 */
.L_x_1909:
        /* <DEDUP_REMOVED lines=8> */
[----:B------:R-:W0:Y:S02]  /*3cf0*/  F2I.FTZ.U32.TRUNC.NTZ R5, R4 ;  /* 0x0000000400057305 */ /* 0x000e24000021f000 */
[----:B0-----:R0:W-:Y:S01]  /*3d00*/  STG.E.U16 desc[UR36][R2.64], R5 ;  /* 0x0000000502007986 */ /* 0x0011e2000c101524 */
[----:B------:R-:W-:Y:S05]  /*3d10*/  BRA `(.L_x_1902) ;  /* 0x0000000400647947 */ /* 0x000fea0003800000 */
.L_x_1920:
[----:B------:R-:W-:Y:S01]  /*3d20*/  LOP3.LUT R5, R4, 0x7fffffff, RZ, 0xc0, !PT ;  /* 0x7fffffff04057812 */ /* 0x000fe200078ec0ff */
[----:B------:R-:W-:Y:S01]  /*3d30*/  BSSY.RECONVERGENT B0, `(.L_x_1921) ;  /* 0x0000013000007945 */ /* 0x000fe20003800200 */
[----:B------:R-:W-:Y:S02]  /*3d40*/  IMAD.MOV.U32 R0, RZ, RZ, 0x80 ;  /* 0x00000080ff007424 */ /* 0x000fe400078e00ff */
        /* <DEDUP_REMOVED lines=9> */
.L_x_1923:
[----:B------:R-:W-:-:S04]  /*3de0*/  SHF.R.U32.HI R0, RZ, 0x14, R4 ;  /* 0x00000014ff007819 */ /* 0x000fc80000011604 */
[----:B------:R-:W-:-:S04]  /*3df0*/  LOP3.LUT R5, R0, 0x1, RZ, 0xc0, !PT ;  /* 0x0000000100057812 */ /* 0x000fc800078ec0ff */
[----:B------:R-:W-:-:S04]  /*3e00*/  IADD3 R0, PT, PT, R4, 0x487ffff, R5 ;  /* 0x0487ffff04007810 */ /* 0x000fc80007ffe005 */
[----:B------:R-:W-:-:S04]  /*3e10*/  SHF.R.U32.HI R0, RZ, 0x14, R0 ;  /* 0x00000014ff007819 */ /* 0x000fc80000011600 */
[----:B------:R-:W-:-:S07]  /*3e20*/  LOP3.LUT R5, R0, 0xff, RZ, 0xc0, !PT ;  /* 0x000000ff00057812 */ /* 0x000fce00078ec0ff */
.L_x_1924:
[----:B------:R-:W-:-:S04]  /*3e30*/  SHF.R.U32.HI R4, RZ, 0x18, R4 ;  /* 0x00000018ff047819 */ /* 0x000fc80000011604 */
[----:B------:R-:W-:-:S04]  /*3e40*/  LOP3.LUT R5, R5, 0x80, R4, 0xf8, !PT ;  /* 0x0000008005057812 */ /* 0x000fc800078ef804 */
[----:B------:R-:W-:-:S07]  /*3e50*/  PRMT R0, R5, 0x7610, R0 ;  /* 0x0000761005007816 */ /* 0x000fce0000000000 */
.L_x_1922:
[----:B------:R-:W-:Y:S05]  /*3e60*/  BSYNC.RECONVERGENT B0 ;  /* 0x0000000000007941 */ /* 0x000fea0003800200 */
.L_x_1921:
[----:B------:R0:W-:Y:S01]  /*3e70*/  STG.E.U8 desc[UR36][R2.64], R0 ;  /* 0x0000000002007986 */ /* 0x0001e2000c101124 */
[----:B------:R-:W-:Y:S05]  /*3e80*/  BRA `(.L_x_1902) ;  /* 0x0000000400087947 */ /* 0x000fea0003800000 */
.L_x_1919:
        /* <DEDUP_REMOVED lines=12> */
.L_x_1927:
[----:B------:R-:W-:-:S04]  /*3f50*/  SHF.R.U32.HI R0, RZ, 0x15, R4 ;  /* 0x00000015ff007819 */ /* 0x000fc80000011604 */
[----:B------:R-:W-:-:S04]  /*3f60*/  LOP3.LUT R5, R0, 0x1, RZ, 0xc0, !PT ;  /* 0x0000000100057812 */ /* 0x000fc800078ec0ff */
[----:B------:R-:W-:-:S04]  /*3f70*/  IADD3 R0, PT, PT, R4, 0x88fffff, R5 ;  /* 0x088fffff04007810 */ /* 0x000fc80007ffe005 */
[----:B------:R-:W-:-:S04]  /*3f80*/  SHF.R.U32.HI R0, RZ, 0x15, R0 ;  /* 0x00000015ff007819 */ /* 0x000fc80000011600 */
[----:B------:R-:W-:-:S07]  /*3f90*/  LOP3.LUT R5, R0, 0xff, RZ, 0xc0, !PT ;  /* 0x000000ff00057812 */ /* 0x000fce00078ec0ff */
.L_x_1928:
[----:B------:R-:W-:-:S04]  /*3fa0*/  SHF.R.U32.HI R4, RZ, 0x18, R4 ;  /* 0x00000018ff047819 */ /* 0x000fc80000011604 */
[----:B------:R-:W-:-:S04]  /*3fb0*/  LOP3.LUT R5, R5, 0x80, R4, 0xf8, !PT ;  /* 0x0000008005057812 */ /* 0x000fc800078ef804 */
[----:B------:R-:W-:-:S07]  /*3fc0*/  PRMT R0, R5, 0x7610, R0 ;  /* 0x0000761005007816 */ /* 0x000fce0000000000 */
.L_x_1926:
[----:B------:R-:W-:Y:S05]  /*3fd0*/  BSYNC.RECONVERGENT B0 ;  /* 0x0000000000007941 */ /* 0x000fea0003800200 */
.L_x_1925:
[----:B------:R0:W-:Y:S01]  /*3fe0*/  STG.E.U8 desc[UR36][R2.64], R0 ;  /* 0x0000000002007986 */ /* 0x0001e2000c101124 */
[----:B------:R-:W-:Y:S05]  /*3ff0*/  BRA `(.L_x_1902) ;  /* 0x0000000000ac7947 */ /* 0x000fea0003800000 */
.L_x_1918:
[----:B------:R-:W-:-:S09]  /*4000*/  UISETP.NE.AND UP0, UPT, UR4, 0x1c, UPT ;  /* 0x0000001c0400788c */ /* 0x000fd2000bf05270 */
[----:B------:R-:W-:Y:S05]  /*4010*/  BRA.U !UP0, `(.L_x_1929) ;  /* 0x00000001089c7547 */ /* 0x000fea000b800000 */
[----:B------:R-:W-:-:S09]  /*4020*/  UISETP.NE.AND UP0, UPT, UR4, 0x1d, UPT ;  /* 0x0000001d0400788c */ /* 0x000fd2000bf05270 */
[----:B------:R-:W-:Y:S05]  /*4030*/  BRA.U !UP0, `(.L_x_1930) ;  /* 0x0000000108887547 */ /* 0x000fea000b800000 */
[----:B------:R-:W-:-:S09]  /*4040*/  UISETP.NE.AND UP0, UPT, UR4, 0x2c, UPT ;  /* 0x0000002c0400788c */ /* 0x000fd2000bf05270 */
[----:B------:R-:W-:Y:S05]  /*4050*/  BRA.U !UP0, `(.L_x_1931) ;  /* 0x0000000108447547 */ /* 0x000fea000b800000 */
.L_x_1901:
        /* <DEDUP_REMOVED lines=8> */
[----:B0-----:R-:W-:Y:S01]  /*40e0*/  MOV R4, UR6 ;  /* 0x0000000600047c02 */ /* 0x001fe20008000f00 */
[----:B------:R-:W-:-:S02]  /*40f0*/  IMAD.U32 R5, RZ, RZ, UR7 ;  /* 0x00000007ff057e24 */ /* 0x000fc4000f8e00ff */
[----:B---3--:R-:W-:Y:S01]  /*4100*/  IMAD.U32 R6, RZ, RZ, UR8 ;  /* 0x00000008ff067e24 */ /* 0x008fe2000f8e00ff */
[----:B------:R-:W-:Y:S01]  /*4110*/  MOV R7, UR9 ;  /* 0x0000000900077c02 */ /* 0x000fe20008000f00 */
[----:B----4-:R-:W-:Y:S02]  /*4120*/  IMAD.U32 R10, RZ, RZ, UR4 ;  /* 0x00000004ff0a7e24 */ /* 0x010fe4000f8e00ff */
[----:B-1----:R-:W-:-:S07]  /*4130*/  IMAD.U32 R11, RZ, RZ, UR5 ;  /* 0x00000005ff0b7e24 */ /* 0x002fce000f8e00ff */
[----:B------:R-:W-:-:S07]  /*4140*/  LEPC R20, `(.L_x_1932) ;  /* 0x000000001014794e */ /* 0x000fce0000000000 */
[----:B--2---:R-:W-:Y:S05]  /*4150*/  CALL.ABS.NOINC R2 ;  /* 0x0000000002007343 */ /* 0x004fea0003c00000 */
.L_x_1932:
[----:B------:R-:W-:Y:S05]  /*4160*/  BRA `(.L_x_1902) ;  /* 0x0000000000507947 */ /* 0x000fea0003800000 */
.L_x_1931:
        /* <DEDUP_REMOVED lines=15> */
.L_x_1930:
[----:B------:R-:W0:Y:S02]  /*4260*/  F2I.U64.TRUNC R4, R4 ;  /* 0x0000000400047311 */ /* 0x000e24000020d800 */
[----:B0-----:R0:W-:Y:S01]  /*4270*/  STG.E.64 desc[UR36][R2.64], R4 ;  /* 0x0000000402007986 */ /* 0x0011e2000c101b24 */
[----:B------:R-:W-:Y:S05]  /*4280*/  BRA `(.L_x_1902) ;  /* 0x0000000000087947 */ /* 0x000fea0003800000 */
.L_x_1929:
[----:B------:R-:W0:Y:S02]  /*4290*/  F2I.FTZ.U32.TRUNC.NTZ R5, R4 ;  /* 0x0000000400057305 */ /* 0x000e24000021f000 */
[----:B0-----:R0:W-:Y:S02]  /*42a0*/  STG.E desc[UR36][R2.64], R5 ;  /* 0x0000000502007986 */ /* 0x0011e4000c101924 */
.L_x_1902:
[----:B------:R-:W-:-:S07]  /*42b0*/  VIADD R17, R17, 0x80 ;  /* 0x0000008011117836 */ /* 0x000fce0000000000 */
.L_x_1837:
[----:B------:R-:W-:Y:S05]  /*42c0*/  BSYNC.RECONVERGENT B7 ;  /* 0x0000000000077941 */ /* 0x000fea0003800200 */
.L_x_1836:
[----:B------:R-:W5:Y:S01]  /*42d0*/  LDCU UR4, c[0x0][0x380] ;  /* 0x00007000ff0477ac */ /* 0x000f620008000800 */
[----:B------:R-:W-:Y:S01]  /*42e0*/  BSSY.RECONVERGENT B7, `(.L_x_1933) ;  /* 0x000041d000077945 */ /* 0x000fe20003800200 */
[----:B-----5:R-:W-:-:S13]  /*42f0*/  ISETP.GE.AND P0, PT, R17, UR4, PT ;  /* 0x0000000411007c0c */ /* 0x020fda000bf06270 */
[----:B------:R-:W-:Y:S05]  /*4300*/  @P0 BRA `(.L_x_1934) ;  /* 0x0000004000680947 */ /* 0x000fea0003800000 */
[----:B------:R-:W5:Y:S01]  /*4310*/  LDCU UR4, c[0x0][0x388] ;  /* 0x00007100ff0477ac */ /* 0x000f620008000800 */
[----:B0-----:R-:W-:Y:S02]  /*4320*/  HFMA2 R0, -RZ, RZ, 0, 0 ;  /* 0x00000000ff007431 */ /* 0x001fe400000001ff */
[----:B------:R-:W-:Y:S02]  /*4330*/  IMAD.MOV.U32 R18, RZ, RZ, RZ ;  /* 0x000000ffff127224 */ /* 0x000fe400078e00ff */
        /* <DEDUP_REMOVED lines=10> */
[----:B------:R-:W-:-:S04]  /*43e0*/  SHF.R.U32.HI R3, RZ, UR5, R2 ;  /* 0x00000005ff037c19 */ /* 0x000fc80008011602 */
[----:B------:R-:W-:-:S05]  /*43f0*/  IADD3 R18, PT, PT, -R3, RZ, RZ ;  /* 0x000000ff03127210 */ /* 0x000fca0007ffe1ff */
        /* <DEDUP_REMOVED lines=338> */
[----:B0-----:R-:W-:-:S07]  /*5920*/  IMAD R18, R5, UR4, R18 ;  /* 0x0000000405127c24 */ /* 0x001fce000f8e0212 */
.L_x_1935:
[----:B------:R-:W1:Y:S01]  /*5930*/  LDCU.64 UR6, c[0x0][0x5f0] ;  /* 0x0000be00ff0677ac */ /* 0x000e620008000a00 */
[----:B------:R-:W-:Y:S01]  /*5940*/  BSSY.RECONVERGENT B6, `(.L_x_1936) ;  /* 0x00000e5000067945 */ /* 0x000fe20003800200 */
        /* <DEDUP_REMOVED lines=14> */
[----:B--2---:R2:W3:Y:S01]  /*5a30*/  I2F.S16 R19, R2 ;  /* 0x0000000200137306 */ /* 0x0044e20000101400 */
[----:B------:R-:W-:Y:S05]  /*5a40*/  BRA `(.L_x_1942) ;  /* 0x0000000c00507947 */ /* 0x000fea0003800000 */
.L_x_1940:
[----:B------:R-:W2:Y:S02]  /*5a50*/  LDG.E.U8 R2, desc[UR36][R2.64] ;  /* 0x0000002402027981 */ /* 0x000ea4000c1e1100 */
[----:B--2---:R-:W-:Y:S01]  /*5a60*/  I2FP.F32.U32 R19, R2 ;  /* 0x0000000200137245 */ /* 0x004fe20000201000 */
[----:B------:R-:W-:Y:S06]  /*5a70*/  BRA `(.L_x_1942) ;  /* 0x0000000c00447947 */ /* 0x000fec0003800000 */
.L_x_1939:
        /* <DEDUP_REMOVED lines=9> */
.L_x_1944:
[----:B------:R-:W2:Y:S02]  /*5b10*/  LDG.E R2, desc[UR36][R2.64] ;  /* 0x0000002402027981 */ /* 0x000ea4000c1e1900 */
[----:B--2---:R-:W-:Y:S01]  /*5b20*/  I2FP.F32.S32 R19, R2 ;  /* 0x0000000200137245 */ /* 0x004fe20000201400 */
[----:B------:R-:W-:Y:S06]  /*5b30*/  BRA `(.L_x_1942) ;  /* 0x0000000c00147947 */ /* 0x000fec0003800000 */
.L_x_1943:
[----:B------:R-:W2:Y:S02]  /*5b40*/  LDG.E.U16 R2, desc[UR36][R2.64] ;  /* 0x0000002402027981 */ /* 0x000ea4000c1e1500 */
[----:B--2---:R0:W1:Y:S01]  /*5b50*/  I2F.S16 R19, R2 ;  /* 0x0000000200137306 */ /* 0x0040620000101400 */
[----:B------:R-:W-:Y:S05]  /*5b60*/  BRA `(.L_x_1942) ;  /* 0x0000000c00087947 */ /* 0x000fea0003800000 */
.L_x_1938:
        /* <DEDUP_REMOVED lines=8> */
.L_x_1946:
[----:B------:R-:W2:Y:S02]  /*5bf0*/  LDG.E.U16 R2, desc[UR36][R2.64] ;  /* 0x0000002402027981 */ /* 0x000ea4000c1e1500 */
[----:B--2---:R-:W-:Y:S01]  /*5c00*/  HADD2.F32 R19, -RZ, R2.H0_H0 ;  /* 0x20000002ff137230 */ /* 0x004fe20000004100 */
[----:B------:R-:W-:Y:S06]  /*5c10*/  BRA `(.L_x_1942) ;  /* 0x0000000800dc7947 */ /* 0x000fec0003800000 */
.L_x_1945:
        /* <DEDUP_REMOVED lines=8> */
.L_x_1948:
[----:B------:R-:W2:Y:S02]  /*5ca0*/  LDG.E.U16 R2, desc[UR36][R2.64] ;  /* 0x0000002402027981 */ /* 0x000ea4000c1e1500 */
[----:B--2---:R-:W-:Y:S01]  /*5cb0*/  HADD2.F32 R19, -RZ, R2.H0_H0 ;  /* 0x20000002ff137230 */ /* 0x004fe20000004100 */
[----:B------:R-:W-:Y:S06]  /*5cc0*/  BRA `(.L_x_1942) ;  /* 0x0000000800b07947 */ /* 0x000fec0003800000 */
.L_x_1947:
        /* <DEDUP_REMOVED lines=11> */
.L_x_1937:
        /* <DEDUP_REMOVED lines=12> */
.L_x_1951:
        /* <DEDUP_REMOVED lines=11> */
.L_x_1950:
        /* <DEDUP_REMOVED lines=14> */
[----:B------:R-:W-:Y:S02]  /*5fd0*/  VIADD R5, R4, 0xfffffffc ;  /* 0xfffffffc04057836 */ /* 0x000fe40000000000 */
[----:B------:R-:W-:-:S03]  /*5fe0*/  VIADD R4, R0, 0x1000000 ;  /* 0x0100000000047836 */ /* 0x000fc60000000000 */
[----:B------:R-:W-:Y:S02]  /*5ff0*/  SHF.L.U32 R6, R0, R5, RZ ;  /* 0x0000000500067219 */ /* 0x000fe400000006ff */
[----:B------:R-:W-:Y:S02]  /*6000*/  SHF.L.U32 R5, R5, 0x17, RZ ;  /* 0x0000001705057819 */ /* 0x000fe400000006ff */
[----:B------:R-:W-:Y:S02]  /*6010*/  SHF.R.S32.HI R4, RZ, 0x8, R4 ;  /* 0x00000008ff047819 */ /* 0x000fe40000011404 */
[----:B------:R-:W-:-:S05]  /*6020*/  LEA.HI R5, R6, -R5, RZ, 0x1c ;  /* 0x8000000506057211 */ /* 0x000fca00078fe0ff */
[----:B------:R-:W-:-:S05]  /*6030*/  VIADD R5, R5, 0x3c000000 ;  /* 0x3c00000005057836 */ /* 0x000fca0000000000 */
[----:B------:R-:W-:-:S04]  /*6040*/  LOP3.LUT R4, R5, 0x7f800000, R4, 0xf8, !PT ;  /* 0x7f80000005047812 */ /* 0x000fc800078ef804 */
[----:B------:R-:W-:-:S04]  /*6050*/  SEL R4, R4, RZ, P0 ;  /* 0x000000ff04047207 */ /* 0x000fc80000000000 */
[----:B------:R-:W-:Y:S01]  /*6060*/  LOP3.LUT R19, R4, 0x80000000, R19, 0xf8, !PT ;  /* 0x8000000004137812 */ /* 0x000fe200078ef813 */
[----:B------:R-:W-:Y:S06]  /*6070*/  BRA `(.L_x_1942) ;  /* 0x0000000400c47947 */ /* 0x000fec0003800000 */
.L_x_1953:
[----:B------:R-:W2:Y:S02]  /*6080*/  LDG.E.U8 R2, desc[UR36][R2.64] ;  /* 0x0000002402027981 */ /* 0x000ea4000c1e1100 */
[C---:B--2---:R-:W-:Y:S01]  /*6090*/  SHF.L.U32 R0, R2.reuse, 0x19, RZ ;  /* 0x0000001902007819 */ /* 0x044fe200000006ff */
[----:B------:R-:W-:-:S03]  /*60a0*/  IMAD.SHL.U32 R5, R2, 0x100, RZ ;  /* 0x0000010002057824 */ /* 0x000fc600078e00ff */
[----:B------:R-:W-:Y:S02]  /*60b0*/  ISETP.GE.U32.AND P0, PT, R0, 0x8000000, PT ;  /* 0x080000000000780c */ /* 0x000fe40003f06070 */
[----:B------:R-:W-:-:S11]  /*60c0*/  PRMT R19, R5, 0x9910, RZ ;  /* 0x0000991005137816 */ /* 0x000fd600000000ff */
[----:B------:R-:W-:Y:S02]  /*60d0*/  @!P0 LOP3.LUT R4, R5, 0x7f00, RZ, 0xc0, !PT ;  /* 0x00007f0005048812 */ /* 0x000fe400078ec0ff */
[----:B------:R-:W-:Y:S02]  /*60e0*/  @P0 LEA.HI R0, R0, 0x70000000, RZ, 0x1c ;  /* 0x7000000000000811 */ /* 0x000fe400078fe0ff */
[----:B------:R-:W-:-:S03]  /*60f0*/  @!P0 LOP3.LUT R4, R4, 0x3f000000, RZ, 0xfc, !PT ;  /* 0x3f00000004048812 */ /* 0x000fc600078efcff */
[----:B------:R-:W-:Y:S02]  /*6100*/  @P0 FMUL.FTZ R0, R0, 1.9259299443872358531e-34 ;  /* 0x0780000000000820 */ /* 0x000fe40000410000 */
[----:B------:R-:W-:-:S05]  /*6110*/  @!P0 FADD.FTZ R0, R4, -0.5 ;  /* 0xbf00000004008421 */ /* 0x000fca0000010000 */
[----:B------:R-:W-:Y:S01]  /*6120*/  LOP3.LUT R19, R0, 0x80000000, R19, 0xf8, !PT ;  /* 0x8000000000137812 */ /* 0x000fe200078ef813 */
[----:B------:R-:W-:Y:S06]  /*6130*/  BRA `(.L_x_1942) ;  /* 0x0000000400947947 */ /* 0x000fec0003800000 */
.L_x_1952:
[----:B------:R-:W2:Y:S02]  /*6140*/  LDG.E.U16 R2, desc[UR36][R2.64] ;  /* 0x0000002402027981 */ /* 0x000ea4000c1e1500 */
[----:B--2---:R-:W-:Y:S01]  /*6150*/  IMAD.U32 R19, R2, 0x10000, RZ ;  /* 0x0001000002137824 */ /* 0x004fe200078e00ff */
[----:B------:R-:W-:Y:S06]  /*6160*/  BRA `(.L_x_1942) ;  /* 0x0000000400887947 */ /* 0x000fec0003800000 */
.L_x_1949:
        /* <DEDUP_REMOVED lines=11> */
.L_x_1956:
        /* <DEDUP_REMOVED lines=20> */
.L_x_1958:
[----:B------:R-:W-:Y:S05]  /*6360*/  BSYNC.RECONVERGENT B0 ;  /* 0x0000000000007941 */ /* 0x000fea0003800200 */
.L_x_1957:
[----:B------:R-:W-:Y:S01]  /*6370*/  IMAD.SHL.U32 R0, R0, 0x100000, RZ ;  /* 0x0010000000007824 */ /* 0x000fe200078e00ff */
[----:B------:R-:W-:-:S04]  /*6380*/  LEA R2, R2, 0x3b800000, 0x17 ;  /* 0x3b80000002027811 */ /* 0x000fc800078eb8ff */
[----:B------:R-:W-:Y:S01]  /*6390*/  LOP3.LUT R19, R2, R0, R19, 0xfe, !PT ;  /* 0x0000000002137212 */ /* 0x000fe200078efe13 */
[----:B------:R-:W-:Y:S06]  /*63a0*/  BRA `(.L_x_1942) ;  /* 0x0000000000f87947 */ /* 0x000fec0003800000 */
.L_x_1955:
        /* <DEDUP_REMOVED lines=20> */
.L_x_1960:
[----:B------:R-:W-:Y:S05]  /*64f0*/  BSYNC.RECONVERGENT B0 ;  /* 0x0000000000007941 */ /* 0x000fea0003800200 */
.L_x_1959:
[----:B------:R-:W-:Y:S02]  /*6500*/  SHF.L.U32 R0, R0, 0x15, RZ ;  /* 0x0000001500007819 */ /* 0x000fe400000006ff */
[----:B------:R-:W-:-:S04]  /*6510*/  LEA R2, R2, 0x37800000, 0x17 ;  /* 0x3780000002027811 */ /* 0x000fc800078eb8ff */
[----:B------:R-:W-:Y:S01]  /*6520*/  LOP3.LUT R19, R2, R0, R19, 0xfe, !PT ;  /* 0x0000000002137212 */ /* 0x000fe200078efe13 */
[----:B------:R-:W-:Y:S06]  /*6530*/  BRA `(.L_x_1942) ;  /* 0x0000000000947947 */ /* 0x000fec0003800000 */
.L_x_1954:
        /* <DEDUP_REMOVED lines=14> */
.L_x_1941:
        /* <DEDUP_REMOVED lines=12> */
[----:B---3--:R-:W-:Y:S01]  /*66e0*/  IMAD.U32 R10, RZ, RZ, UR8 ;  /* 0x00000008ff0a7e24 */ /* 0x008fe2000f8e00ff */
[----:B------:R-:W-:-:S07]  /*66f0*/  MOV R11, UR9 ;  /* 0x00000009000b7c02 */ /* 0x000fce0008000f00 */
[----:B------:R-:W-:-:S07]  /*6700*/  LEPC R20, `(.L_x_1963) ;  /* 0x000000001014794e */ /* 0x000fce0000000000 */
[----:B--2---:R-:W-:Y:S05]  /*6710*/  CALL.ABS.NOINC R2 ;  /* 0x0000000002007343 */ /* 0x004fea0003c00000 */
.L_x_1963:
[----:B------:R-:W-:Y:S01]  /*6720*/  IMAD.MOV.U32 R19, RZ, RZ, RZ ;  /* 0x000000ffff137224 */ /* 0x000fe200078e00ff */
[----:B------:R-:W-:Y:S06]  /*6730*/  BRA `(.L_x_1942) ;  /* 0x0000000000147947 */ /* 0x000fec0003800000 */
.L_x_1962:
[----:B------:R-:W2:Y:S02]  /*6740*/  LDG.E.64 R2, desc[UR36][R2.64] ;  /* 0x0000002402027981 */ /* 0x000ea4000c1e1b00 */
[----:B--2---:R0:W1:Y:S02]  /*6750*/  I2F.U64 R19, R2 ;  /* 0x0000000200137312 */ /* 0x0040640000301000 */
[----:B01----:R-:W-:Y:S05]  /*6760*/  BRA `(.L_x_1942) ;  /* 0x0000000000087947 */ /* 0x003fea0003800000 */
.L_x_1961:
[----:B------:R-:W2:Y:S02]  /*6770*/  LDG.E R2, desc[UR36][R2.64] ;  /* 0x0000002402027981 */ /* 0x000ea4000c1e1900 */
[----:B--2---:R-:W-:-:S07]  /*6780*/  I2FP.F32.U32 R19, R2 ;  /* 0x0000000200137245 */ /* 0x004fce0000201000 */
.L_x_1942:
[----:B------:R-:W-:Y:S05]  /*6790*/  BSYNC.RECONVERGENT B6 ;  /* 0x0000000000067941 */ /* 0x000fea0003800200 */
.L_x_1936:
[----:B------:R-:W0:Y:S01]  /*67a0*/  LDCU.64 UR6, c[0x0][0x5f8] ;  /* 0x0000bf00ff0677ac */ /* 0x000e220008000a00 */
[----:B------:R-:W-:Y:S01]  /*67b0*/  BSSY.RECONVERGENT B6, `(.L_x_1964) ;  /* 0x00000e5000067945 */ /* 0x000fe20003800200 */
[----:B------:R-:W-:-:S04]  /*67c0*/  UPRMT UR4, UR42, 0x9910, URZ ;  /* 0x000099102a047896 */ /* 0x000fc800080000ff */
[----:B------:R-:W-:Y:S01]  /*67d0*/  UISETP.GT.AND UP0, UPT, UR4, 0x9, UPT ;  /* 0x000000090400788c */ /* 0x000fe2000bf04270 */
[----:B0-2-4-:R-:W-:-:S05]  /*67e0*/  IADD3 R2, P0, PT, R18, UR6, RZ ;  /* 0x0000000612027c10 */ /* 0x015fca000ff1e0ff */
        /* <DEDUP_REMOVED lines=13> */
.L_x_1968:
[----:B------:R-:W2:Y:S02]  /*68c0*/  LDG.E.U8 R2, desc[UR36][R2.64] ;  /* 0x0000002402027981 */ /* 0x000ea4000c1e1100 */
[----:B--2---:R-:W-:Y:S01]  /*68d0*/  I2FP.F32.U32 R4, R2 ;  /* 0x0000000200047245 */ /* 0x004fe20000201000 */
[----:B------:R-:W-:Y:S06]  /*68e0*/  BRA `(.L_x_1970) ;  /* 0x0000000c00447947 */ /* 0x000fec0003800000 */
.L_x_1967:
[----:B------:R-:W-:-:S09]  /*68f0*/  UISETP.NE.AND UP0, UPT, UR4, 0x2, UPT ;  /* 0x000000020400788c */ /* 0x000fd2000bf05270 */
[----:B------:R-:W-:Y:S05]  /*6900*/  BRA.U !UP0, `(.L_x_1971) ;  /* 0x0000000108287547 */ /* 0x000fea000b800000 */
[----:B------:R-:W-:-:S09]  /*6910*/  UISETP.NE.AND UP0, UPT, UR4, 0x3, UPT ;  /* 0x000000030400788c */ /* 0x000fd2000bf05270 */
[----:B------:R-:W-:Y:S05]  /*6920*/  BRA.U !UP0, `(.L_x_1972) ;  /* 0x0000000108147547 */ /* 0x000fea000b800000 */
[----:B------:R-:W-:-:S09]  /*6930*/  UISETP.NE.AND UP0, UPT, UR4, 0x4, UPT ;  /* 0x000000040400788c */ /* 0x000fd2000bf05270 */
[----:B------:R-:W-:Y:S05]  /*6940*/  BRA.U UP0, `(.L_x_1969) ;  /* 0x0000000900d07547 */ /* 0x000fea000b800000 */
[----:B------:R-:W2:Y:S02]  /*6950*/  LDG.E.64 R2, desc[UR36][R2.64] ;  /* 0x0000002402027981 */ /* 0x000ea4000c1e1b00 */
[----:B--2---:R0:W2:Y:S02]  /*6960*/  I2F.S64 R4, R2 ;  /* 0x0000000200047312 */ /* 0x0040a40000301400 */
[----:B0-2---:R-:W-:Y:S05]  /*6970*/  BRA `(.L_x_1970) ;  /* 0x0000000c00207947 */ /* 0x005fea0003800000 */
.L_x_1972:
[----:B------:R-:W2:Y:S02]  /*6980*/  LDG.E R2, desc[UR36][R2.64] ;  /* 0x0000002402027981 */ /* 0x000ea4000c1e1900 */
[----:B--2---:R-:W-:Y:S01]  /*6990*/  I2FP.F32.S32 R4, R2 ;  /* 0x0000000200047245 */ /* 0x004fe20000201400 */
[----:B------:R-:W-:Y:S06]  /*69a0*/  BRA `(.L_x_1970) ;  /* 0x0000000c00147947 */ /* 0x000fec0003800000 */
.L_x_1971:
[----:B------:R-:W2:Y:S02]  /*69b0*/  LDG.E.U16 R2, desc[UR36][R2.64] ;  /* 0x0000002402027981 */ /* 0x000ea4000c1e1500 */
[----:B--2---:R0:W2:Y:S01]  /*69c0*/  I2F.S16 R4, R2 ;  /* 0x0000000200047306 */ /* 0x0040a20000101400 */
[----:B------:R-:W-:Y:S05]  /*69d0*/  BRA `(.L_x_1970) ;  /* 0x0000000c00087947 */ /* 0x000fea0003800000 */
.L_x_1966:
        /* <DEDUP_REMOVED lines=8> */
.L_x_1974:
[----:B------:R-:W2:Y:S02]  /*6a60*/  LDG.E.U16 R2, desc[UR36][R2.64] ;  /* 0x0000002402027981 */ /* 0x000ea4000c1e1500 */
[----:B--2---:R-:W-:Y:S01]  /*6a70*/  HADD2.F32 R4, -RZ, R2.H0_H0 ;  /* 0x20000002ff047230 */ /* 0x004fe20000004100 */
[----:B------:R-:W-:Y:S06]  /*6a80*/  BRA `(.L_x_1970) ;  /* 0x0000000800dc7947 */ /* 0x000fec0003800000 */
.L_x_1973:
        /* <DEDUP_REMOVED lines=8> */
.L_x_1976:
[----:B------:R-:W2:Y:S02]  /*6b10*/  LDG.E.U16 R2, desc[UR36][R2.64] ;  /* 0x0000002402027981 */ /* 0x000ea4000c1e1500 */
[----:B--2---:R-:W-:Y:S01]  /*6b20*/  HADD2.F32 R4, -RZ, R2.H0_H0 ;  /* 0x20000002ff047230 */ /* 0x004fe20000004100 */
[----:B------:R-:W-:Y:S06]  /*6b30*/  BRA `(.L_x_1970) ;  /* 0x0000000800b07947 */ /* 0x000fec0003800000 */
.L_x_1975:
        /* <DEDUP_REMOVED lines=11> */
.L_x_1965:
        /* <DEDUP_REMOVED lines=12> */
.L_x_1979:
        /* <DEDUP_REMOVED lines=11> */
.L_x_1978:
        /* <DEDUP_REMOVED lines=19> */
[----:B------:R-:W-:Y:S02]  /*6e90*/  SHF.R.S32.HI R5, RZ, 0x8, R5 ;  /* 0x00000008ff057819 */ /* 0x000fe40000011405 */
[----:B------:R-:W-:-:S04]  /*6ea0*/  IADD3 R6, PT, PT, R6, 0x3c000000, RZ ;  /* 0x3c00000006067810 */ /* 0x000fc80007ffe0ff */
[----:B------:R-:W-:-:S04]  /*6eb0*/  LOP3.LUT R5, R6, 0x7f800000, R5, 0xf8, !PT ;  /* 0x7f80000006057812 */ /* 0x000fc800078ef805 */
[----:B------:R-:W-:-:S04]  /*6ec0*/  SEL R5, R5, RZ, P0 ;  /* 0x000000ff05057207 */ /* 0x000fc80000000000 */
[----:B------:R-:W-:Y:S01]  /*6ed0*/  LOP3.LUT R4, R5, 0x80000000, R4, 0xf8, !PT ;  /* 0x8000000005047812 */ /* 0x000fe200078ef804 */
[----:B------:R-:W-:Y:S06]  /*6ee0*/  BRA `(.L_x_1970) ;  /* 0x0000000400c47947 */ /* 0x000fec0003800000 */
.L_x_1981:
        /* <DEDUP_REMOVED lines=10> */
[----:B------:R-:W-:Y:S01]  /*6f90*/  LOP3.LUT R4, R0, 0x80000000, R5, 0xf8, !PT ;  /* 0x8000000000047812 */ /* 0x000fe200078ef805 */
[----:B------:R-:W-:Y:S06]  /*6fa0*/  BRA `(.L_x_1970) ;  /* 0x0000000400947947 */ /* 0x000fec0003800000 */
.L_x_1980:
[----:B------:R-:W2:Y:S02]  /*6fb0*/  LDG.E.U16 R2, desc[UR36][R2.64] ;  /* 0x0000002402027981 */ /* 0x000ea4000c1e1500 */
[----:B--2---:R-:W-:Y:S01]  /*6fc0*/  SHF.L.U32 R4, R2, 0x10, RZ ;  /* 0x0000001002047819 */ /* 0x004fe200000006ff */
[----:B------:R-:W-:Y:S06]  /*6fd0*/  BRA `(.L_x_1970) ;  /* 0x0000000400887947 */ /* 0x000fec0003800000 */
.L_x_1977:
        /* <DEDUP_REMOVED lines=11> */
.L_x_1984:
        /* <DEDUP_REMOVED lines=20> */
.L_x_1986:
[----:B------:R-:W-:Y:S05]  /*71d0*/  BSYNC.RECONVERGENT B0 ;  /* 0x0000000000007941 */ /* 0x000fea0003800200 */
.L_x_1985:
[----:B------:R-:W-:Y:S01]  /*71e0*/  IMAD.SHL.U32 R0, R0, 0x100000, RZ ;  /* 0x0010000000007824 */ /* 0x000fe200078e00ff */
[----:B------:R-:W-:-:S04]  /*71f0*/  LEA R2, R2, 0x3b800000, 0x17 ;  /* 0x3b80000002027811 */ /* 0x000fc800078eb8ff */
[----:B------:R-:W-:Y:S01]  /*7200*/  LOP3.LUT R4, R2, R0, R7, 0xfe, !PT ;  /* 0x0000000002047212 */ /* 0x000fe200078efe07 */
[----:B------:R-:W-:Y:S06]  /*7210*/  BRA `(.L_x_1970) ;  /* 0x0000000000f87947 */ /* 0x000fec0003800000 */
.L_x_1983:
[----:B------:R-:W2:Y:S01]  /*7220*/  LDG.E.U8 R3, desc[UR36][R2.64] ;  /* 0x0000002402037981 */ /* 0x000ea2000c1e1100 */
        /* <DEDUP_REMOVED lines=19> */
.L_x_1988:
[----:B------:R-:W-:Y:S05]  /*7360*/  BSYNC.RECONVERGENT B0 ;  /* 0x0000000000007941 */ /* 0x000fea0003800200 */
.L_x_1987:
[----:B------:R-:W-:Y:S01]  /*7370*/  IMAD.SHL.U32 R0, R0, 0x200000, RZ ;  /* 0x0020000000007824 */ /* 0x000fe200078e00ff */
[----:B------:R-:W-:-:S04]  /*7380*/  LEA R2, R2, 0x37800000, 0x17 ;  /* 0x3780000002027811 */ /* 0x000fc800078eb8ff */
[----:B------:R-:W-:Y:S01]  /*7390*/  LOP3.LUT R4, R2, R0, R7, 0xfe, !PT ;  /* 0x0000000002047212 */ /* 0x000fe200078efe07 */
[----:B------:R-:W-:Y:S06]  /*73a0*/  BRA `(.L_x_1970) ;  /* 0x0000000000947947 */ /* 0x000fec0003800000 */
.L_x_1982:
        /* <DEDUP_REMOVED lines=14> */
.L_x_1969:
[----:B------:R-:W-:Y:S01]  /*7490*/  MOV R2, 0x0 ;  /* 0x0000000000027802 */ /* 0x000fe20000000f00 */
[----:B------:R-:W0:Y:S01]  /*74a0*/  LDCU.64 UR4, c[0x4][0x128] ;  /* 0x01002500ff0477ac */ /* 0x000e220008000a00 */
[----:B------:R-:W-:Y:S02]  /*74b0*/  HFMA2 R12, -RZ, RZ, 0, 5.9604644775390625e-08 ;  /* 0x00000001ff0c7431 */ /* 0x000fe400000001ff */
[----:B------:R-:W-:Y:S01]  /*74c0*/  IMAD.MOV.U32 R8, RZ, RZ, 0x4e ;  /* 0x0000004eff087424 */ /* 0x000fe200078e00ff */
[----:B------:R-:W2:Y:S01]  /*74d0*/  LDCU.64 UR6, c[0x4][0x130] ;  /* 0x01002600ff0677ac */ /* 0x000ea20008000a00 */
[----:B------:R-:W4:Y:S01]  /*74e0*/  LDC.64 R2, c[0x4][R2] ;  /* 0x0100000002027b82 */ /* 0x000f220000000a00 */
[----:B------:R-:W-:Y:S01]  /*74f0*/  IMAD.MOV.U32 R13, RZ, RZ, RZ ;  /* 0x000000ffff0d7224 */ /* 0x000fe200078e00ff */
[----:B------:R-:W1:Y:S01]  /*7500*/  LDCU.64 UR8, c[0x4][0x18] ;  /* 0x01000300ff0877ac */ /* 0x000e620008000a00 */
[----:B0-----:R-:W-:Y:S01]  /*7510*/  IMAD.U32 R4, RZ, RZ, UR4 ;  /* 0x00000004ff047e24 */ /* 0x001fe2000f8e00ff */
[----:B------:R-:W-:Y:S01]  /*7520*/  MOV R5, UR5 ;  /* 0x0000000500057c02 */ /* 0x000fe20008000f00 */
[----:B--2---:R-:W-:-:S02]  /*7530*/  IMAD.U32 R6, RZ, RZ, UR6 ;  /* 0x00000006ff067e24 */ /* 0x004fc4000f8e00ff */
[----:B------:R-:W-:Y:S01]  /*7540*/  IMAD.U32 R7, RZ, RZ, UR7 ;  /* 0x00000007ff077e24 */ /* 0x000fe2000f8e00ff */
[----:B-1----:R-:W-:Y:S01]  /*7550*/  MOV R10, UR8 ;  /* 0x00000008000a7c02 */ /* 0x002fe20008000f00 */
[----:B------:R-:W-:-:S07]  /*7560*/  IMAD.U32 R11, RZ, RZ, UR9 ;  /* 0x00000009ff0b7e24 */ /* 0x000fce000f8e00ff */
[----:B------:R-:W-:-:S07]  /*7570*/  LEPC R20, `(.L_x_1991) ;  /* 0x000000001014794e */ /* 0x000fce0000000000 */
[----:B---345:R-:W-:Y:S05]  /*7580*/  CALL.ABS.NOINC R2 ;  /* 0x0000000002007343 */ /* 0x038fea0003c00000 */
.L_x_1991:
[----:B------:R-:W-:Y:S01]  /*7590*/  IMAD.MOV.U32 R4, RZ, RZ, RZ ;  /* 0x000000ffff047224 */ /* 0x000fe200078e00ff */
[----:B------:R-:W-:Y:S06]  /*75a0*/  BRA `(.L_x_1970) ;  /* 0x0000000000147947 */ /* 0x000fec0003800000 */
.L_x_1990:
[----:B------:R-:W2:Y:S02]  /*75b0*/  LDG.E.64 R2, desc[UR36][R2.64] ;  /* 0x0000002402027981 */ /* 0x000ea4000c1e1b00 */
[----:B--2---:R0:W2:Y:S02]  /*75c0*/  I2F.U64 R4, R2 ;  /* 0x0000000200047312 */ /* 0x0040a40000301000 */
[----:B0-2---:R-:W-:Y:S05]  /*75d0*/  BRA `(.L_x_1970) ;  /* 0x0000000000087947 */ /* 0x005fea0003800000 */
.L_x_1989:
[----:B------:R-:W2:Y:S02]  /*75e0*/  LDG.E R2, desc[UR36][R2.64] ;  /* 0x0000002402027981 */ /* 0x000ea4000c1e1900 */
[----:B--2---:R-:W-:-:S07]  /*75f0*/  I2FP.F32.U32 R4, R2 ;  /* 0x0000000200047245 */ /* 0x004fce0000201000 */
.L_x_1970:
[----:B------:R-:W-:Y:S05]  /*7600*/  BSYNC.RECONVERGENT B6 ;  /* 0x0000000000067941 */ /* 0x000fea0003800200 */
.L_x_1964:
[C---:B-1-3-5:R-:W-:Y:S01]  /*7610*/  FMUL.FTZ R0, |R19|.reuse, -1.4426950216293334961 ;  /* 0xbfb8aa3b13007820 */ /* 0x06afe20000410200 */
[----:B------:R-:W0:Y:S01]  /*7620*/  LDCU.64 UR6, c[0x0][0x5e8] ;  /* 0x0000bd00ff0677ac */ /* 0x000e220008000a00 */
[C---:B------:R-:W-:Y:S02]  /*7630*/  FSETP.GEU.FTZ.AND P0, PT, R19.reuse, RZ, PT ;  /* 0x000000ff1300720b */ /* 0x040fe40003f1e000 */
[----:B------:R-:W-:Y:S01]  /*7640*/  FSET.BF.LT.FTZ.AND R19, R19, RZ, PT ;  /* 0x000000ff1313720a */ /* 0x000fe20003811000 */
[----:B------:R-:W-:Y:S01]  /*7650*/  UPRMT UR4, UR43, 0x9910, URZ ;  /* 0x000099102b047896 */ /* 0x000fe200080000ff */
[----:B------:R-:W1:Y:S03]  /*7660*/  MUFU.EX2 R0, R0 ;  /* 0x0000000000007308 */ /* 0x000e660000000800 */
[----:B------:R-:W-:Y:S01]  /*7670*/  UISETP.GT.AND UP0, UPT, UR4, 0x9, UPT ;  /* 0x000000090400788c */ /* 0x000fe2000bf04270 */
[----:B0-2-4-:R-:W-:Y:S01]  /*7680*/  IADD3 R2, P1, PT, R16, UR6, RZ ;  /* 0x0000000610027c10 */ /* 0x015fe2000ff3e0ff */
[----:B-1----:R-:W-:-:S03]  /*7690*/  FADD.FTZ R5, R0, 1 ;  /* 0x3f80000000057421 */ /* 0x002fc60000010000 */
[----:B------:R-:W-:-:S03]  /*76a0*/  IADD3.X R3, PT, PT, RZ, UR7, RZ, P1, !PT ;  /* 0x00000007ff037c10 */ /* 0x000fc60008ffe4ff */
[----:B------:R-:W0:Y:S02]  /*76b0*/  MUFU.RCP R5, R5 ;  /* 0x0000000500057308 */ /* 0x000e240000001000 */
[----:B0-----:R-:W-:-:S04]  /*76c0*/  FMUL.FTZ R6, R0, R5 ;  /* 0x0000000500067220 */ /* 0x001fc80000410000 */
[----:B------:R-:W-:-:S04]  /*76d0*/  @P0 FADD.FTZ R6, -R6, -RZ ;  /* 0x800000ff06060221 */ /* 0x000fc80000010100 */
[----:B------:R-:W-:-:S04]  /*76e0*/  FADD.FTZ R19, R19, -R6 ;  /* 0x8000000613137221 */ /* 0x000fc80000010000 */
[----:B------:R-:W-:Y:S01]  /*76f0*/  FMUL.FTZ R4, R19, R4 ;  /* 0x0000000413047220 */ /* 0x000fe20000410000 */
        /* <DEDUP_REMOVED lines=12> */
.L_x_1995:
[----:B------:R-:W0:Y:S02]  /*77c0*/  F2I.S64.TRUNC R4, R4 ;  /* 0x0000000400047311 */ /* 0x000e24000020d900 */
[----:B0-----:R-:W-:-:S05]  /*77d0*/  IMAD.MOV.U32 R7, RZ, RZ, R4 ;  /* 0x000000ffff077224 */ /* 0x001fca00078e0004 */
[----:B------:R0:W-:Y:S01]  /*77e0*/  STG.E.U8 desc[UR36][R2.64], R7 ;  /* 0x0000000702007986 */ /* 0x0001e2000c101124 */
[----:B------:R-:W-:Y:S05]  /*77f0*/  BRA `(.L_x_1997) ;  /* 0x0000000c00287947 */ /* 0x000fea0003800000 */
.L_x_1994:
        /* <DEDUP_REMOVED lines=9> */
.L_x_1999:
[----:B------:R-:W0:Y:S02]  /*7890*/  F2I.FTZ.TRUNC.NTZ R5, R4 ;  /* 0x0000000400057305 */ /* 0x000e24000021f100 */
[----:B0-----:R0:W-:Y:S01]  /*78a0*/  STG.E desc[UR36][R2.64], R5 ;  /* 0x0000000502007986 */ /* 0x0011e2000c101924 */
[----:B------:R-:W-:Y:S05]  /*78b0*/  BRA `(.L_x_1997) ;  /* 0x0000000800f87947 */ /* 0x000fea0003800000 */
.L_x_1998:
[----:B------:R-:W0:Y:S02]  /*78c0*/  F2I.FTZ.TRUNC.NTZ R5, R4 ;  /* 0x0000000400057305 */ /* 0x000e24000021f100 */
[----:B0-----:R0:W-:Y:S01]  /*78d0*/  STG.E.U16 desc[UR36][R2.64], R5 ;  /* 0x0000000502007986 */ /* 0x0011e2000c101524 */
[----:B------:R-:W-:Y:S05]  /*78e0*/  BRA `(.L_x_1997) ;  /* 0x0000000800ec7947 */ /* 0x000fea0003800000 */
.L_x_1993:
        /* <DEDUP_REMOVED lines=8> */
.L_x_2001:
[----:B------:R-:W-:-:S05]  /*7970*/  F2FP.F16.F32.PACK_AB R4, RZ, R4 ;  /* 0x00000004ff04723e */ /* 0x000fca00000000ff */
[----:B------:R0:W-:Y:S01]  /*7980*/  STG.E.U16 desc[UR36][R2.64], R4 ;  /* 0x0000000402007986 */ /* 0x0001e2000c101524 */
[----:B------:R-:W-:Y:S05]  /*7990*/  BRA `(.L_x_1997) ;  /* 0x0000000800c07947 */ /* 0x000fea0003800000 */
.L_x_2000:
        /* <DEDUP_REMOVED lines=9> */
.L_x_2003:
[----:B------:R-:W-:-:S04]  /*7a30*/  F2FP.F16.F32.PACK_AB R5, RZ, R4 ;  /* 0x00000004ff05723e */ /* 0x000fc800000000ff */
[----:B------:R-:W-:-:S05]  /*7a40*/  PRMT R5, R5, 0x5410, RZ ;  /* 0x0000541005057816 */ /* 0x000fca00000000ff */
[----:B------:R0:W-:Y:S01]  /*7a50*/  STG.E desc[UR36][R2.64], R5 ;  /* 0x0000000502007986 */ /* 0x0001e2000c101924 */
[----:B------:R-:W-:Y:S05]  /*7a60*/  BRA `(.L_x_1997) ;  /* 0x00000008008c7947 */ /* 0x000fea0003800000 */
.L_x_2002:
[----:B------:R-:W-:-:S06]  /*7a70*/  FMUL.FTZ R4, R4, 1 ;  /* 0x3f80000004047820 */ /* 0x000fcc0000410000 */
[----:B------:R-:W0:Y:S02]  /*7a80*/  F2F.F64.F32 R4, R4 ;  /* 0x0000000400047310 */ /* 0x000e240000201800 */
[----:B0-----:R0:W-:Y:S01]  /*7a90*/  STG.E.64 desc[UR36][R2.64], R4 ;  /* 0x0000000402007986 */ /* 0x0011e2000c101b24 */
[----:B------:R-:W-:Y:S05]  /*7aa0*/  BRA `(.L_x_1997) ;  /* 0x00000008007c7947 */ /* 0x000fea0003800000 */
.L_x_1992:
        /* <DEDUP_REMOVED lines=13> */
.L_x_2007:
[----:B------:R-:W-:Y:S01]  /*7b80*/  LOP3.LUT R6, R4, 0x7fffffff, RZ, 0xc0, !PT ;  /* 0x7fffffff04067812 */ /* 0x000fe200078ec0ff */
[----:B------:R-:W-:Y:S01]  /*7b90*/  BSSY.RECONVERGENT B0, `(.L_x_2008) ;  /* 0x0000012000007945 */ /* 0x000fe20003800200 */
[----:B------:R-:W-:Y:S02]  /*7ba0*/  MOV R0, 0x80 ;  /* 0x0000008000007802 */ /* 0x000fe40000000f00 */
        /* <DEDUP_REMOVED lines=13> */
.L_x_2010:
[----:B------:R-:W-:-:S04]  /*7c80*/  SHF.R.U32.HI R4, RZ, 0x18, R4 ;  /* 0x00000018ff047819 */ /* 0x000fc80000011604 */
[----:B------:R-:W-:-:S04]  /*7c90*/  LOP3.LUT R4, R5, 0x80, R4, 0xf8, !PT ;  /* 0x0000008005047812 */ /* 0x000fc800078ef804 */
[----:B------:R-:W-:-:S07]  /*7ca0*/  PRMT R0, R4, 0x7610, R0 ;  /* 0x0000761004007816 */ /* 0x000fce0000000000 */
.L_x_2009:
[----:B------:R-:W-:Y:S05]  /*7cb0*/  BSYNC.RECONVERGENT B0 ;  /* 0x0000000000007941 */ /* 0x000fea0003800200 */
.L_x_2008:
[----:B------:R0:W-:Y:S01]  /*7cc0*/  STG.E.U8 desc[UR36][R2.64], R0 ;  /* 0x0000000002007986 */ /* 0x0001e2000c101124 */
[----:B------:R-:W-:Y:S05]  /*7cd0*/  BRA `(.L_x_1997) ;  /* 0x0000000400f07947 */ /* 0x000fea0003800000 */
.L_x_2006:
[----:B------:R-:W-:Y:S01]  /*7ce0*/  LOP3.LUT R6, R4, 0x7fffffff, RZ, 0xc0, !PT ;  /* 0x7fffffff04067812 */ /* 0x000fe200078ec0ff */
[----:B------:R-:W-:Y:S01]  /*7cf0*/  BSSY.RECONVERGENT B0, `(.L_x_2011) ;  /* 0x0000012000007945 */ /* 0x000fe20003800200 */
[----:B------:R-:W-:Y:S02]  /*7d00*/  IMAD.MOV.U32 R0, RZ, RZ, 0x80 ;  /* 0x00000080ff007424 */ /* 0x000fe400078e00ff */
        /* <DEDUP_REMOVED lines=13> */
.L_x_2013:
[----:B------:R-:W-:-:S04]  /*7de0*/  SHF.R.U32.HI R4, RZ, 0x18, R4 ;  /* 0x00000018ff047819 */ /* 0x000fc80000011604 */
[----:B------:R-:W-:-:S04]  /*7df0*/  LOP3.LUT R5, R5, 0x80, R4, 0xf8, !PT ;  /* 0x0000008005057812 */ /* 0x000fc800078ef804 */
[----:B------:R-:W-:-:S07]  /*7e00*/  PRMT R0, R5, 0x7610, R0 ;  /* 0x0000761005007816 */ /* 0x000fce0000000000 */
.L_x_2012:
[----:B------:R-:W-:Y:S05]  /*7e10*/  BSYNC.RECONVERGENT B0 ;  /* 0x0000000000007941 */ /* 0x000fea0003800200 */
.L_x_2011:
[----:B------:R0:W-:Y:S01]  /*7e20*/  STG.E.U8 desc[UR36][R2.64], R0 ;  /* 0x0000000002007986 */ /* 0x0001e2000c101124 */
[----:B------:R-:W-:Y:S05]  /*7e30*/  BRA `(.L_x_1997) ;  /* 0x0000000400987947 */ /* 0x000fea0003800000 */
.L_x_2005:
[----:B------:R-:W-:-:S09]  /*7e40*/  UISETP.NE.AND UP0, UPT, UR4, 0x1c, UPT ;  /* 0x0000001c0400788c */ /* 0x000fd2000bf05270 */
[----:B------:R-:W-:Y:S05]  /*7e50*/  BRA.U !UP0, `(.L_x_2014) ;  /* 0x0000000108587547 */ /* 0x000fea000b800000 */
[----:B------:R-:W-:-:S09]  /*7e60*/  UISETP.NE.AND UP0, UPT, UR4, 0x1d, UPT ;  /* 0x0000001d0400788c */ /* 0x000fd2000bf05270 */
[----:B------:R-:W-:Y:S05]  /*7e70*/  BRA.U !UP0, `(.L_x_2015) ;  /* 0x0000000108447547 */ /* 0x000fea000b800000 */
[----:B------:R-:W-:-:S09]  /*7e80*/  UISETP.NE.AND UP0, UPT, UR4, 0x2c, UPT ;  /* 0x0000002c0400788c */ /* 0x000fd2000bf05270 */
[----:B------:R-:W-:Y:S05]  /*7e90*/  BRA.U UP0, `(.L_x_1996) ;  /* 0x0000000100a87547 */ /* 0x000fea000b800000 */
[----:B------:R-:W-:-:S04]  /*7ea0*/  SHF.R.U32.HI R6, RZ, 0x17, R4 ;  /* 0x00000017ff067819 */ /* 0x000fc80000011604 */
[----:B------:R-:W-:-:S04]  /*7eb0*/  LOP3.LUT R5, R6, 0xff, RZ, 0xc0, !PT ;  /* 0x000000ff06057812 */ /* 0x000fc800078ec0ff */
[----:B------:R-:W-:-:S13]  /*7ec0*/  ISETP.NE.AND P1, PT, R5, 0xff, PT ;  /* 0x000000ff0500780c */ /* 0x000fda0003f25270 */
[--C-:B------:R-:W-:Y:S02]  /*7ed0*/  @P1 SHF.R.U32.HI R0, RZ, 0x16, R4.reuse ;  /* 0x00000016ff001819 */ /* 0x100fe40000011604 */
        /* <DEDUP_REMOVED lines=11> */
.L_x_2015:
[----:B------:R-:W0:Y:S02]  /*7f90*/  F2I.U64.TRUNC R4, R4 ;  /* 0x0000000400047311 */ /* 0x000e24000020d800 */
[----:B0-----:R0:W-:Y:S01]  /*7fa0*/  STG.E.64 desc[UR36][R2.64], R4 ;  /* 0x0000000402007986 */ /* 0x0011e2000c101b24 */
[----:B------:R-:W-:Y:S05]  /*7fb0*/  BRA `(.L_x_1997) ;  /* 0x0000000400387947 */ /* 0x000fea0003800000 */
.L_x_2014:
[----:B------:R-:W0:Y:S02]  /*7fc0*/  F2I.FTZ.U32.TRUNC.NTZ R5, R4 ;  /* 0x0000000400057305 */ /* 0x000e24000021f000 */
[----:B0-----:R0:W-:Y:S01]  /*7fd0*/  STG.E desc[UR36][R2.64], R5 ;  /* 0x0000000502007986 */ /* 0x0011e2000c101924 */
[----:B------:R-:W-:Y:S05]  /*7fe0*/  BRA `(.L_x_1997) ;  /* 0x00000004002c7947 */ /* 0x000fea0003800000 */
.L_x_2004:
        /* <DEDUP_REMOVED lines=10> */
.L_x_2017:
[----:B------:R-:W-:Y:S01]  /*8090*/  FMUL.FTZ R4, R4, 1 ;  /* 0x3f80000004047820 */ /* 0x000fe20000410000 */
[----:B------:R-:W-:-:S05]  /*80a0*/  CS2R R6, SRZ ;  /* 0x0000000000067805 */ /* 0x000fca000001ff00 */
[----:B------:R-:W0:Y:S02]  /*80b0*/  F2F.F64.F32 R4, R4 ;  /* 0x0000000400047310 */ /* 0x000e240000201800 */
[----:B0-----:R3:W-:Y:S01]  /*80c0*/  STG.E.128 desc[UR36][R2.64], R4 ;  /* 0x0000000402007986 */ /* 0x0017e2000c101d24 */
[----:B------:R-:W-:Y:S05]  /*80d0*/  BRA `(.L_x_1997) ;  /* 0x0000000000f07947 */ /* 0x000fea0003800000 */
.L_x_2016:
[----:B------:R-:W-:-:S09]  /*80e0*/  UISETP.NE.AND UP0, UPT, UR4, 0xf, UPT ;  /* 0x0000000f0400788c */ /* 0x000fd2000bf05270 */
[----:B------:R-:W-:Y:S05]  /*80f0*/  BRA.U !UP0, `(.L_x_2018) ;  /* 0x0000000108e07547 */ /* 0x000fea000b800000 */
[----:B------:R-:W-:-:S09]  /*8100*/  UISETP.NE.AND UP0, UPT, UR4, 0x17, UPT ;  /* 0x000000170400788c */ /* 0x000fd2000bf05270 */
[----:B------:R-:W-:Y:S05]  /*8110*/  BRA.U !UP0, `(.L_x_2019) ;  /* 0x00000001088c7547 */ /* 0x000fea000b800000 */
[----:B------:R-:W-:-:S09]  /*8120*/  UISETP.NE.AND UP0, UPT, UR4, 0x18, UPT ;  /* 0x000000180400788c */ /* 0x000fd2000bf05270 */
[----:B------:R-:W-:Y:S05]  /*8130*/  BRA.U !UP0, `(.L_x_2020) ;  /* 0x0000000108447547 */ /* 0x000fea000b800000 */
.L_x_1996:
        /* <DEDUP_REMOVED lines=16> */
.L_x_2021:
[----:B------:R-:W-:Y:S05]  /*8240*/  BRA `(.L_x_1997) ;  /* 0x0000000000947947 */ /* 0x000fea0003800000 */
.L_x_2020:
[----:B------:R-:W-:Y:S01]  /*8250*/  LOP3.LUT R6, R4, 0x7fffffff, RZ, 0xc0, !PT ;  /* 0x7fffffff04067812 */ /* 0x000fe200078ec0ff */
[----:B------:R-:W-:Y:S01]  /*8260*/  BSSY.RECONVERGENT B0, `(.L_x_2022) ;  /* 0x000000b000007945 */ /* 0x000fe20003800200 */
[----:B------:R-:W-:Y:S02]  /*8270*/  SHF.R.U32.HI R7, RZ, 0x18, R4 ;  /* 0x00000018ff077819 */ /* 0x000fe40000011604 */
[----:B------:R-:W-:Y:S02]  /*8280*/  ISETP.GT.U32.AND P0, PT, R6, 0x43efffff, PT ;  /* 0x43efffff0600780c */ /* 0x000fe40003f04070 */
[----:B------:R-:W-:-:S11]  /*8290*/  MOV R0, 0x7f ;  /* 0x0000007f00007802 */ /* 0x000fd60000000f00 */
[----:B------:R-:W-:Y:S05]  /*82a0*/  @P0 BRA `(.L_x_2023) ;  /* 0x0000000000180947 */ /* 0x000fea0003800000 */
[----:B------:R-:W-:-:S13]  /*82b0*/  ISETP.GE.U32.AND P0, PT, R6, 0x3c800000, PT ;  /* 0x3c8000000600780c */ /* 0x000fda0003f06070 */
[----:B------:R-:W-:-:S04]  /*82c0*/  @P0 SHF.R.U32.HI R0, RZ, 0x14, R4 ;  /* 0x00000014ff000819 */ /* 0x000fc80000011604 */
[----:B------:R-:W-:-:S04]  /*82d0*/  @P0 LOP3.LUT R5, R0, 0x1, RZ, 0xc0, !PT ;  /* 0x0000000100050812 */ /* 0x000fc800078ec0ff */
[----:B------:R-:W-:-:S04]  /*82e0*/  @P0 IADD3 R0, PT, PT, R4, 0x407ffff, R5 ;  /* 0x0407ffff04000810 */ /* 0x000fc80007ffe005 */
[----:B------:R-:W-:Y:S01]  /*82f0*/  @P0 SHF.R.U32.HI R0, RZ, 0x14, R0 ;  /* 0x00000014ff000819 */ /* 0x000fe20000011600 */
[----:B------:R-:W-:-:S07]  /*8300*/  @!P0 FADD.FTZ R0, R6, 16384 ;  /* 0x4680000006008421 */ /* 0x000fce0000010000 */
.L_x_2023:
[----:B------:R-:W-:Y:S05]  /*8310*/  BSYNC.RECONVERGENT B0 ;  /* 0x0000000000007941 */ /* 0x000fea0003800200 */
.L_x_2022:
[----:B------:R-:W-:-:S05]  /*8320*/  LOP3.LUT R5, R0, 0x80, R7, 0xf8, !PT ;  /* 0x0000008000057812 */ /* 0x000fca00078ef807 */
[----:B------:R1:W-:Y:S01]  /*8330*/  STG.E.U8 desc[UR36][R2.64], R5 ;  /* 0x0000000502007986 */ /* 0x0003e2000c101124 */
[----:B------:R-:W-:Y:S05]  /*8340*/  BRA `(.L_x_1997) ;  /* 0x0000000000547947 */ /* 0x000fea0003800000 */
.L_x_2019:
[----:B------:R-:W-:Y:S01]  /*8350*/  LOP3.LUT R6, R4, 0x7fffffff, RZ, 0xc0, !PT ;  /* 0x7fffffff04067812 */ /* 0x000fe200078ec0ff */
[----:B------:R-:W-:Y:S03]  /*8360*/  BSSY.RECONVERGENT B0, `(.L_x_2024) ;  /* 0x000000d000007945 */ /* 0x000fe60003800200 */
        /* <DEDUP_REMOVED lines=9> */
.L_x_2025:
[----:B------:R-:W-:Y:S01]  /*8400*/  IMAD.MOV.U32 R0, RZ, RZ, 0x7f ;  /* 0x0000007fff007424 */ /* 0x000fe200078e00ff */
[----:B------:R-:W-:-:S04]  /*8410*/  ISETP.GT.U32.AND P0, PT, R6, 0x7f800000, PT ;  /* 0x7f8000000600780c */ /* 0x000fc80003f04070 */
[----:B------:R-:W-:-:S09]  /*8420*/  SEL R0, R0, 0x7c, P0 ;  /* 0x0000007c00007807 */ /* 0x000fd20000000000 */
.L_x_2026:
[----:B------:R-:W-:Y:S05]  /*8430*/  BSYNC.RECONVERGENT B0 ;  /* 0x0000000000007941 */ /* 0x000fea0003800200 */
.L_x_2024:
[----:B------:R-:W-:-:S04]  /*8440*/  SHF.R.U32.HI R5, RZ, 0x18, R4 ;  /* 0x00000018ff057819 */ /* 0x000fc80000011604 */
[----:B------:R-:W-:-:S05]  /*8450*/  LOP3.LUT R5, R0, 0x80, R5, 0xf8, !PT ;  /* 0x0000008000057812 */ /* 0x000fca00078ef805 */
[----:B------:R2:W-:Y:S01]  /*8460*/  STG.E.U8 desc[UR36][R2.64], R5 ;  /* 0x0000000502007986 */ /* 0x0005e2000c101124 */
[----:B------:R-:W-:Y:S05]  /*8470*/  BRA `(.L_x_1997) ;  /* 0x0000000000087947 */ /* 0x000fea0003800000 */
.L_x_2018:
[----:B------:R-:W-:-:S05]  /*8480*/  F2FP.BF16.F32.PACK_AB R4, RZ, R4 ;  /* 0x00000004ff04723e */ /* 0x000fca00000010ff */
[----:B------:R0:W-:Y:S02]  /*8490*/  STG.E.U16 desc[UR36][R2.64], R4 ;  /* 0x0000000402007986 */ /* 0x0001e4000c101524 */
.L_x_1997:
[----:B------:R-:W-:-:S07]  /*84a0*/  VIADD R17, R17, 0x80 ;  /* 0x0000008011117836 */ /* 0x000fce0000000000 */
.L_x_1934:
[----:B------:R-:W-:Y:S05]  /*84b0*/  BSYNC.RECONVERGENT B7 ;  /* 0x0000000000077941 */ /* 0x000fea0003800200 */
.L_x_1933:
[----:B------:R-:W5:Y:S01]  /*84c0*/  LDCU UR4, c[0x0][0x380] ;  /* 0x00007000ff0477ac */ /* 0x000f620008000800 */
[----:B------:R-:W-:Y:S01]  /*84d0*/  BSSY.RECONVERGENT B7, `(.L_x_2027) ;  /* 0x000041d000077945 */ /* 0x000fe20003800200 */
[----:B-----5:R-:W-:-:S13]  /*84e0*/  ISETP.GE.AND P0, PT, R17, UR4, PT ;  /* 0x0000000411007c0c */ /* 0x020fda000bf06270 */
[----:B------:R-:W-:Y:S05]  /*84f0*/  @P0 BRA `(.L_x_2028) ;  /* 0x0000004000680947 */ /* 0x000fea0003800000 */
[----:B------:R-:W5:Y:S01]  /*8500*/  LDCU UR4, c[0x0][0x388] ;  /* 0x00007100ff0477ac */ /* 0x000f620008000800 */
[----:B------:R-:W-:Y:S02]  /*8510*/  HFMA2 R18, -RZ, RZ, 0, 0 ;  /* 0x00000000ff127431 */ /* 0x000fe400000001ff */
[----:B0-----:R-:W-:Y:S02]  /*8520*/  IMAD.MOV.U32 R0, RZ, RZ, RZ ;  /* 0x000000ffff007224 */ /* 0x001fe400078e00ff */
[----:B------:R-:W-:Y:S01]  /*8530*/  IMAD.MOV.U32 R16, RZ, RZ, RZ ;  /* 0x000000ffff107224 */ /* 0x000fe200078e00ff */
[----:B-----5:R-:W-:-:S09]  /*8540*/  UISETP.NE.AND UP0, UPT, UR4, URZ, UPT ;  /* 0x000000ff0400728c */ /* 0x020fd2000bf05270 */
[----:B------:R-:W-:Y:S05]  /*8550*/  BRA.U !UP0, `(.L_x_2029) ;  /* 0x0000001508707547 */ /* 0x000fea000b800000 */
[----:B------:R-:W1:Y:S01]  /*8560*/  LDCU.64 UR4, c[0x0][0x390] ;  /* 0x00007200ff0477ac */ /* 0x000e620008000a00 */
[----:B------:R-:W-:Y:S01]  /*8570*/  MOV R16, RZ ;  /* 0x000000ff00107202 */ /* 0x000fe20000000f00 */
[----:B------:R-:W0:Y:S01]  /*8580*/  LDCU UR6, c[0x0][0x38c] ;  /* 0x00007180ff0677ac */ /* 0x000e220008000800 */
[----:B------:R-:W5:Y:S01]  /*8590*/  LDCU.64 UR8, c[0x0][0x4b8] ;  /* 0x00009700ff0877ac */ /* 0x000f620008000a00 */
[----:B------:R-:W-:Y:S02]  /*85a0*/  UISETP.NE.AND UP0, UPT, UR41, URZ, UPT ;  /* 0x000000ff2900728c */ /* 0x000fe4000bf05270 */
        /* <DEDUP_REMOVED lines=343> */
.L_x_2029:
        /* <DEDUP_REMOVED lines=18> */
.L_x_2034:
[----:B------:R-:W2:Y:S02]  /*9c40*/  LDG.E.U8 R2, desc[UR36][R2.64] ;  /* 0x0000002402027981 */ /* 0x000ea4000c1e1100 */
[----:B--2---:R-:W-:Y:S01]  /*9c50*/  I2FP.F32.U32 R19, R2 ;  /* 0x0000000200137245 */ /* 0x004fe20000201000 */
[----:B------:R-:W-:Y:S06]  /*9c60*/  BRA `(.L_x_2036) ;  /* 0x0000000c00447947 */ /* 0x000fec0003800000 */
.L_x_2033:
        /* <DEDUP_REMOVED lines=9> */
.L_x_2038:
[----:B------:R-:W2:Y:S02]  /*9d00*/  LDG.E R2, desc[UR36][R2.64] ;  /* 0x0000002402027981 */ /* 0x000ea4000c1e1900 */
[----:B--2---:R-:W-:Y:S01]  /*9d10*/  I2FP.F32.S32 R19, R2 ;  /* 0x0000000200137245 */ /* 0x004fe20000201400 */
[----:B------:R-:W-:Y:S06]  /*9d20*/  BRA `(.L_x_2036) ;  /* 0x0000000c00147947 */ /* 0x000fec0003800000 */
.L_x_2037:
[----:B------:R-:W2:Y:S02]  /*9d30*/  LDG.E.U16 R2, desc[UR36][R2.64] ;  /* 0x0000002402027981 */ /* 0x000ea4000c1e1500 */
[----:B--2---:R0:W1:Y:S01]  /*9d40*/  I2F.S16 R19, R2 ;  /* 0x0000000200137306 */ /* 0x0040620000101400 */
[----:B------:R-:W-:Y:S05]  /*9d50*/  BRA `(.L_x_2036) ;  /* 0x0000000c00087947 */ /* 0x000fea0003800000 */
.L_x_2032:
        /* <DEDUP_REMOVED lines=8> */
.L_x_2040:
[----:B------:R-:W2:Y:S02]  /*9de0*/  LDG.E.U16 R2, desc[UR36][R2.64] ;  /* 0x0000002402027981 */ /* 0x000ea4000c1e1500 */
[----:B--2---:R-:W-:Y:S01]  /*9df0*/  HADD2.F32 R19, -RZ, R2.H0_H0 ;  /* 0x20000002ff137230 */ /* 0x004fe20000004100 */
[----:B------:R-:W-:Y:S06]  /*9e00*/  BRA `(.L_x_2036) ;  /* 0x0000000800dc7947 */ /* 0x000fec0003800000 */
.L_x_2039:
        /* <DEDUP_REMOVED lines=8> */
.L_x_2042:
[----:B------:R-:W2:Y:S02]  /*9e90*/  LDG.E.U16 R2, desc[UR36][R2.64] ;  /* 0x0000002402027981 */ /* 0x000ea4000c1e1500 */
[----:B--2---:R-:W-:Y:S01]  /*9ea0*/  HADD2.F32 R19, -RZ, R2.H0_H0 ;  /* 0x20000002ff137230 */ /* 0x004fe20000004100 */
[----:B------:R-:W-:Y:S06]  /*9eb0*/  BRA `(.L_x_2036) ;  /* 0x0000000800b07947 */ /* 0x000fec0003800000 */
.L_x_2041:
        /* <DEDUP_REMOVED lines=11> */
.L_x_2031:
        /* <DEDUP_REMOVED lines=12> */
.L_x_2045:
        /* <DEDUP_REMOVED lines=11> */
.L_x_2044:
        /* <DEDUP_REMOVED lines=14> */
[----:B------:R-:W-:Y:S01]  /*a1c0*/  IADD3 R5, PT, PT, R4, -0x4, RZ ;  /* 0xfffffffc04057810 */ /* 0x000fe20007ffe0ff */
[----:B------:R-:W-:-:S03]  /*a1d0*/  VIADD R4, R0, 0x1000000 ;  /* 0x0100000000047836 */ /* 0x000fc60000000000 */
[----:B------:R-:W-:Y:S01]  /*a1e0*/  SHF.L.U32 R6, R0, R5, RZ ;  /* 0x0000000500067219 */ /* 0x000fe200000006ff */
[----:B------:R-:W-:Y:S01]  /*a1f0*/  IMAD.SHL.U32 R5, R5, 0x800000, RZ ;  /* 0x0080000005057824 */ /* 0x000fe200078e00ff */
[----:B------:R-:W-:-:S04]  /*a200*/  SHF.R.S32.HI R4, RZ, 0x8, R4 ;  /* 0x00000008ff047819 */ /* 0x000fc80000011404 */
[----:B------:R-:W-:-:S04]  /*a210*/  LEA.HI R5, R6, -R5, RZ, 0x1c ;  /* 0x8000000506057211 */ /* 0x000fc800078fe0ff */
[----:B------:R-:W-:-:S04]  /*a220*/  IADD3 R5, PT, PT, R5, 0x3c000000, RZ ;  /* 0x3c00000005057810 */ /* 0x000fc80007ffe0ff */
[----:B------:R-:W-:-:S04]  /*a230*/  LOP3.LUT R4, R5, 0x7f800000, R4, 0xf8, !PT ;  /* 0x7f80000005047812 */ /* 0x000fc800078ef804 */
[----:B------:R-:W-:-:S04]  /*a240*/  SEL R4, R4, RZ, P0 ;  /* 0x000000ff04047207 */ /* 0x000fc80000000000 */
[----:B------:R-:W-:Y:S01]  /*a250*/  LOP3.LUT R19, R4, 0x80000000, R19, 0xf8, !PT ;  /* 0x8000000004137812 */ /* 0x000fe200078ef813 */
[----:B------:R-:W-:Y:S06]  /*a260*/  BRA `(.L_x_2036) ;  /* 0x0000000400c47947 */ /* 0x000fec0003800000 */
.L_x_2047:
[----:B------:R-:W2:Y:S02]  /*a270*/  LDG.E.U8 R2, desc[UR36][R2.64] ;  /* 0x0000002402027981 */ /* 0x000ea4000c1e1100 */
[C---:B--2---:R-:W-:Y:S02]  /*a280*/  IMAD.SHL.U32 R0, R2.reuse, 0x2000000, RZ ;  /* 0x0200000002007824 */ /* 0x044fe400078e00ff */
        /* <DEDUP_REMOVED lines=10> */
.L_x_2046:
[----:B------:R-:W2:Y:S02]  /*a330*/  LDG.E.U16 R2, desc[UR36][R2.64] ;  /* 0x0000002402027981 */ /* 0x000ea4000c1e1500 */
[----:B--2---:R-:W-:Y:S01]  /*a340*/  SHF.L.U32 R19, R2, 0x10, RZ ;  /* 0x0000001002137819 */ /* 0x004fe200000006ff */
[----:B------:R-:W-:Y:S06]  /*a350*/  BRA `(.L_x_2036) ;  /* 0x0000000400887947 */ /* 0x000fec0003800000 */
.L_x_2043:
        /* <DEDUP_REMOVED lines=11> */
.L_x_2050:
        /* <DEDUP_REMOVED lines=20> */
.L_x_2052:
[----:B------:R-:W-:Y:S05]  /*a550*/  BSYNC.RECONVERGENT B0 ;  /* 0x0000000000007941 */ /* 0x000fea0003800200 */
.L_x_2051:
[----:B------:R-:W-:Y:S01]  /*a560*/  IMAD.SHL.U32 R0, R0, 0x100000, RZ ;  /* 0x0010000000007824 */ /* 0x000fe200078e00ff */
[----:B------:R-:W-:-:S04]  /*a570*/  LEA R2, R2, 0x3b800000, 0x17 ;  /* 0x3b80000002027811 */ /* 0x000fc800078eb8ff */
[----:B------:R-:W-:Y:S01]  /*a580*/  LOP3.LUT R19, R2, R0, R19, 0xfe, !PT ;  /* 0x0000000002137212 */ /* 0x000fe200078efe13 */
[----:B------:R-:W-:Y:S06]  /*a590*/  BRA `(.L_x_2036) ;  /* 0x0000000000f87947 */ /* 0x000fec0003800000 */
.L_x_2049:
        /* <DEDUP_REMOVED lines=20> */
.L_x_2054:
[----:B------:R-:W-:Y:S05]  /*a6e0*/  BSYNC.RECONVERGENT B0 ;  /* 0x0000000000007941 */ /* 0x000fea0003800200 */
.L_x_2053:
[----:B------:R-:W-:Y:S01]  /*a6f0*/  IMAD.SHL.U32 R0, R0, 0x200000, RZ ;  /* 0x0020000000007824 */ /* 0x000fe200078e00ff */
[----:B------:R-:W-:-:S04]  /*a700*/  LEA R2, R2, 0x37800000, 0x17 ;  /* 0x3780000002027811 */ /* 0x000fc800078eb8ff */
[----:B------:R-:W-:Y:S01]  /*a710*/  LOP3.LUT R19, R2, R0, R19, 0xfe, !PT ;  /* 0x0000000002137212 */ /* 0x000fe200078efe13 */
[----:B------:R-:W-:Y:S06]  /*a720*/  BRA `(.L_x_2036) ;  /* 0x0000000000947947 */ /* 0x000fec0003800000 */
.L_x_2048:
        /* <DEDUP_REMOVED lines=14> */
.L_x_2035:
        /* <DEDUP_REMOVED lines=8> */
[----:B0-----:R-:W-:Y:S01]  /*a890*/  IMAD.U32 R4, RZ, RZ, UR4 ;  /* 0x00000004ff047e24 */ /* 0x001fe2000f8e00ff */
[----:B------:R-:W-:Y:S01]  /*a8a0*/  MOV R5, UR5 ;  /* 0x0000000500057c02 */ /* 0x000fe20008000f00 */
[----:B-1----:R-:W-:-:S02]  /*a8b0*/  IMAD.U32 R6, RZ, RZ, UR6 ;  /* 0x00000006ff067e24 */ /* 0x002fc4000f8e00ff */
[----:B------:R-:W-:Y:S01]  /*a8c0*/  IMAD.U32 R7, RZ, RZ, UR7 ;  /* 0x00000007ff077e24 */ /* 0x000fe2000f8e00ff */
[----:B---3--:R-:W-:Y:S01]  /*a8d0*/  MOV R10, UR8 ;  /* 0x00000008000a7c02 */ /* 0x008fe20008000f00 */
[----:B------:R-:W-:-:S07]  /*a8e0*/  IMAD.U32 R11, RZ, RZ, UR9 ;  /* 0x00000009ff0b7e24 */ /* 0x000fce000f8e00ff */
[----:B------:R-:W-:-:S07]  /*a8f0*/  LEPC R20, `(.L_x_2057) ;  /* 0x000000001014794e */ /* 0x000fce0000000000 */
[----:B--2---:R-:W-:Y:S05]  /*a900*/  CALL.ABS.NOINC R2 ;  /* 0x0000000002007343 */ /* 0x004fea0003c00000 */
.L_x_2057:
[----:B------:R-:W-:Y:S01]  /*a910*/  IMAD.MOV.U32 R19, RZ, RZ, RZ ;  /* 0x000000ffff137224 */ /* 0x000fe200078e00ff */
[----:B------:R-:W-:Y:S06]  /*a920*/  BRA `(.L_x_2036) ;  /* 0x0000000000147947 */ /* 0x000fec0003800000 */
.L_x_2056:
[----:B------:R-:W2:Y:S02]  /*a930*/  LDG.E.64 R2, desc[UR36][R2.64] ;  /* 0x0000002402027981 */ /* 0x000ea4000c1e1b00 */
[----:B--2---:R0:W1:Y:S02]  /*a940*/  I2F.U64 R19, R2 ;  /* 0x0000000200137312 */ /* 0x0040640000301000 */
[----:B01----:R-:W-:Y:S05]  /*a950*/  BRA `(.L_x_2036) ;  /* 0x0000000000087947 */ /* 0x003fea0003800000 */
.L_x_2055:
[----:B------:R-:W2:Y:S02]  /*a960*/  LDG.E R2, desc[UR36][R2.64] ;  /* 0x0000002402027981 */ /* 0x000ea4000c1e1900 */
[----:B--2---:R-:W-:-:S07]  /*a970*/  I2FP.F32.U32 R19, R2 ;  /* 0x0000000200137245 */ /* 0x004fce0000201000 */
.L_x_2036:
[----:B------:R-:W-:Y:S05]  /*a980*/  BSYNC.RECONVERGENT B6 ;  /* 0x0000000000067941 */ /* 0x000fea0003800200 */
.L_x_2030:
[----:B------:R-:W0:Y:S01]  /*a990*/  LDCU.64 UR6, c[0x0][0x5f8] ;  /* 0x0000bf00ff0677ac */ /* 0x000e220008000a00 */
[----:B------:R-:W-:Y:S01]  /*a9a0*/  BSSY.RECONVERGENT B6, `(.L_x_2058) ;  /* 0x00000e5000067945 */ /* 0x000fe20003800200 */
[----:B------:R-:W-:-:S04]  /*a9b0*/  UPRMT UR4, UR42, 0x9910, URZ ;  /* 0x000099102a047896 */ /* 0x000fc800080000ff */
[----:B------:R-:W-:Y:S01]  /*a9c0*/  UISETP.GT.AND UP0, UPT, UR4, 0x9, UPT ;  /* 0x000000090400788c */ /* 0x000fe2000bf04270 */
[----:B0-2-4-:R-:W-:-:S04]  /*a9d0*/  IADD3 R2, P0, PT, R18, UR6, RZ ;  /* 0x0000000612027c10 */ /* 0x015fc8000ff1e0ff */
        /* <DEDUP_REMOVED lines=11> */
[----:B--2---:R0:W2:Y:S01]  /*aa90*/  I2F.S16 R4, R2 ;  /* 0x0000000200047306 */ /* 0x0040a20000101400 */
[----:B------:R-:W-:Y:S05]  /*aaa0*/  BRA `(.L_x_2064) ;  /* 0x0000000c00507947 */ /* 0x000fea0003800000 */
.L_x_2062:
[----:B------:R-:W2:Y:S02]  /*aab0*/  LDG.E.U8 R2, desc[UR36][R2.64] ;  /* 0x0000002402027981 */ /* 0x000ea4000c1e1100 */
[----:B--2---:R-:W-:Y:S01]  /*aac0*/  I2FP.F32.U32 R4, R2 ;  /* 0x0000000200047245 */ /* 0x004fe20000201000 */
[----:B------:R-:W-:Y:S06]  /*aad0*/  BRA `(.L_x_2064) ;  /* 0x0000000c00447947 */ /* 0x000fec0003800000 */
.L_x_2061:
        /* <DEDUP_REMOVED lines=9> */
.L_x_2066:
[----:B------:R-:W2:Y:S02]  /*ab70*/  LDG.E R2, desc[UR36][R2.64] ;  /* 0x0000002402027981 */ /* 0x000ea4000c1e1900 */
[----:B--2---:R-:W-:Y:S01]  /*ab80*/  I2FP.F32.S32 R4, R2 ;  /* 0x0000000200047245 */ /* 0x004fe20000201400 */
[----:B------:R-:W-:Y:S06]  /*ab90*/  BRA `(.L_x_2064) ;  /* 0x0000000c00147947 */ /* 0x000fec0003800000 */
.L_x_2065:
[----:B------:R-:W2:Y:S02]  /*aba0*/  LDG.E.U16 R2, desc[UR36][R2.64] ;  /* 0x0000002402027981 */ /* 0x000ea4000c1e1500 */
[----:B--2---:R4:W0:Y:S01]  /*abb0*/  I2F.S16 R4, R2 ;  /* 0x0000000200047306 */ /* 0x0048220000101400 */
[----:B------:R-:W-:Y:S05]  /*abc0*/  BRA `(.L_x_2064) ;  /* 0x0000000c00087947 */ /* 0x000fea0003800000 */
.L_x_2060:
        /* <DEDUP_REMOVED lines=8> */
.L_x_2068:
[----:B------:R-:W2:Y:S02]  /*ac50*/  LDG.E.U16 R2, desc[UR36][R2.64] ;  /* 0x0000002402027981 */ /* 0x000ea4000c1e1500 */
[----:B--2---:R-:W-:Y:S01]  /*ac60*/  HADD2.F32 R4, -RZ, R2.H0_H0 ;  /* 0x20000002ff047230 */ /* 0x004fe20000004100 */
[----:B------:R-:W-:Y:S06]  /*ac70*/  BRA `(.L_x_2064) ;  /* 0x0000000800dc7947 */ /* 0x000fec0003800000 */
.L_x_2067:
        /* <DEDUP_REMOVED lines=8> */
.L_x_2070:
[----:B------:R-:W2:Y:S02]  /*ad00*/  LDG.E.U16 R2, desc[UR36][R2.64] ;  /* 0x0000002402027981 */ /* 0x000ea4000c1e1500 */
[----:B--2---:R-:W-:Y:S01]  /*ad10*/  HADD2.F32 R4, -RZ, R2.H0_H0 ;  /* 0x20000002ff047230 */ /* 0x004fe20000004100 */
[----:B------:R-:W-:Y:S06]  /*ad20*/  BRA `(.L_x_2064) ;  /* 0x0000000800b07947 */ /* 0x000fec0003800000 */
.L_x_2069:
        /* <DEDUP_REMOVED lines=11> */
.L_x_2059:
        /* <DEDUP_REMOVED lines=12> */
.L_x_2073:
        /* <DEDUP_REMOVED lines=11> */
.L_x_2072:
        /* <DEDUP_REMOVED lines=23> */
[----:B------:R-:W-:Y:S01]  /*b0c0*/  LOP3.LUT R4, R5, 0x80000000, R4, 0xf8, !PT ;  /* 0x8000000005047812 */ /* 0x000fe200078ef804 */
[----:B------:R-:W-:Y:S06]  /*b0d0*/  BRA `(.L_x_2064) ;  /* 0x0000000400c47947 */ /* 0x000fec0003800000 */
.L_x_2075:
        /* <DEDUP_REMOVED lines=12> */
.L_x_2074:
[----:B------:R-:W2:Y:S02]  /*b1a0*/  LDG.E.U16 R2, desc[UR36][R2.64] ;  /* 0x0000002402027981 */ /* 0x000ea4000c1e1500 */
[----:B--2---:R-:W-:Y:S01]  /*b1b0*/  IMAD.U32 R4, R2, 0x10000, RZ ;  /* 0x0001000002047824 */ /* 0x004fe200078e00ff */
[----:B------:R-:W-:Y:S06]  /*b1c0*/  BRA `(.L_x_2064) ;  /* 0x0000000400887947 */ /* 0x000fec0003800000 */
.L_x_2071:
        /* <DEDUP_REMOVED lines=11> */
.L_x_2078:
        /* <DEDUP_REMOVED lines=20> */
.L_x_2080:
[----:B------:R-:W-:Y:S05]  /*b3c0*/  BSYNC.RECONVERGENT B0 ;  /* 0x0000000000007941 */ /* 0x000fea0003800200 */
.L_x_2079:
[----:B------:R-:W-:Y:S02]  /*b3d0*/  SHF.L.U32 R0, R0, 0x14, RZ ;  /* 0x0000001400007819 */ /* 0x000fe400000006ff */
[----:B------:R-:W-:-:S04]  /*b3e0*/  LEA R2, R2, 0x3b800000, 0x17 ;  /* 0x3b80000002027811 */ /* 0x000fc800078eb8ff */
[----:B------:R-:W-:Y:S01]  /*b3f0*/  LOP3.LUT R4, R2, R0, R7, 0xfe, !PT ;  /* 0x0000000002047212 */ /* 0x000fe200078efe07 */
[----:B------:R-:W-:Y:S06]  /*b400*/  BRA `(.L_x_2064) ;  /* 0x0000000000f87947 */ /* 0x000fec0003800000 */
.L_x_2077:
        /* <DEDUP_REMOVED lines=20> */
.L_x_2082:
[----:B------:R-:W-:Y:S05]  /*b550*/  BSYNC.RECONVERGENT B0 ;  /* 0x0000000000007941 */ /* 0x000fea0003800200 */
.L_x_2081:
[----:B------:R-:W-:Y:S01]  /*b560*/  IMAD.SHL.U32 R0, R0, 0x200000, RZ ;  /* 0x0020000000007824 */ /* 0x000fe200078e00ff */
[----:B------:R-:W-:-:S04]  /*b570*/  LEA R2, R2, 0x37800000, 0x17 ;  /* 0x3780000002027811 */ /* 0x000fc800078eb8ff */
[----:B------:R-:W-:Y:S01]  /*b580*/  LOP3.LUT R4, R2, R0, R7, 0xfe, !PT ;  /* 0x0000000002047212 */ /* 0x000fe200078efe07 */
[----:B------:R-:W-:Y:S06]  /*b590*/  BRA `(.L_x_2064) ;  /* 0x0000000000947947 */ /* 0x000fec0003800000 */
.L_x_2076:
[----:B------:R-:W-:-:S09]  /*b5a0*/  UISETP.NE.AND UP0, UPT, UR4, 0x1c, UPT ;  /* 0x0000001c0400788c */ /* 0x000fd2000bf05270 */
[----:B------:R-:W-:Y:S05]  /*b5b0*/  BRA.U !UP0, `(.L_x_2083) ;  /* 0x0000000108847547 */ /* 0x000fea000b800000 */
[----:B------:R-:W-:-:S09]  /*b5c0*/  UISETP.NE.AND UP0, UPT, UR4, 0x1d, UPT ;  /* 0x0000001d0400788c */ /* 0x000fd2000bf05270 */
[----:B------:R-:W-:Y:S05]  /*b5d0*/  BRA.U !UP0, `(.L_x_2084) ;  /* 0x0000000108707547 */ /* 0x000fea000b800000 */
[----:B------:R-:W-:-:S09]  /*b5e0*/  UISETP.NE.AND UP0, UPT, UR4, 0x2c, UPT ;  /* 0x0000002c0400788c */ /* 0x000fd2000bf05270 */
[----:B------:R-:W-:Y:S05]  /*b5f0*/  BRA.U UP0, `(.L_x_2063) ;  /* 0x0000000100207547 */ /* 0x000fea000b800000 */
[----:B------:R-:W2:Y:S01]  /*b600*/  LDG.E.U8 R2, desc[UR36][R2.64] ;  /* 0x0000002402027981 */ /* 0x000ea2000c1e1100 */
[----:B------:R-:W-:Y:S01]  /*b610*/  HFMA2 R4, -RZ, RZ, 3.814697265625e-06, 0 ;  /* 0x00400000ff047431 */ /* 0x000fe200000001ff */
[----:B--2---:R-:W-:-:S13]  /*b620*/  ISETP.NE.AND P0, PT, R2, RZ, PT ;  /* 0x000000ff0200720c */ /* 0x004fda0003f05270 */
[----:B------:R-:W-:Y:S05]  /*b630*/  @!P0 BRA `(.L_x_2064) ;  /* 0x00000000006c8947 */ /* 0x000fea0003800000 */
[----:B------:R-:W-:-:S13]  /*b640*/  ISETP.NE.AND P0, PT, R2, 0xff, PT ;  /* 0x000000ff0200780c */ /* 0x000fda0003f05270 */
[----:B------:R-:W-:Y:S02]  /*b650*/  @!P0 IMAD.MOV.U32 R4, RZ, RZ, 0x7f800001 ;  /* 0x7f800001ff048424 */ /* 0x000fe400078e00ff */
[----:B------:R-:W-:Y:S01]  /*b660*/  @P0 IMAD.SHL.U32 R4, R2, 0x800000, RZ ;  /* 0x0080000002040824 */ /* 0x000fe200078e00ff */
[----:B------:R-:W-:Y:S06]  /*b670*/  BRA `(.L_x_2064) ;  /* 0x00000000005c7947 */ /* 0x000fec0003800000 */
.L_x_2063:
[----:B------:R-:W-:Y:S01]  /*b680*/  MOV R2, 0x0 ;  /* 0x0000000000027802 */ /* 0x000fe20000000f00 */
[----:B------:R-:W0:Y:S01]  /*b690*/  LDCU.64 UR4, c[0x4][0x128] ;  /* 0x01002500ff0477ac */ /* 0x000e220008000a00 */
[----:B------:R-:W-:Y:S02]  /*b6a0*/  HFMA2 R8, -RZ, RZ, 0, 4.64916229248046875e-06 ;  /* 0x0000004eff087431 */ /* 0x000fe400000001ff */
[----:B------:R-:W-:Y:S01]  /*b6b0*/  IMAD.MOV.U32 R12, RZ, RZ, 0x1 ;  /* 0x00000001ff0c7424 */ /* 0x000fe200078e00ff */
[----:B------:R-:W2:Y:S01]  /*b6c0*/  LDCU.64 UR6, c[0x4][0x130] ;  /* 0x01002600ff0677ac */ /* 0x000ea20008000a00 */
[----:B------:R-:W4:Y:S01]  /*b6d0*/  LDC.64 R2, c[0x4][R2] ;  /* 0x0100000002027b82 */ /* 0x000f220000000a00 */
[----:B------:R-:W-:Y:S01]  /*b6e0*/  IMAD.MOV.U32 R13, RZ, RZ, RZ ;  /* 0x000000ffff0d7224 */ /* 0x000fe200078e00ff */
[----:B------:R-:W1:Y:S01]  /*b6f0*/  LDCU.64 UR8, c[0x4][0x18] ;  /* 0x01000300ff0877ac */ /* 0x000e620008000a00 */
[----:B0-----:R-:W-:Y:S01]  /*b700*/  MOV R4, UR4 ;  /* 0x0000000400047c02 */ /* 0x001fe20008000f00 */
[----:B------:R-:W-:-:S02]  /*b710*/  IMAD.U32 R5, RZ, RZ, UR5 ;  /* 0x00000005ff057e24 */ /* 0x000fc4000f8e00ff */
[----:B--2---:R-:W-:Y:S01]  /*b720*/  IMAD.U32 R6, RZ, RZ, UR6 ;  /* 0x00000006ff067e24 */ /* 0x004fe2000f8e00ff */
[----:B------:R-:W-:Y:S01]  /*b730*/  MOV R7, UR7 ;  /* 0x0000000700077c02 */ /* 0x000fe20008000f00 */
[----:B-1----:R-:W-:Y:S02]  /*b740*/  IMAD.U32 R10, RZ, RZ, UR8 ;  /* 0x00000008ff0a7e24 */ /* 0x002fe4000f8e00ff */
[----:B------:R-:W-:-:S07]  /*b750*/  IMAD.U32 R11, RZ, RZ, UR9 ;  /* 0x00000009ff0b7e24 */ /* 0x000fce000f8e00ff */
[----:B------:R-:W-:-:S07]  /*b760*/  LEPC R20, `(.L_x_2085) ;  /* 0x000000001014794e */ /* 0x000fce0000000000 */
[----:B---345:R-:W-:Y:S05]  /*b770*/  CALL.ABS.NOINC R2 ;  /* 0x0000000002007343 */ /* 0x038fea0003c00000 */
.L_x_2085:
[----:B------:R-:W-:Y:S01]  /*b780*/  MOV R4, RZ ;  /* 0x000000ff00047202 */ /* 0x000fe20000000f00 */
[----:B------:R-:W-:Y:S06]  /*b790*/  BRA `(.L_x_2064) ;  /* 0x0000000000147947 */ /* 0x000fec0003800000 */
.L_x_2084:
[----:B------:R-:W2:Y:S02]  /*b7a0*/  LDG.E.64 R2, desc[UR36][R2.64] ;  /* 0x0000002402027981 */ /* 0x000ea4000c1e1b00 */
[----:B--2---:R0:W2:Y:S02]  /*b7b0*/  I2F.U64 R4, R2 ;  /* 0x0000000200047312 */ /* 0x0040a40000301000 */
[----:B0-2---:R-:W-:Y:S05]  /*b7c0*/  BRA `(.L_x_2064) ;  /* 0x0000000000087947 */ /* 0x005fea0003800000 */
.L_x_2083:
[----:B------:R-:W2:Y:S02]  /*b7d0*/  LDG.E R2, desc[UR36][R2.64] ;  /* 0x0000002402027981 */ /* 0x000ea4000c1e1900 */
[----:B--2---:R-:W-:-:S07]  /*b7e0*/  I2FP.F32.U32 R4, R2 ;  /* 0x0000000200047245 */ /* 0x004fce0000201000 */
.L_x_2064:
[----:B------:R-:W-:Y:S05]  /*b7f0*/  BSYNC.RECONVERGENT B6 ;  /* 0x0000000000067941 */ /* 0x000fea0003800200 */
.L_x_2058:
        /* <DEDUP_REMOVED lines=8> */
[----:B-1----:R-:W-:-:S04]  /*b880*/  FADD.FTZ R5, R0, 1 ;  /* 0x3f80000000057421 */ /* 0x002fc80000010000 */
[----:B------:R-:W-:Y:S02]  /*b890*/  IMAD.X R3, RZ, RZ, UR7, P1 ;  /* 0x00000007ff037e24 */ /* 0x000fe400088e06ff */
        /* <DEDUP_REMOVED lines=17> */
.L_x_2089:
[----:B------:R-:W0:Y:S02]  /*b9b0*/  F2I.S64.TRUNC R4, R4 ;  /* 0x0000000400047311 */ /* 0x000e24000020d900 */
[----:B0-----:R-:W-:-:S05]  /*b9c0*/  IMAD.MOV.U32 R7, RZ, RZ, R4 ;  /* 0x000000ffff077224 */ /* 0x001fca00078e0004 */
[----:B------:R0:W-:Y:S01]  /*b9d0*/  STG.E.U8 desc[UR36][R2.64], R7 ;  /* 0x0000000702007986 */ /* 0x0001e2000c101124 */
[----:B------:R-:W-:Y:S05]  /*b9e0*/  BRA `(.L_x_2091) ;  /* 0x0000000c00287947 */ /* 0x000fea0003800000 */
.L_x_2088:
        /* <DEDUP_REMOVED lines=9> */
.L_x_2093:
[----:B------:R-:W0:Y:S02]  /*ba80*/  F2I.FTZ.TRUNC.NTZ R5, R4 ;  /* 0x0000000400057305 */ /* 0x000e24000021f100 */
[----:B0-----:R0:W-:Y:S01]  /*ba90*/  STG.E desc[UR36][R2.64], R5 ;  /* 0x0000000502007986 */ /* 0x0011e2000c101924 */
[----:B------:R-:W-:Y:S05]  /*baa0*/  BRA `(.L_x_2091) ;  /* 0x0000000800f87947 */ /* 0x000fea0003800000 */
.L_x_2092:
[----:B------:R-:W0:Y:S02]  /*bab0*/  F2I.FTZ.TRUNC.NTZ R5, R4 ;  /* 0x0000000400057305 */ /* 0x000e24000021f100 */
[----:B0-----:R0:W-:Y:S01]  /*bac0*/  STG.E.U16 desc[UR36][R2.64], R5 ;  /* 0x0000000502007986 */ /* 0x0011e2000c101524 */
[----:B------:R-:W-:Y:S05]  /*bad0*/  BRA `(.L_x_2091) ;  /* 0x0000000800ec7947 */ /* 0x000fea0003800000 */
.L_x_2087:
        /* <DEDUP_REMOVED lines=8> */
.L_x_2095:
[----:B------:R-:W-:-:S05]  /*bb60*/  F2FP.F16.F32.PACK_AB R4, RZ, R4 ;  /* 0x00000004ff04723e */ /* 0x000fca00000000ff */
[----:B------:R0:W-:Y:S01]  /*bb70*/  STG.E.U16 desc[UR36][R2.64], R4 ;  /* 0x0000000402007986 */ /* 0x0001e2000c101524 */
[----:B------:R-:W-:Y:S05]  /*bb80*/  BRA `(.L_x_2091) ;  /* 0x0000000800c07947 */ /* 0x000fea0003800000 */
.L_x_2094:
[----:B------:R-:W-:-:S09]  /*bb90*/  UISETP.NE.AND UP0, UPT, UR4, 0x7, UPT ;  /* 0x000000070400788c */ /* 0x000fd2000bf05270 */
[----:B------:R-:W-:Y:S05]  /*bba0*/  BRA.U !UP0, `(.L_x_2096) ;  /* 0x00000001082c7547 */ /* 0x000fea000b800000 */
[----:B------:R-:W-:-:S09]  /*bbb0*/  UISETP.NE.AND UP0, UPT, UR4, 0x8, UPT ;  /* 0x000000080400788c */ /* 0x000fd2000bf05270 */
[----:B------:R-:W-:Y:S05]  /*bbc0*/  BRA.U !UP0, `(.L_x_2097) ;  /* 0x0000000108147547 */ /* 0x000fea000b800000 */
[----:B------:R-:W-:-:S09]  /*bbd0*/  UISETP.NE.AND UP0, UPT, UR4, 0x9, UPT ;  /* 0x000000090400788c */ /* 0x000fd2000bf05270 */
[----:B------:R-:W-:Y:S05]  /*bbe0*/  BRA.U UP0, `(.L_x_2090) ;  /* 0x0000000500d07547 */ /* 0x000fea000b800000 */
[----:B------:R-:W-:-:S05]  /*bbf0*/  HFMA2 R5, -RZ, RZ, 0, 0 ;  /* 0x00000000ff057431 */ /* 0x000fca00000001ff */
[----:B------:R0:W-:Y:S01]  /*bc00*/  STG.E.64 desc[UR36][R2.64], R4 ;  /* 0x0000000402007986 */ /* 0x0001e2000c101b24 */
[----:B------:R-:W-:Y:S05]  /*bc10*/  BRA `(.L_x_2091) ;  /* 0x00000008009c7947 */ /* 0x000fea0003800000 */
.L_x_2097:
[----:B------:R-:W-:-:S04]  /*bc20*/  F2FP.F16.F32.PACK_AB R5, RZ, R4 ;  /* 0x00000004ff05723e */ /* 0x000fc800000000ff */
[----:B------:R-:W-:-:S05]  /*bc30*/  PRMT R5, R5, 0x5410, RZ ;  /* 0x0000541005057816 */ /* 0x000fca00000000ff */
[----:B------:R0:W-:Y:S01]  /*bc40*/  STG.E desc[UR36][R2.64], R5 ;  /* 0x0000000502007986 */ /* 0x0001e2000c101924 */
[----:B------:R-:W-:Y:S05]  /*bc50*/  BRA `(.L_x_2091) ;  /* 0x00000008008c7947 */ /* 0x000fea0003800000 */
.L_x_2096:
[----:B------:R-:W-:-:S06]  /*bc60*/  FMUL.FTZ R4, R4, 1 ;  /* 0x3f80000004047820 */ /* 0x000fcc0000410000 */
[----:B------:R-:W0:Y:S02]  /*bc70*/  F2F.F64.F32 R4, R4 ;  /* 0x0000000400047310 */ /* 0x000e240000201800 */
[----:B0-----:R0:W-:Y:S01]  /*bc80*/  STG.E.64 desc[UR36][R2.64], R4 ;  /* 0x0000000402007986 */ /* 0x0011e2000c101b24 */
[----:B------:R-:W-:Y:S05]  /*bc90*/  BRA `(.L_x_2091) ;  /* 0x00000008007c7947 */ /* 0x000fea0003800000 */
.L_x_2086:
        /* <DEDUP_REMOVED lines=13> */
.L_x_2101:
        /* <DEDUP_REMOVED lines=16> */
.L_x_2104:
[----:B------:R-:W-:-:S04]  /*be70*/  SHF.R.U32.HI R4, RZ, 0x18, R4 ;  /* 0x00000018ff047819 */ /* 0x000fc80000011604 */
[----:B------:R-:W-:-:S04]  /*be80*/  LOP3.LUT R4, R5, 0x80, R4, 0xf8, !PT ;  /* 0x0000008005047812 */ /* 0x000fc800078ef804 */
[----:B------:R-:W-:-:S07]  /*be90*/  PRMT R0, R4, 0x7610, R0 ;  /* 0x0000761004007816 */ /* 0x000fce0000000000 */
.L_x_2103:
[----:B------:R-:W-:Y:S05]  /*bea0*/  BSYNC.RECONVERGENT B0 ;  /* 0x0000000000007941 */ /* 0x000fea0003800200 */
.L_x_2102:
[----:B------:R0:W-:Y:S01]  /*beb0*/  STG.E.U8 desc[UR36][R2.64], R0 ;  /* 0x0000000002007986 */ /* 0x0001e2000c101124 */
[----:B------:R-:W-:Y:S05]  /*bec0*/  BRA `(.L_x_2091) ;  /* 0x0000000400f07947 */ /* 0x000fea0003800000 */
.L_x_2100:
        /* <DEDUP_REMOVED lines=16> */
.L_x_2107:
[----:B------:R-:W-:-:S04]  /*bfd0*/  SHF.R.U32.HI R4, RZ, 0x18, R4 ;  /* 0x00000018ff047819 */ /* 0x000fc80000011604 */
[----:B------:R-:W-:-:S04]  /*bfe0*/  LOP3.LUT R5, R5, 0x80, R4, 0xf8, !PT ;  /* 0x0000008005057812 */ /* 0x000fc800078ef804 */
[----:B------:R-:W-:-:S07]  /*bff0*/  PRMT R0, R5, 0x7610, R0 ;  /* 0x0000761005007816 */ /* 0x000fce0000000000 */
.L_x_2106:
[----:B------:R-:W-:Y:S05]  /*c000*/  BSYNC.RECONVERGENT B0 ;  /* 0x0000000000007941 */ /* 0x000fea0003800200 */
.L_x_2105:
[----:B------:R0:W-:Y:S01]  /*c010*/  STG.E.U8 desc[UR36][R2.64], R0 ;  /* 0x0000000002007986 */ /* 0x0001e2000c101124 */
[----:B------:R-:W-:Y:S05]  /*c020*/  BRA `(.L_x_2091) ;  /* 0x0000000400987947 */ /* 0x000fea0003800000 */
.L_x_2099:
        /* <DEDUP_REMOVED lines=21> */
.L_x_2109:
[----:B------:R-:W0:Y:S02]  /*c180*/  F2I.U64.TRUNC R4, R4 ;  /* 0x0000000400047311 */ /* 0x000e24000020d800 */
[----:B0-----:R0:W-:Y:S01]  /*c190*/  STG.E.64 desc[UR36][R2.64], R4 ;  /* 0x0000000402007986 */ /* 0x0011e2000c101b24 */
[----:B------:R-:W-:Y:S05]  /*c1a0*/  BRA `(.L_x_2091) ;  /* 0x0000000400387947 */ /* 0x000fea0003800000 */
.L_x_2108:
[----:B------:R-:W0:Y:S02]  /*c1b0*/  F2I.FTZ.U32.TRUNC.NTZ R5, R4 ;  /* 0x0000000400057305 */ /* 0x000e24000021f000 */
[----:B0-----:R0:W-:Y:S01]  /*c1c0*/  STG.E desc[UR36][R2.64], R5 ;  /* 0x0000000502007986 */ /* 0x0011e2000c101924 */
[----:B------:R-:W-:Y:S05]  /*c1d0*/  BRA `(.L_x_2091) ;  /* 0x00000004002c7947 */ /* 0x000fea0003800000 */
.L_x_2098:
        /* <DEDUP_REMOVED lines=10> */
.L_x_2111:
[----:B------:R-:W-:Y:S01]  /*c280*/  FMUL.FTZ R4, R4, 1 ;  /* 0x3f80000004047820 */ /* 0x000fe20000410000 */
[----:B------:R-:W-:-:S05]  /*c290*/  CS2R R6, SRZ ;  /* 0x0000000000067805 */ /* 0x000fca000001ff00 */
[----:B------:R-:W0:Y:S02]  /*c2a0*/  F2F.F64.F32 R4, R4 ;  /* 0x0000000400047310 */ /* 0x000e240000201800 */
[----:B0-----:R4:W-:Y:S01]  /*c2b0*/  STG.E.128 desc[UR36][R2.64], R4 ;  /* 0x0000000402007986 */ /* 0x0019e2000c101d24 */
[----:B------:R-:W-:Y:S05]  /*c2c0*/  BRA `(.L_x_2091) ;  /* 0x0000000000f07947 */ /* 0x000fea0003800000 */
.L_x_2110:
[----:B------:R-:W-:-:S09]  /*c2d0*/  UISETP.NE.AND UP0, UPT, UR4, 0xf, UPT ;  /* 0x0000000f0400788c */ /* 0x000fd2000bf05270 */
[----:B------:R-:W-:Y:S05]  /*c2e0*/  BRA.U !UP0, `(.L_x_2112) ;  /* 0x0000000108e07547 */ /* 0x000fea000b800000 */
[----:B------:R-:W-:-:S09]  /*c2f0*/  UISETP.NE.AND UP0, UPT, UR4, 0x17, UPT ;  /* 0x000000170400788c */ /* 0x000fd2000bf05270 */
[----:B------:R-:W-:Y:S05]  /*c300*/  BRA.U !UP0, `(.L_x_2113) ;  /* 0x00000001088c7547 */ /* 0x000fea000b800000 */
[----:B------:R-:W-:-:S09]  /*c310*/  UISETP.NE.AND UP0, UPT, UR4, 0x18, UPT ;  /* 0x000000180400788c */ /* 0x000fd2000bf05270 */
[----:B------:R-:W-:Y:S05]  /*c320*/  BRA.U !UP0, `(.L_x_2114) ;  /* 0x0000000108447547 */ /* 0x000fea000b800000 */
.L_x_2090:
        /* <DEDUP_REMOVED lines=8> */
[----:B0-----:R-:W-:Y:S02]  /*c3b0*/  IMAD.U32 R4, RZ, RZ, UR4 ;  /* 0x00000004ff047e24 */ /* 0x001fe4000f8e00ff */
[----:B------:R-:W-:Y:S01]  /*c3c0*/  IMAD.U32 R5, RZ, RZ, UR5 ;  /* 0x00000005ff057e24 */ /* 0x000fe2000f8e00ff */
[----:B---3--:R-:W-:Y:S01]  /*c3d0*/  MOV R6, UR6 ;  /* 0x0000000600067c02 */ /* 0x008fe20008000f00 */
[----:B------:R-:W-:-:S02]  /*c3e0*/  IMAD.U32 R7, RZ, RZ, UR7 ;  /* 0x00000007ff077e24 */ /* 0x000fc4000f8e00ff */
[----:B----4-:R-:W-:Y:S01]  /*c3f0*/  IMAD.U32 R10, RZ, RZ, UR8 ;  /* 0x00000008ff0a7e24 */ /* 0x010fe2000f8e00ff */
[----:B-1----:R-:W-:-:S07]  /*c400*/  MOV R11, UR9 ;  /* 0x00000009000b7c02 */ /* 0x002fce0008000f00 */
[----:B------:R-:W-:-:S07]  /*c410*/  LEPC R20, `(.L_x_2115) ;  /* 0x000000001014794e */ /* 0x000fce0000000000 */
[----:B--2---:R-:W-:Y:S05]  /*c420*/  CALL.ABS.NOINC R2 ;  /* 0x0000000002007343 */ /* 0x004fea0003c00000 */
.L_x_2115:
[----:B------:R-:W-:Y:S05]  /*c430*/  BRA `(.L_x_2091) ;  /* 0x0000000000947947 */ /* 0x000fea0003800000 */
.L_x_2114:
[----:B------:R-:W-:Y:S01]  /*c440*/  LOP3.LUT R6, R4, 0x7fffffff, RZ, 0xc0, !PT ;  /* 0x7fffffff04067812 */ /* 0x000fe200078ec0ff */
[----:B------:R-:W-:Y:S01]  /*c450*/  BSSY.RECONVERGENT B0, `(.L_x_2116) ;  /* 0x000000b000007945 */ /* 0x000fe20003800200 */
[----:B------:R-:W-:Y:S01]  /*c460*/  SHF.R.U32.HI R7, RZ, 0x18, R4 ;  /* 0x00000018ff077819 */ /* 0x000fe20000011604 */
[----:B------:R-:W-:Y:S01]  /*c470*/  IMAD.MOV.U32 R0, RZ, RZ, 0x7f ;  /* 0x0000007fff007424 */ /* 0x000fe200078e00ff */
        /* <DEDUP_REMOVED lines=8> */
.L_x_2117:
[----:B------:R-:W-:Y:S05]  /*c500*/  BSYNC.RECONVERGENT B0 ;  /* 0x0000000000007941 */ /* 0x000fea0003800200 */
.L_x_2116:
[----:B------:R-:W-:-:S05]  /*c510*/  LOP3.LUT R5, R0, 0x80, R7, 0xf8, !PT ;  /* 0x0000008000057812 */ /* 0x000fca00078ef807 */
[----:B------:R1:W-:Y:S01]  /*c520*/  STG.E.U8 desc[UR36][R2.64], R5 ;  /* 0x0000000502007986 */ /* 0x0003e2000c101124 */
[----:B------:R-:W-:Y:S05]  /*c530*/  BRA `(.L_x_2091) ;  /* 0x0000000000547947 */ /* 0x000fea0003800000 */
.L_x_2113:
        /* <DEDUP_REMOVED lines=11> */
.L_x_2119:
[----:B------:R-:W-:Y:S01]  /*c5f0*/  IMAD.MOV.U32 R0, RZ, RZ, 0x7f ;  /* 0x0000007fff007424 */ /* 0x000fe200078e00ff */
[----:B------:R-:W-:-:S04]  /*c600*/  ISETP.GT.U32.AND P0, PT, R6, 0x7f800000, PT ;  /* 0x7f8000000600780c */ /* 0x000fc80003f04070 */
[----:B------:R-:W-:-:S09]  /*c610*/  SEL R0, R0, 0x7c, P0 ;  /* 0x0000007c00007807 */ /* 0x000fd20000000000 */
.L_x_2120:
[----:B------:R-:W-:Y:S05]  /*c620*/  BSYNC.RECONVERGENT B0 ;  /* 0x0000000000007941 */ /* 0x000fea0003800200 */
.L_x_2118:
[----:B------:R-:W-:-:S04]  /*c630*/  SHF.R.U32.HI R5, RZ, 0x18, R4 ;  /* 0x00000018ff057819 */ /* 0x000fc80000011604 */
[----:B------:R-:W-:-:S05]  /*c640*/  LOP3.LUT R5, R0, 0x80, R5, 0xf8, !PT ;  /* 0x0000008000057812 */ /* 0x000fca00078ef805 */
[----:B------:R0:W-:Y:S01]  /*c650*/  STG.E.U8 desc[UR36][R2.64], R5 ;  /* 0x0000000502007986 */ /* 0x0001e2000c101124 */
[----:B------:R-:W-:Y:S05]  /*c660*/  BRA `(.L_x_2091) ;  /* 0x0000000000087947 */ /* 0x000fea0003800000 */
.L_x_2112:
[----:B------:R-:W-:-:S05]  /*c670*/  F2FP.BF16.F32.PACK_AB R4, RZ, R4 ;  /* 0x00000004ff04723e */ /* 0x000fca00000010ff */
[----:B------:R2:W-:Y:S02]  /*c680*/  STG.E.U16 desc[UR36][R2.64], R4 ;  /* 0x0000000402007986 */ /* 0x0005e4000c101524 */
.L_x_2091:
[----:B------:R-:W-:-:S07]  /*c690*/  IADD3 R17, PT, PT, R17, 0x80, RZ ;  /* 0x0000008011117810 */ /* 0x000fce0007ffe0ff */
.L_x_2028:
[----:B------:R-:W-:Y:S05]  /*c6a0*/  BSYNC.RECONVERGENT B7 ;  /* 0x0000000000077941 */ /* 0x000fea0003800200 */
.L_x_2027:
[----:B------:R-:W5:Y:S02]  /*c6b0*/  LDCU UR4, c[0x0][0x380] ;  /* 0x00007000ff0477ac */ /* 0x000f640008000800 */
[----:B-----5:R-:W-:-:S13]  /*c6c0*/  ISETP.GE.AND P0, PT, R17, UR4, PT ;  /* 0x0000000411007c0c */ /* 0x020fda000bf06270 */
[----:B------:R-:W-:Y:S05]  /*c6d0*/  @P0 EXIT ;  /* 0x000000000000094d */ /* 0x000fea0003800000 */
[----:B------:R-:W5:Y:S01]  /*c6e0*/  LDCU UR4, c[0x0][0x388] ;  /* 0x00007100ff0477ac */ /* 0x000f620008000800 */
[----:B------:R-:W-:Y:S01]  /*c6f0*/  IMAD.MOV.U32 R18, RZ, RZ, RZ ;  /* 0x000000ffff127224 */ /* 0x000fe200078e00ff */
[----:B------:R-:W-:Y:S01]  /*c700*/  MOV R16, RZ ;  /* 0x000000ff00107202 */ /* 0x000fe20000000f00 */
        /* <DEDUP_REMOVED lines=351> */
.L_x_2121:
[----:B------:R-:W1:Y:S01]  /*dd00*/  LDCU.64 UR8, c[0x0][0x5f0] ;  /* 0x0000be00ff0877ac */ /* 0x000e620008000a00 */
[----:B------:R-:W-:Y:S01]  /*dd10*/  BSSY.RECONVERGENT B6, `(.L_x_2122) ;  /* 0x00000e8000067945 */ /* 0x000fe20003800200 */
[----:B------:R-:W0:Y:S01]  /*dd20*/  LDCU.64 UR6, c[0x0][0x5e8] ;  /* 0x0000bd00ff0677ac */ /* 0x000e220008000a00 */
[----:B------:R-:W-:-:S04]  /*dd30*/  UPRMT UR4, UR39, 0x9910, URZ ;  /* 0x0000991027047896 */ /* 0x000fc800080000ff */
[----:B------:R-:W-:Y:S01]  /*dd40*/  UISETP.GT.AND UP0, UPT, UR4, 0x9, UPT ;  /* 0x000000090400788c */ /* 0x000fe2000bf04270 */
[----:B-1234-:R-:W-:Y:S02]  /*dd50*/  IADD3 R2, P1, PT, R0, UR8, RZ ;  /* 0x0000000800027c10 */ /* 0x01efe4000ff3e0ff */
        /* <DEDUP_REMOVED lines=15> */
.L_x_2126:
[----:B------:R-:W2:Y:S02]  /*de50*/  LDG.E.U8 R2, desc[UR36][R2.64] ;  /* 0x0000002402027981 */ /* 0x000ea4000c1e1100 */
[----:B--2---:R-:W-:Y:S01]  /*de60*/  I2FP.F32.U32 R19, R2 ;  /* 0x0000000200137245 */ /* 0x004fe20000201000 */
[----:B------:R-:W-:Y:S06]  /*de70*/  BRA `(.L_x_2128) ;  /* 0x0000000c00447947 */ /* 0x000fec0003800000 */
.L_x_2125:
[----:B------:R-:W-:-:S09]  /*de80*/  UISETP.NE.AND UP0, UPT, UR4, 0x2, UPT ;  /* 0x000000020400788c */ /* 0x000fd2000bf05270 */
[----:B------:R-:W-:Y:S05]  /*de90*/  BRA.U !UP0, `(.L_x_2129) ;  /* 0x0000000108287547 */ /* 0x000fea000b800000 */
[----:B------:R-:W-:-:S09]  /*dea0*/  UISETP.NE.AND UP0, UPT, UR4, 0x3, UPT ;  /* 0x000000030400788c */ /* 0x000fd2000bf05270 */
[----:B------:R-:W-:Y:S05]  /*deb0*/  BRA.U !UP0, `(.L_x_2130) ;  /* 0x0000000108147547 */ /* 0x000fea000b800000 */
[----:B------:R-:W-:-:S09]  /*dec0*/  UISETP.NE.AND UP0, UPT, UR4, 0x4, UPT ;  /* 0x000000040400788c */ /* 0x000fd2000bf05270 */
[----:B------:R-:W-:Y:S05]  /*ded0*/  BRA.U UP0, `(.L_x_2127) ;  /* 0x0000000900d07547 */ /* 0x000fea000b800000 */
[----:B------:R-:W2:Y:S02]  /*dee0*/  LDG.E.64 R2, desc[UR36][R2.64] ;  /* 0x0000002402027981 */ /* 0x000ea4000c1e1b00 */
[----:B--2---:R4:W0:Y:S02]  /*def0*/  I2F.S64 R19, R2 ;  /* 0x0000000200137312 */ /* 0x0048240000301400 */
[----:B0---4-:R-:W-:Y:S05]  /*df00*/  BRA `(.L_x_2128) ;  /* 0x0000000c00207947 */ /* 0x011fea0003800000 */
.L_x_2130:
[----:B------:R-:W2:Y:S02]  /*df10*/  LDG.E R2, desc[UR36][R2.64] ;  /* 0x0000002402027981 */ /* 0x000ea4000c1e1900 */
[----:B--2---:R-:W-:Y:S01]  /*df20*/  I2FP.F32.S32 R19, R2 ;  /* 0x0000000200137245 */ /* 0x004fe20000201400 */
[----:B------:R-:W-:Y:S06]  /*df30*/  BRA `(.L_x_2128) ;  /* 0x0000000c00147947 */ /* 0x000fec0003800000 */
.L_x_2129:
[----:B------:R-:W2:Y:S02]  /*df40*/  LDG.E.U16 R2, desc[UR36][R2.64] ;  /* 0x0000002402027981 */ /* 0x000ea4000c1e1500 */
[----:B--2---:R4:W0:Y:S01]  /*df50*/  I2F.S16 R19, R2 ;  /* 0x0000000200137306 */ /* 0x0048220000101400 */
[----:B------:R-:W-:Y:S05]  /*df60*/  BRA `(.L_x_2128) ;  /* 0x0000000c00087947 */ /* 0x000fea0003800000 */
.L_x_2124:
        /* <DEDUP_REMOVED lines=8> */
.L_x_2132:
[----:B------:R-:W2:Y:S02]  /*dff0*/  LDG.E.U16 R2, desc[UR36][R2.64] ;  /* 0x0000002402027981 */ /* 0x000ea4000c1e1500 */
[----:B--2---:R-:W-:Y:S01]  /*e000*/  HADD2.F32 R19, -RZ, R2.H0_H0 ;  /* 0x20000002ff137230 */ /* 0x004fe20000004100 */
[----:B------:R-:W-:Y:S06]  /*e010*/  BRA `(.L_x_2128) ;  /* 0x0000000800dc7947 */ /* 0x000fec0003800000 */
.L_x_2131:
        /* <DEDUP_REMOVED lines=8> */
.L_x_2134:
[----:B------:R-:W2:Y:S02]  /*e0a0*/  LDG.E.U16 R2, desc[UR36][R2.64] ;  /* 0x0000002402027981 */ /* 0x000ea4000c1e1500 */
[----:B--2---:R-:W-:Y:S01]  /*e0b0*/  HADD2.F32 R19, -RZ, R2.H0_H0 ;  /* 0x20000002ff137230 */ /* 0x004fe20000004100 */
[----:B------:R-:W-:Y:S06]  /*e0c0*/  BRA `(.L_x_2128) ;  /* 0x0000000800b07947 */ /* 0x000fec0003800000 */
.L_x_2133:
        /* <DEDUP_REMOVED lines=11> */
.L_x_2123:
        /* <DEDUP_REMOVED lines=12> */
.L_x_2137:
        /* <DEDUP_REMOVED lines=11> */
.L_x_2136:
        /* <DEDUP_REMOVED lines=25> */
.L_x_2139:
        /* <DEDUP_REMOVED lines=12> */
.L_x_2138:
[----:B------:R-:W2:Y:S02]  /*e540*/  LDG.E.U16 R2, desc[UR36][R2.64] ;  /* 0x0000002402027981 */ /* 0x000ea4000c1e1500 */
[----:B--2---:R-:W-:Y:S01]  /*e550*/  IMAD.U32 R19, R2, 0x10000, RZ ;  /* 0x0001000002137824 */ /* 0x004fe200078e00ff */
[----:B------:R-:W-:Y:S06]  /*e560*/  BRA `(.L_x_2128) ;  /* 0x0000000400887947 */ /* 0x000fec0003800000 */
.L_x_2135:
        /* <DEDUP_REMOVED lines=11> */
.L_x_2142:
        /* <DEDUP_REMOVED lines=20> */
.L_x_2144:
[----:B------:R-:W-:Y:S05]  /*e760*/  BSYNC.RECONVERGENT B0 ;  /* 0x0000000000007941 */ /* 0x000fea0003800200 */
.L_x_2143:
[----:B------:R-:W-:Y:S01]  /*e770*/  IMAD.SHL.U32 R0, R0, 0x100000, RZ ;  /* 0x0010000000007824 */ /* 0x000fe200078e00ff */
[----:B------:R-:W-:-:S04]  /*e780*/  LEA R2, R2, 0x3b800000, 0x17 ;  /* 0x3b80000002027811 */ /* 0x000fc800078eb8ff */
[----:B------:R-:W-:Y:S01]  /*e790*/  LOP3.LUT R19, R2, R0, R19, 0xfe, !PT ;  /* 0x0000000002137212 */ /* 0x000fe200078efe13 */
[----:B------:R-:W-:Y:S06]  /*e7a0*/  BRA `(.L_x_2128) ;  /* 0x0000000000f87947 */ /* 0x000fec0003800000 */
.L_x_2141:
        /* <DEDUP_REMOVED lines=20> */
.L_x_2146:
[----:B------:R-:W-:Y:S05]  /*e8f0*/  BSYNC.RECONVERGENT B0 ;  /* 0x0000000000007941 */ /* 0x000fea0003800200 */
.L_x_2145:
[----:B------:R-:W-:Y:S02]  /*e900*/  SHF.L.U32 R0, R0, 0x15, RZ ;  /* 0x0000001500007819 */ /* 0x000fe400000006ff */
[----:B------:R-:W-:-:S04]  /*e910*/  LEA R2, R2, 0x37800000, 0x17 ;  /* 0x3780000002027811 */ /* 0x000fc800078eb8ff */
[----:B------:R-:W-:Y:S01]  /*e920*/  LOP3.LUT R19, R2, R0, R19, 0xfe, !PT ;  /* 0x0000000002137212 */ /* 0x000fe200078efe13 */
[----:B------:R-:W-:Y:S06]  /*e930*/  BRA `(.L_x_2128) ;  /* 0x0000000000947947 */ /* 0x000fec0003800000 */
.L_x_2140:
        /* <DEDUP_REMOVED lines=14> */
.L_x_2127:
        /* <DEDUP_REMOVED lines=16> */
.L_x_2149:
[----:B------:R-:W-:Y:S01]  /*eb20*/  IMAD.MOV.U32 R19, RZ, RZ, RZ ;  /* 0x000000ffff137224 */ /* 0x000fe200078e00ff */
[----:B------:R-:W-:Y:S06]  /*eb30*/  BRA `(.L_x_2128) ;  /* 0x0000000000147947 */ /* 0x000fec0003800000 */
.L_x_2148:
[----:B------:R-:W2:Y:S02]  /*eb40*/  LDG.E.64 R2, desc[UR36][R2.64] ;  /* 0x0000002402027981 */ /* 0x000ea4000c1e1b00 */
[----:B--2---:R0:W1:Y:S02]  /*eb50*/  I2F.U64 R19, R2 ;  /* 0x0000000200137312 */ /* 0x0040640000301000 */
[----:B01----:R-:W-:Y:S05]  /*eb60*/  BRA `(.L_x_2128) ;  /* 0x0000000000087947 */ /* 0x003fea0003800000 */
.L_x_2147:
[----:B------:R-:W2:Y:S02]  /*eb70*/  LDG.E R2, desc[UR36][R2.64] ;  /* 0x0000002402027981 */ /* 0x000ea4000c1e1900 */
[----:B--2---:R-:W-:-:S07]  /*eb80*/  I2FP.F32.U32 R19, R2 ;  /* 0x0000000200137245 */ /* 0x004fce0000201000 */
.L_x_2128:
[----:B------:R-:W-:Y:S05]  /*eb90*/  BSYNC.RECONVERGENT B6 ;  /* 0x0000000000067941 */ /* 0x000fea0003800200 */
.L_x_2122:
        /* <DEDUP_REMOVED lines=18> */
.L_x_2154:
[----:B------:R-:W2:Y:S02]  /*ecc0*/  LDG.E.U8 R0, desc[UR36][R2.64] ;  /* 0x0000002402007981 */ /* 0x000ea4000c1e1100 */
[----:B--2---:R-:W-:Y:S01]  /*ecd0*/  I2FP.F32.U32 R0, R0 ;  /* 0x0000000000007245 */ /* 0x004fe20000201000 */
[----:B------:R-:W-:Y:S06]  /*ece0*/  BRA `(.L_x_2156) ;  /* 0x0000000c00447947 */ /* 0x000fec0003800000 */
.L_x_2153:
[----:B------:R-:W-:-:S09]  /*ecf0*/  UISETP.NE.AND UP0, UPT, UR4, 0x2, UPT ;  /* 0x000000020400788c */ /* 0x000fd2000bf05270 */
[----:B------:R-:W-:Y:S05]  /*ed00*/  BRA.U !UP0, `(.L_x_2157) ;  /* 0x0000000108287547 */ /* 0x000fea000b800000 */
[----:B------:R-:W-:-:S09]  /*ed10*/  UISETP.NE.AND UP0, UPT, UR4, 0x3, UPT ;  /* 0x000000030400788c */ /* 0x000fd2000bf05270 */
[----:B------:R-:W-:Y:S05]  /*ed20*/  BRA.U !UP0, `(.L_x_2158) ;  /* 0x0000000108147547 */ /* 0x000fea000b800000 */
[----:B------:R-:W-:-:S09]  /*ed30*/  UISETP.NE.AND UP0, UPT, UR4, 0x4, UPT ;  /* 0x000000040400788c */ /* 0x000fd2000bf05270 */
[----:B------:R-:W-:Y:S05]  /*ed40*/  BRA.U UP0, `(.L_x_2155) ;  /* 0x0000000900d07547 */ /* 0x000fea000b800000 */
[----:B------:R-:W2:Y:S02]  /*ed50*/  LDG.E.64 R2, desc[UR36][R2.64] ;  /* 0x0000002402027981 */ /* 0x000ea4000c1e1b00 */
[----:B--2---:R2:W4:Y:S02]  /*ed60*/  I2F.S64 R0, R2 ;  /* 0x0000000200007312 */ /* 0x0045240000301400 */
[----:B--2-4-:R-:W-:Y:S05]  /*ed70*/  BRA `(.L_x_2156) ;  /* 0x0000000c00207947 */ /* 0x014fea0003800000 */
.L_x_2158:
[----:B------:R-:W2:Y:S02]  /*ed80*/  LDG.E R0, desc[UR36][R2.64] ;  /* 0x0000002402007981 */ /* 0x000ea4000c1e1900 */
[----:B--2---:R-:W-:Y:S01]  /*ed90*/  I2FP.F32.S32 R0, R0 ;  /* 0x0000000000007245 */ /* 0x004fe20000201400 */
[----:B------:R-:W-:Y:S06]  /*eda0*/  BRA `(.L_x_2156) ;  /* 0x0000000c00147947 */ /* 0x000fec0003800000 */
.L_x_2157:
[----:B------:R-:W2:Y:S02]  /*edb0*/  LDG.E.U16 R0, desc[UR36][R2.64] ;  /* 0x0000002402007981 */ /* 0x000ea4000c1e1500 */
[----:B--2---:R-:W2:Y:S01]  /*edc0*/  I2F.S16 R0, R0 ;  /* 0x0000000000007306 */ /* 0x004ea20000101400 */
[----:B------:R-:W-:Y:S05]  /*edd0*/  BRA `(.L_x_2156) ;  /* 0x0000000c00087947 */ /* 0x000fea0003800000 */
.L_x_2152:
        /* <DEDUP_REMOVED lines=8> */
.L_x_2160:
[----:B------:R-:W2:Y:S02]  /*ee60*/  LDG.E.U16 R0, desc[UR36][R2.64] ;  /* 0x0000002402007981 */ /* 0x000ea4000c1e1500 */
[----:B--2---:R-:W-:Y:S01]  /*ee70*/  HADD2.F32 R0, -RZ, R0.H0_H0 ;  /* 0x20000000ff007230 */ /* 0x004fe20000004100 */
[----:B------:R-:W-:Y:S06]  /*ee80*/  BRA `(.L_x_2156) ;  /* 0x0000000800dc7947 */ /* 0x000fec0003800000 */
.L_x_2159:
        /* <DEDUP_REMOVED lines=8> */
.L_x_2162:
[----:B------:R-:W2:Y:S02]  /*ef10*/  LDG.E.U16 R0, desc[UR36][R2.64] ;  /* 0x0000002402007981 */ /* 0x000ea4000c1e1500 */
[----:B--2---:R-:W-:Y:S01]  /*ef20*/  HADD2.F32 R0, -RZ, R0.H0_H0 ;  /* 0x20000000ff007230 */ /* 0x004fe20000004100 */
[----:B------:R-:W-:Y:S06]  /*ef30*/  BRA `(.L_x_2156) ;  /* 0x0000000800b07947 */ /* 0x000fec0003800000 */
.L_x_2161:
        /* <DEDUP_REMOVED lines=11> */
.L_x_2151:
        /* <DEDUP_REMOVED lines=12> */
.L_x_2165:
        /* <DEDUP_REMOVED lines=11> */
.L_x_2164:
        /* <DEDUP_REMOVED lines=25> */
.L_x_2167:
        /* <DEDUP_REMOVED lines=12> */
.L_x_2166:
[----:B------:R-:W2:Y:S02]  /*f3b0*/  LDG.E.U16 R0, desc[UR36][R2.64] ;  /* 0x0000002402007981 */ /* 0x000ea4000c1e1500 */
[----:B--2---:R-:W-:Y:S01]  /*f3c0*/  SHF.L.U32 R0, R0, 0x10, RZ ;  /* 0x0000001000007819 */ /* 0x004fe200000006ff */
[----:B------:R-:W-:Y:S06]  /*f3d0*/  BRA `(.L_x_2156) ;  /* 0x0000000400887947 */ /* 0x000fec0003800000 */
.L_x_2163:
        /* <DEDUP_REMOVED lines=11> */
.L_x_2170:
        /* <DEDUP_REMOVED lines=20> */
.L_x_2172:
[----:B------:R-:W-:Y:S05]  /*f5d0*/  BSYNC.RECONVERGENT B0 ;  /* 0x0000000000007941 */ /* 0x000fea0003800200 */
.L_x_2171:
[----:B------:R-:W-:Y:S01]  /*f5e0*/  IMAD.SHL.U32 R0, R0, 0x100000, RZ ;  /* 0x0010000000007824 */ /* 0x000fe200078e00ff */
[----:B------:R-:W-:-:S04]  /*f5f0*/  LEA R2, R2, 0x3b800000, 0x17 ;  /* 0x3b80000002027811 */ /* 0x000fc800078eb8ff */
[----:B------:R-:W-:Y:S01]  /*f600*/  LOP3.LUT R0, R2, R0, R7, 0xfe, !PT ;  /* 0x0000000002007212 */ /* 0x000fe200078efe07 */
[----:B------:R-:W-:Y:S06]  /*f610*/  BRA `(.L_x_2156) ;  /* 0x0000000000f87947 */ /* 0x000fec0003800000 */
.L_x_2169:
        /* <DEDUP_REMOVED lines=20> */
.L_x_2174:
[----:B------:R-:W-:Y:S05]  /*f760*/  BSYNC.RECONVERGENT B0 ;  /* 0x0000000000007941 */ /* 0x000fea0003800200 */
.L_x_2173:
[----:B------:R-:W-:Y:S02]  /*f770*/  SHF.L.U32 R0, R0, 0x15, RZ ;  /* 0x0000001500007819 */ /* 0x000fe400000006ff */
[----:B------:R-:W-:-:S04]  /*f780*/  LEA R2, R2, 0x37800000, 0x17 ;  /* 0x3780000002027811 */ /* 0x000fc800078eb8ff */
[----:B------:R-:W-:Y:S01]  /*f790*/  LOP3.LUT R0, R2, R0, R7, 0xfe, !PT ;  /* 0x0000000002007212 */ /* 0x000fe200078efe07 */
[----:B------:R-:W-:Y:S06]  /*f7a0*/  BRA `(.L_x_2156) ;  /* 0x0000000000947947 */ /* 0x000fec0003800000 */
.L_x_2168:
        /* <DEDUP_REMOVED lines=14> */
.L_x_2155:
[----:B------:R-:W-:Y:S01]  /*f890*/  MOV R2, 0x0 ;  /* 0x0000000000027802 */ /* 0x000fe20000000f00 */
[----:B------:R-:W0:Y:S01]  /*f8a0*/  LDCU.64 UR4, c[0x4][0x128] ;  /* 0x01002500ff0477ac */ /* 0x000e220008000a00 */
[----:B------:R-:W-:Y:S02]  /*f8b0*/  HFMA2 R8, -RZ, RZ, 0, 4.64916229248046875e-06 ;  /* 0x0000004eff087431 */ /* 0x000fe400000001ff */
[----:B------:R-:W-:Y:S01]  /*f8c0*/  IMAD.MOV.U32 R12, RZ, RZ, 0x1 ;  /* 0x00000001ff0c7424 */ /* 0x000fe200078e00ff */
[----:B------:R-:W-:Y:S01]  /*f8d0*/  MOV R13, RZ ;  /* 0x000000ff000d7202 */ /* 0x000fe20000000f00 */
[----:B------:R-:W1:Y:S01]  /*f8e0*/  LDCU.64 UR6, c[0x4][0x130] ;  /* 0x01002600ff0677ac */ /* 0x000e620008000a00 */
[----:B------:R-:W2:Y:S01]  /*f8f0*/  LDC.64 R2, c[0x4][R2] ;  /* 0x0100000002027b82 */ /* 0x000ea20000000a00 */
[----:B------:R-:W4:Y:S01]  /*f900*/  LDCU.64 UR8, c[0x4][0x18] ;  /* 0x01000300ff0877ac */ /* 0x000f220008000a00 */
[----:B0-----:R-:W-:Y:S01]  /*f910*/  MOV R4, UR4 ;  /* 0x0000000400047c02 */ /* 0x001fe20008000f00 */
[----:B------:R-:W-:Y:S01]  /*f920*/  IMAD.U32 R5, RZ, RZ, UR5 ;  /* 0x00000005ff057e24 */ /* 0x000fe2000f8e00ff */
[----:B-1----:R-:W-:Y:S01]  /*f930*/  MOV R6, UR6 ;  /* 0x0000000600067c02 */ /* 0x002fe20008000f00 */
[----:B------:R-:W-:Y:S01]  /*f940*/  IMAD.U32 R7, RZ, RZ, UR7 ;  /* 0x00000007ff077e24 */ /* 0x000fe2000f8e00ff */
[----:B----4-:R-:W-:Y:S01]  /*f950*/  MOV R10, UR8 ;  /* 0x00000008000a7c02 */ /* 0x010fe20008000f00 */
[----:B------:R-:W-:-:S07]  /*f960*/  IMAD.U32 R11, RZ, RZ, UR9 ;  /* 0x00000009ff0b7e24 */ /* 0x000fce000f8e00ff */
[----:B------:R-:W-:-:S07]  /*f970*/  LEPC R20, `(.L_x_2177) ;  /* 0x000000001014794e */ /* 0x000fce0000000000 */
[----:B--23-5:R-:W-:Y:S05]  /*f980*/  CALL.ABS.NOINC R2 ;  /* 0x0000000002007343 */ /* 0x02cfea0003c00000 */
.L_x_2177:
[----:B------:R-:W-:Y:S01]  /*f990*/  IMAD.MOV.U32 R0, RZ, RZ, RZ ;  /* 0x000000ffff007224 */ /* 0x000fe200078e00ff */
[----:B------:R-:W-:Y:S06]  /*f9a0*/  BRA `(.L_x_2156) ;  /* 0x0000000000147947 */ /* 0x000fec0003800000 */
.L_x_2176:
[----:B------:R-:W2:Y:S02]  /*f9b0*/  LDG.E.64 R2, desc[UR36][R2.64] ;  /* 0x0000002402027981 */ /* 0x000ea4000c1e1b00 */
[----:B--2---:R0:W1:Y:S02]  /*f9c0*/  I2F.U64 R0, R2 ;  /* 0x0000000200007312 */ /* 0x0040640000301000 */
[----:B01----:R-:W-:Y:S05]  /*f9d0*/  BRA `(.L_x_2156) ;  /* 0x0000000000087947 */ /* 0x003fea0003800000 */
.L_x_2175:
[----:B------:R-:W2:Y:S02]  /*f9e0*/  LDG.E R0, desc[UR36][R2.64] ;  /* 0x0000002402007981 */ /* 0x000ea4000c1e1900 */
[----:B--2---:R-:W-:-:S07]  /*f9f0*/  I2FP.F32.U32 R0, R0 ;  /* 0x0000000000007245 */ /* 0x004fce0000201000 */
.L_x_2156:
[----:B------:R-:W-:Y:S05]  /*fa00*/  BSYNC.RECONVERGENT B6 ;  /* 0x0000000000067941 */ /* 0x000fea0003800200 */
.L_x_2150:
[C---:B0--345:R-:W-:Y:S01]  /*fa10*/  FMUL.FTZ R2, |R19|.reuse, -1.4426950216293334961 ;  /* 0xbfb8aa3b13027820 */ /* 0x079fe20000410200 */
        /* <DEDUP_REMOVED lines=8> */
[----:B------:R-:W-:-:S04]  /*faa0*/  @P0 FADD.FTZ R4, -R4, -RZ ;  /* 0x800000ff04040221 */ /* 0x000fc80000010100 */
[----:B------:R-:W-:-:S04]  /*fab0*/  FADD.FTZ R19, R19, -R4 ;  /* 0x8000000413137221 */ /* 0x000fc80000010000 */
[----:B-12---:R-:W-:Y:S01]  /*fac0*/  FMUL.FTZ R2, R19, R0 ;  /* 0x0000000013027220 */ /* 0x006fe20000410000 */
        /* <DEDUP_REMOVED lines=10> */
[----:B0-----:R-:W-:Y:S01]  /*fb70*/  STG.E.U8 desc[UR36][R16.64], R3 ;  /* 0x0000000310007986 */ /* 0x001fe2000c101124 */
[----:B------:R-:W-:Y:S05]  /*fb80*/  EXIT ;  /* 0x000000000000794d */ /* 0x000fea0003800000 */
.L_x_2181:
[----:B------:R-:W0:Y:S02]  /*fb90*/  F2I.S64.TRUNC R2, R2 ;  /* 0x0000000200027311 */ /* 0x000e24000020d900 */
[----:B0-----:R-:W-:-:S05]  /*fba0*/  MOV R5, R2 ;  /* 0x0000000200057202 */ /* 0x001fca0000000f00 */
[----:B------:R-:W-:Y:S01]  /*fbb0*/  STG.E.U8 desc[UR36][R16.64], R5 ;  /* 0x0000000510007986 */ /* 0x000fe2000c101124 */
[----:B------:R-:W-:Y:S05]  /*fbc0*/  EXIT ;  /* 0x000000000000794d */ /* 0x000fea0003800000 */
.L_x_2180:
[----:B------:R-:W-:-:S09]  /*fbd0*/  UISETP.NE.AND UP0, UPT, UR4, 0x2, UPT ;  /* 0x000000020400788c */ /* 0x000fd2000bf05270 */
[----:B------:R-:W-:Y:S05]  /*fbe0*/  BRA.U !UP0, `(.L_x_2183) ;  /* 0x0000000108287547 */ /* 0x000fea000b800000 */
[----:B------:R-:W-:-:S09]  /*fbf0*/  UISETP.NE.AND UP0, UPT, UR4, 0x3, UPT ;  /* 0x000000030400788c */ /* 0x000fd2000bf05270 */
[----:B------:R-:W-:Y:S05]  /*fc00*/  BRA.U !UP0, `(.L_x_2184) ;  /* 0x0000000108147547 */ /* 0x000fea000b800000 */
[----:B------:R-:W-:-:S09]  /*fc10*/  UISETP.NE.AND UP0, UPT, UR4, 0x4, UPT ;  /* 0x000000040400788c */ /* 0x000fd2000bf05270 */
[----:B------:R-:W-:Y:S05]  /*fc20*/  BRA.U UP0, `(.L_x_2182) ;  /* 0x0000000900387547 */ /* 0x000fea000b800000 */
[----:B------:R-:W0:Y:S02]  /*fc30*/  F2I.S64.TRUNC R2, R2 ;  /* 0x0000000200027311 */ /* 0x000e24000020d900 */
[----:B0-----:R-:W-:Y:S01]  /*fc40*/  STG.E.64 desc[UR36][R16.64], R2 ;  /* 0x0000000210007986 */ /* 0x001fe2000c101b24 */
[----:B------:R-:W-:Y:S05]  /*fc50*/  EXIT ;  /* 0x000000000000794d */ /* 0x000fea0003800000 */
.L_x_2184:
[----:B------:R-:W0:Y:S02]  /*fc60*/  F2I.FTZ.TRUNC.NTZ R3, R2 ;  /* 0x0000000200037305 */ /* 0x000e24000021f100 */
[----:B0-----:R-:W-:Y:S01]  /*fc70*/  STG.E desc[UR36][R16.64], R3 ;  /* 0x0000000310007986 */ /* 0x001fe2000c101924 */
[----:B------:R-:W-:Y:S05]  /*fc80*/  EXIT ;  /* 0x000000000000794d */ /* 0x000fea0003800000 */
.L_x_2183:
[----:B------:R-:W0:Y:S02]  /*fc90*/  F2I.FTZ.TRUNC.NTZ R3, R2 ;  /* 0x0000000200037305 */ /* 0x000e24000021f100 */
[----:B0-----:R-:W-:Y:S01]  /*fca0*/  STG.E.U16 desc[UR36][R16.64], R3 ;  /* 0x0000000310007986 */ /* 0x001fe2000c101524 */
[----:B------:R-:W-:Y:S05]  /*fcb0*/  EXIT ;  /* 0x000000000000794d */ /* 0x000fea0003800000 */
.L_x_2179:
[----:B------:R-:W-:-:S09]  /*fcc0*/  UISETP.GT.AND UP0, UPT, UR4, 0x6, UPT ;  /* 0x000000060400788c */ /* 0x000fd2000bf04270 */
[----:B------:R-:W-:Y:S05]  /*fcd0*/  BRA.U UP0, `(.L_x_2185) ;  /* 0x0000000100247547 */ /* 0x000fea000b800000 */
[----:B------:R-:W-:-:S09]  /*fce0*/  UISETP.NE.AND UP0, UPT, UR4, 0x5, UPT ;  /* 0x000000050400788c */ /* 0x000fd2000bf05270 */
[----:B------:R-:W-:Y:S05]  /*fcf0*/  BRA.U !UP0, `(.L_x_2186) ;  /* 0x0000000108107547 */ /* 0x000fea000b800000 */
[----:B------:R-:W-:-:S09]  /*fd00*/  UISETP.NE.AND UP0, UPT, UR4, 0x6, UPT ;  /* 0x000000060400788c */ /* 0x000fd2000bf05270 */
[----:B------:R-:W-:Y:S05]  /*fd10*/  BRA.U UP0, `(.L_x_2182) ;  /* 0x0000000500fc7547 */ /* 0x000fea000b800000 */
[----:B------:R-:W-:Y:S01]  /*fd20*/  STG.E desc[UR36][R16.64], R2 ;  /* 0x0000000210007986 */ /* 0x000fe2000c101924 */
[----:B------:R-:W-:Y:S05]  /*fd30*/  EXIT ;  /* 0x000000000000794d */ /* 0x000fea0003800000 */
.L_x_2186:
[----:B------:R-:W-:-:S05]  /*fd40*/  F2FP.F16.F32.PACK_AB R2, RZ, R2 ;  /* 0x00000002ff02723e */ /* 0x000fca00000000ff */
[----:B------:R-:W-:Y:S01]  /*fd50*/  STG.E.U16 desc[UR36][R16.64], R2 ;  /* 0x0000000210007986 */ /* 0x000fe2000c101524 */
[----:B------:R-:W-:Y:S05]  /*fd60*/  EXIT ;  /* 0x000000000000794d */ /* 0x000fea0003800000 */
.L_x_2185:
[----:B------:R-:W-:-:S09]  /*fd70*/  UISETP.NE.AND UP0, UPT, UR4, 0x7, UPT ;  /* 0x000000070400788c */ /* 0x000fd2000bf05270 */
[----:B------:R-:W-:Y:S05]  /*fd80*/  BRA.U !UP0, `(.L_x_2187) ;  /* 0x00000001082c7547 */ /* 0x000fea000b800000 */
[----:B------:R-:W-:-:S09]  /*fd90*/  UISETP.NE.AND UP0, UPT, UR4, 0x8, UPT ;  /* 0x000000080400788c */ /* 0x000fd2000bf05270 */
[----:B------:R-:W-:Y:S05]  /*fda0*/  BRA.U !UP0, `(.L_x_2188) ;  /* 0x0000000108147547 */ /* 0x000fea000b800000 */
[----:B------:R-:W-:-:S09]  /*fdb0*/  UISETP.NE.AND UP0, UPT, UR4, 0x9, UPT ;  /* 0x000000090400788c */ /* 0x000fd2000bf05270 */
[----:B------:R-:W-:Y:S05]  /*fdc0*/  BRA.U UP0, `(.L_x_2182) ;  /* 0x0000000500d07547 */ /* 0x000fea000b800000 */
[----:B------:R-:W-:-:S05]  /*fdd0*/  IMAD.MOV.U32 R3, RZ, RZ, RZ ;  /* 0x000000ffff037224 */ /* 0x000fca00078e00ff */
[----:B------:R-:W-:Y:S01]  /*fde0*/  STG.E.64 desc[UR36][R16.64], R2 ;  /* 0x0000000210007986 */ /* 0x000fe2000c101b24 */
[----:B------:R-:W-:Y:S05]  /*fdf0*/  EXIT ;  /* 0x000000000000794d */ /* 0x000fea0003800000 */
.L_x_2188:
[----:B------:R-:W-:-:S04]  /*fe00*/  F2FP.F16.F32.PACK_AB R3, RZ, R2 ;  /* 0x00000002ff03723e */ /* 0x000fc800000000ff */
[----:B------:R-:W-:-:S05]  /*fe10*/  PRMT R3, R3, 0x5410, RZ ;  /* 0x0000541003037816 */ /* 0x000fca00000000ff */
[----:B------:R-:W-:Y:S01]  /*fe20*/  STG.E desc[UR36][R16.64], R3 ;  /* 0x0000000310007986 */ /* 0x000fe2000c101924 */
[----:B------:R-:W-:Y:S05]  /*fe30*/  EXIT ;  /* 0x000000000000794d */ /* 0x000fea0003800000 */
.L_x_2187:
[----:B------:R-:W-:-:S06]  /*fe40*/  FMUL.FTZ R2, R2, 1 ;  /* 0x3f80000002027820 */ /* 0x000fcc0000410000 */
[----:B------:R-:W0:Y:S02]  /*fe50*/  F2F.F64.F32 R2, R2 ;  /* 0x0000000200027310 */ /* 0x000e240000201800 */
[----:B0-----:R-:W-:Y:S01]  /*fe60*/  STG.E.64 desc[UR36][R16.64], R2 ;  /* 0x0000000210007986 */ /* 0x001fe2000c101b24 */
[----:B------:R-:W-:Y:S05]  /*fe70*/  EXIT ;  /* 0x000000000000794d */ /* 0x000fea0003800000 */
.L_x_2178:
        /* <DEDUP_REMOVED lines=11> */
[----:B0-----:R-:W-:Y:S01]  /*ff30*/  STG.E.U16 desc[UR36][R16.64], R3 ;  /* 0x0000000310007986 */ /* 0x001fe2000c101524 */
[----:B------:R-:W-:Y:S05]  /*ff40*/  EXIT ;  /* 0x000000000000794d */ /* 0x000fea0003800000 */
.L_x_2192:
[----:B------:R-:W-:Y:S01]  /*ff50*/  LOP3.LUT R4, R2, 0x7fffffff, RZ, 0xc0, !PT ;  /* 0x7fffffff02047812 */ /* 0x000fe200078ec0ff */
[----:B------:R-:W-:Y:S01]  /*ff60*/  BSSY.RECONVERGENT B0, `(.L_x_2193) ;  /* 0x0000012000007945 */ /* 0x000fe20003800200 */
[----:B------:R-:W-:Y:S02]  /*ff70*/  HFMA2 R8, -RZ, RZ, 0, 7.62939453125e-06 ;  /* 0x00000080ff087431 */ /* 0x000fe400000001ff */
        /* <DEDUP_REMOVED lines=13> */
.L_x_2195:
[----:B------:R-:W-:-:S04]  /*10050*/  SHF.R.U32.HI R2, RZ, 0x18, R2 ;  /* 0x00000018ff027819 */ /* 0x000fc80000011602 */
[----:B------:R-:W-:-:S04]  /*10060*/  LOP3.LUT R2, R3, 0x80, R2, 0xf8, !PT ;  /* 0x0000008003027812 */ /* 0x000fc800078ef802 */
[----:B------:R-:W-:-:S07]  /*10070*/  PRMT R8, R2, 0x7610, R8 ;  /* 0x0000761002087816 */ /* 0x000fce0000000008 */
.L_x_2194:
[----:B------:R-:W-:Y:S05]  /*10080*/  BSYNC.RECONVERGENT B0 ;  /* 0x0000000000007941 */ /* 0x000fea0003800200 */
.L_x_2193:
[----:B------:R-:W-:Y:S01]  /*10090*/  STG.E.U8 desc[UR36][R16.64], R8 ;  /* 0x0000000810007986 */ /* 0x000fe2000c101124 */
[----:B------:R-:W-:Y:S05]  /*100a0*/  EXIT ;  /* 0x000000000000794d */ /* 0x000fea0003800000 */
.L_x_2191:
        /* <DEDUP_REMOVED lines=16> */
.L_x_2198:
[----:B------:R-:W-:-:S04]  /*101b0*/  SHF.R.U32.HI R2, RZ, 0x18, R2 ;  /* 0x00000018ff027819 */ /* 0x000fc80000011602 */
[----:B------:R-:W-:-:S04]  /*101c0*/  LOP3.LUT R3, R3, 0x80, R2, 0xf8, !PT ;  /* 0x0000008003037812 */ /* 0x000fc800078ef802 */
[----:B------:R-:W-:-:S07]  /*101d0*/  PRMT R8, R3, 0x7610, R8 ;  /* 0x0000761003087816 */ /* 0x000fce0000000008 */
.L_x_2197:
[----:B------:R-:W-:Y:S05]  /*101e0*/  BSYNC.RECONVERGENT B0 ;  /* 0x0000000000007941 */ /* 0x000fea0003800200 */
.L_x_2196:
[----:B------:R-:W-:Y:S01]  /*101f0*/  STG.E.U8 desc[UR36][R16.64], R8 ;  /* 0x0000000810007986 */ /* 0x000fe2000c101124 */
[----:B------:R-:W-:Y:S05]  /*10200*/  EXIT ;  /* 0x000000000000794d */ /* 0x000fea0003800000 */
.L_x_2190:
        /* <DEDUP_REMOVED lines=21> */
.L_x_2200:
[----:B------:R-:W0:Y:S02]  /*10360*/  F2I.U64.TRUNC R2, R2 ;  /* 0x0000000200027311 */ /* 0x000e24000020d800 */
[----:B0-----:R-:W-:Y:S01]  /*10370*/  STG.E.64 desc[UR36][R16.64], R2 ;  /* 0x0000000210007986 */ /* 0x001fe2000c101b24 */
[----:B------:R-:W-:Y:S05]  /*10380*/  EXIT ;  /* 0x000000000000794d */ /* 0x000fea0003800000 */
.L_x_2199:
[----:B------:R-:W0:Y:S02]  /*10390*/  F2I.FTZ.U32.TRUNC.NTZ R3, R2 ;  /* 0x0000000200037305 */ /* 0x000e24000021f000 */
[----:B0-----:R-:W-:Y:S01]  /*103a0*/  STG.E desc[UR36][R16.64], R3 ;  /* 0x0000000310007986 */ /* 0x001fe2000c101924 */
[----:B------:R-:W-:Y:S05]  /*103b0*/  EXIT ;  /* 0x000000000000794d */ /* 0x000fea0003800000 */
.L_x_2189:
        /* <DEDUP_REMOVED lines=8> */
[----:B------:R-:W-:Y:S01]  /*10440*/  STG.E.U8 desc[UR36][R16.64], R3 ;  /* 0x0000000310007986 */ /* 0x000fe2000c101124 */
[----:B------:R-:W-:Y:S05]  /*10450*/  EXIT ;  /* 0x000000000000794d */ /* 0x000fea0003800000 */
.L_x_2202:
[----:B------:R-:W-:Y:S01]  /*10460*/  FMUL.FTZ R4, R2, 1 ;  /* 0x3f80000002047820 */ /* 0x000fe20000410000 */
[----:B------:R-:W-:-:S05]  /*10470*/  CS2R R6, SRZ ;  /* 0x0000000000067805 */ /* 0x000fca000001ff00 */
[----:B------:R-:W0:Y:S02]  /*10480*/  F2F.F64.F32 R4, R4 ;  /* 0x0000000400047310 */ /* 0x000e240000201800 */
[----:B0-----:R-:W-:Y:S01]  /*10490*/  STG.E.128 desc[UR36][R16.64], R4 ;  /* 0x0000000410007986 */ /* 0x001fe2000c101d24 */
[----:B------:R-:W-:Y:S05]  /*104a0*/  EXIT ;  /* 0x000000000000794d */ /* 0x000fea0003800000 */
.L_x_2201:
[----:B------:R-:W-:-:S09]  /*104b0*/  UISETP.NE.AND UP0, UPT, UR4, 0xf, UPT ;  /* 0x0000000f0400788c */ /* 0x000fd2000bf05270 */
[----:B------:R-:W-:Y:S05]  /*104c0*/  BRA.U !UP0, `(.L_x_2203) ;  /* 0x0000000108e07547 */ /* 0x000fea000b800000 */
[----:B------:R-:W-:-:S09]  /*104d0*/  UISETP.NE.AND UP0, UPT, UR4, 0x17, UPT ;  /* 0x000000170400788c */ /* 0x000fd2000bf05270 */
[----:B------:R-:W-:Y:S05]  /*104e0*/  BRA.U !UP0, `(.L_x_2204) ;  /* 0x00000001088c7547 */ /* 0x000fea000b800000 */
[----:B------:R-:W-:-:S09]  /*104f0*/  UISETP.NE.AND UP0, UPT, UR4, 0x18, UPT ;  /* 0x000000180400788c */ /* 0x000fd2000bf05270 */
[----:B------:R-:W-:Y:S05]  /*10500*/  BRA.U !UP0, `(.L_x_2205) ;  /* 0x0000000108447547 */ /* 0x000fea000b800000 */
.L_x_2182:
[----:B------:R-:W-:Y:S01]  /*10510*/  MOV R0, 0x0 ;  /* 0x0000000000007802 */ /* 0x000fe20000000f00 */
[----:B------:R-:W0:Y:S01]  /*10520*/  LDCU.64 UR4, c[0x4][0x128] ;  /* 0x01002500ff0477ac */ /* 0x000e220008000a00 */
[----:B------:R-:W-:Y:S02]  /*10530*/  HFMA2 R8, -RZ, RZ, 0, 6.020069122314453125e-06 ;  /* 0x00000065ff087431 */ /* 0x000fe400000001ff */
[----:B------:R-:W-:Y:S01]  /*10540*/  IMAD.MOV.U32 R12, RZ, RZ, 0x1 ;  /* 0x00000001ff0c7424 */ /* 0x000fe200078e00ff */
[----:B------:R1:W2:Y:S01]  /*10550*/  LDC.64 R2, c[0x4][R0] ;  /* 0x0100000000027b82 */ /* 0x0002a20000000a00 */
[----:B------:R-:W3:Y:S01]  /*10560*/  LDCU.64 UR6, c[0x4][0x130] ;  /* 0x01002600ff0677ac */ /* 0x000ee20008000a00 */
[----:B------:R-:W-:Y:S01]  /*10570*/  MOV R13, RZ ;  /* 0x000000ff000d7202 */ /* 0x000fe20000000f00 */
[----:B------:R-:W4:Y:S01]  /*10580*/  LDCU.64 UR8, c[0x4][0x20] ;  /* 0x01000400ff0877ac */ /* 0x000f220008000a00 */
[----:B0-----:R-:W-:Y:S01]  /*10590*/  MOV R4, UR4 ;  /* 0x0000000400047c02 */ /* 0x001fe20008000f00 */
[----:B------:R-:W-:Y:S01]  /*105a0*/  IMAD.U32 R5, RZ, RZ, UR5 ;  /* 0x00000005ff057e24 */ /* 0x000fe2000f8e00ff */
[----:B---3--:R-:W-:Y:S01]  /*105b0*/  MOV R6, UR6 ;  /* 0x0000000600067c02 */ /* 0x008fe20008000f00 */
[----:B------:R-:W-:Y:S01]  /*105c0*/  IMAD.U32 R7, RZ, RZ, UR7 ;  /* 0x00000007ff077e24 */ /* 0x000fe2000f8e00ff */
[----:B----4-:R-:W-:Y:S01]  /*105d0*/  MOV R10, UR8 ;  /* 0x00000008000a7c02 */ /* 0x010fe20008000f00 */
[----:B-1----:R-:W-:-:S07]  /*105e0*/  IMAD.U32 R11, RZ, RZ, UR9 ;  /* 0x00000009ff0b7e24 */ /* 0x002fce000f8e00ff */
[----:B------:R-:W-:-:S07]  /*105f0*/  LEPC R20, `(.L_x_2206) ;  /* 0x000000001014794e */ /* 0x000fce0000000000 */
[----:B--2---:R-:W-:Y:S05]  /*10600*/  CALL.ABS.NOINC R2 ;  /* 0x0000000002007343 */ /* 0x004fea0003c00000 */
.L_x_2206:
[----:B------:R-:W-:Y:S05]  /*10610*/  EXIT ;  /* 0x000000000000794d */ /* 0x000fea0003800000 */
.L_x_2205:
        /* <DEDUP_REMOVED lines=12> */
.L_x_2208:
[----:B------:R-:W-:Y:S05]  /*106e0*/  BSYNC.RECONVERGENT B0 ;  /* 0x0000000000007941 */ /* 0x000fea0003800200 */
.L_x_2207:
[----:B------:R-:W-:-:S05]  /*106f0*/  LOP3.LUT R3, R0, 0x80, R5, 0xf8, !PT ;  /* 0x0000008000037812 */ /* 0x000fca00078ef805 */
[----:B------:R-:W-:Y:S01]  /*10700*/  STG.E.U8 desc[UR36][R16.64], R3 ;  /* 0x0000000310007986 */ /* 0x000fe2000c101124 */
[----:B------:R-:W-:Y:S05]  /*10710*/  EXIT ;  /* 0x000000000000794d */ /* 0x000fea0003800000 */
.L_x_2204:
        /* <DEDUP_REMOVED lines=11> */
.L_x_2210:
[----:B------:R-:W-:Y:S01]  /*107d0*/  HFMA2 R0, -RZ, RZ, 0, 7.569789886474609375e-06 ;  /* 0x0000007fff007431 */ /* 0x000fe200000001ff */
[----:B------:R-:W-:-:S04]  /*107e0*/  ISETP.GT.U32.AND P0, PT, R4, 0x7f800000, PT ;  /* 0x7f8000000400780c */ /* 0x000fc80003f04070 */
[----:B------:R-:W-:-:S09]  /*107f0*/  SEL R0, R0, 0x7c, P0 ;  /* 0x0000007c00007807 */ /* 0x000fd20000000000 */
.L_x_2211:
[----:B------:R-:W-:Y:S05]  /*10800*/  BSYNC.RECONVERGENT B0 ;  /* 0x0000000000007941 */ /* 0x000fea0003800200 */
.L_x_2209:
[----:B------:R-:W-:-:S04]  /*10810*/  SHF.R.U32.HI R3, RZ, 0x18, R2 ;  /* 0x00000018ff037819 */ /* 0x000fc80000011602 */
[----:B------:R-:W-:-:S05]  /*10820*/  LOP3.LUT R3, R0, 0x80, R3, 0xf8, !PT ;  /* 0x0000008000037812 */ /* 0x000fca00078ef803 */
[----:B------:R-:W-:Y:S01]  /*10830*/  STG.E.U8 desc[UR36][R16.64], R3 ;  /* 0x0000000310007986 */ /* 0x000fe2000c101124 */
[----:B------:R-:W-:Y:S05]  /*10840*/  EXIT ;  /* 0x000000000000794d */ /* 0x000fea0003800000 */
.L_x_2203:
[----:B------:R-:W-:-:S05]  /*10850*/  F2FP.BF16.F32.PACK_AB R2, RZ, R2 ;  /* 0x00000002ff02723e */ /* 0x000fca00000010ff */
[----:B------:R-:W-:Y:S01]  /*10860*/  STG.E.U16 desc[UR36][R16.64], R2 ;  /* 0x0000000210007986 */ /* 0x000fe2000c101524 */
[----:B------:R-:W-:Y:S05]  /*10870*/  EXIT ;  /* 0x000000000000794d */ /* 0x000fea0003800000 */
.L_x_2212:
        /* <DEDUP_REMOVED lines=16> */
.L_x_6636:


//--------------------- .text._ZN2at6native27unrolled_elementwise_kernelIZZZNS0_62_GLOBAL__N__e6aa1b1b_29_ActivationLogSigmoidKernel_cu_9d16a0dc27log_sigmoid_backward_kernelERNS_14TensorIteratorEENKUlvE_clEvENKUlvE0_clEvEUlffE_St5arrayIPcLm3EELi4E23TrivialOffsetCalculatorILi2EjESB_ILi1EjENS0_6memory12LoadWithCastILi2EEENSE_13StoreWithCastILi1EEEEEviT_T0_T2_T3_T4_T5_ --------------------------
	.section	.text._ZN2at6native27unrolled_elementwise_kernelIZZZNS0_62_GLOBAL__N__e6aa1b1b_29_ActivationLogSigmoidKernel_cu_9d16a0dc27log_sigmoid_backward_kernelERNS_14TensorIteratorEENKUlvE_clEvENKUlvE0_clEvEUlffE_St5arrayIPcLm3EELi4E23TrivialOffsetCalculatorILi2EjESB_ILi1EjENS0_6memory12LoadWithCastILi2EEENSE_13StoreWithCastILi1EEEEEviT_T0_T2_T3_T4_T5_,"ax",@progbits
	.align	128
        .global         _ZN2at6native27unrolled_elementwise_kernelIZZZNS0_62_GLOBAL__N__e6aa1b1b_29_ActivationLogSigmoidKernel_cu_9d16a0dc27log_sigmoid_backward_kernelERNS_14TensorIteratorEENKUlvE_clEvENKUlvE0_clEvEUlffE_St5arrayIPcLm3EELi4E23TrivialOffsetCalculatorILi2EjESB_ILi1EjENS0_6memory12LoadWithCastILi2EEENSE_13StoreWithCastILi1EEEEEviT_T0_T2_T3_T4_T5_
        .type           _ZN2at6native27unrolled_elementwise_kernelIZZZNS0_62_GLOBAL__N__e6aa1b1b_29_ActivationLogSigmoidKernel_cu_9d16a0dc27log_sigmoid_backward_kernelERNS_14TensorIteratorEENKUlvE_clEvENKUlvE0_clEvEUlffE_St5arrayIPcLm3EELi4E23TrivialOffsetCalculatorILi2EjESB_ILi1EjENS0_6memory12LoadWithCastILi2EEENSE_13StoreWithCastILi1EEEEEviT_T0_T2_T3_T4_T5_,@function
        .size           _ZN2at6native27unrolled_elementwise_kernelIZZZNS0_62_GLOBAL__N__e6aa1b1b_29_ActivationLogSigmoidKernel_cu_9d16a0dc27log_sigmoid_backward_kernelERNS_14TensorIteratorEENKUlvE_clEvENKUlvE0_clEvEUlffE_St5arrayIPcLm3EELi4E23TrivialOffsetCalculatorILi2EjESB_ILi1EjENS0_6memory12LoadWithCastILi2EEENSE_13StoreWithCastILi1EEEEEviT_T0_T2_T3_T4_T5_,(.L_x_6637 - _ZN2at6native27unrolled_elementwise_kernelIZZZNS0_62_GLOBAL__N__e6aa1b1b_29_ActivationLogSigmoidKernel_cu_9d16a0dc27log_sigmoid_backward_kernelERNS_14TensorIteratorEENKUlvE_clEvENKUlvE0_clEvEUlffE_St5arrayIPcLm3EELi4E23TrivialOffsetCalculatorILi2EjESB_ILi1EjENS0_6memory12LoadWithCastILi2EEENSE_13StoreWithCastILi1EEEEEviT_T0_T2_T3_T4_T5_)
        .other          _ZN2at6native27unrolled_elementwise_kernelIZZZNS0_62_GLOBAL__N__e6aa1b1b_29_ActivationLogSigmoidKernel_cu_9d16a0dc27log_sigmoid_backward_kernelERNS_14TensorIteratorEENKUlvE_clEvENKUlvE0_clEvEUlffE_St5arrayIPcLm3EELi4E23TrivialOffsetCalculatorILi2EjESB_ILi1EjENS0_6memory12LoadWithCastILi2EEENSE_13StoreWithCastILi1EEEEEviT_T0_T2_T3_T4_T5_,@"STO_CUDA_ENTRY STV_DEFAULT"
_ZN2at6native27unrolled_elementwise_kernelIZZZNS0_62_GLOBAL__N__e6aa1b1b_29_ActivationLogSigmoidKernel_cu_9d16a0dc27log_sigmoid_backward_kernelERNS_14TensorIteratorEENKUlvE_clEvENKUlvE0_clEvEUlffE_St5arrayIPcLm3EELi4E23TrivialOffsetCalculatorILi2EjESB_ILi1EjENS0_6memory12LoadWithCastILi2EEENSE_13StoreWithCastILi1EEEEEviT_T0_T2_T3_T4_T5_:
.text._ZN2at6native27unrolled_elementwise_kernelIZZZNS0_62_GLOBAL__N__e6aa1b1b_29_ActivationLogSigmoidKernel_cu_9d16a0dc27log_sigmoid_backward_kernelERNS_14TensorIteratorEENKUlvE_clEvENKUlvE0_clEvEUlffE_St5arrayIPcLm3EELi4E23TrivialOffsetCalculatorILi2EjESB_ILi1EjENS0_6memory12LoadWithCastILi2EEENSE_13StoreWithCastILi1EEEEEviT_T0_T2_T3_T4_T5_:
[----:B------:R-:W0:Y:S01]  /*0000*/  LDC R1, c[0x0][0x37c] ;  /* 0x0000df00ff017b82 */ /* 0x000e220000000800 */
[----:B------:R-:W1:Y:S07]  /*0010*/  S2R R2, SR_CTAID.X ;  /* 0x0000000000027919 */ /* 0x000e6e0000002500 */
[----:B------:R-:W1:Y:S01]  /*0020*/  LDC R17, c[0x0][0x380] ;  /* 0x0000e000ff117b82 */ /* 0x000e620000000800 */
[----:B------:R-:W2:Y:S01]  /*0030*/  LDCU.64 UR36, c[0x0][0x358] ;  /* 0x00006b00ff2477ac */ /* 0x000ea20008000a00 */
[----:B------:R-:W-:Y:S01]  /*0040*/  BSSY.RECONVERGENT B7, `(.L_x_2213) ;  /* 0x00001de000077945 */ /* 0x000fe20003800200 */
[----:B------:R-:W3:Y:S01]  /*0050*/  S2R R16, SR_TID.X ;  /* 0x0000000000107919 */ /* 0x000ee20000002100 */
[----:B------:R-:W-:Y:S01]  /*0060*/  CS2R R28, SRZ ;  /* 0x00000000001c7805 */ /* 0x000fe2000001ff00 */
[----:B------:R-:W4:Y:S01]  /*0070*/  LDCU.U8 UR38, c[0x0][0x3a4] ;  /* 0x00007480ff2677ac */ /* 0x000f220008000000 */
        /* <DEDUP_REMOVED lines=8> */
[----:B------:R-:W-:Y:S01]  /*0100*/  BSSY.RECONVERGENT B6, `(.L_x_2215) ;  /* 0x00000e6000067945 */ /* 0x000fe20003800200 */
        /* <DEDUP_REMOVED lines=17> */
.L_x_2219:
[----:B------:R-:W2:Y:S02]  /*0220*/  LDG.E.U8 R4, desc[UR36][R4.64] ;  /* 0x0000002404047981 */ /* 0x000ea4000c1e1100 */
[----:B--2---:R-:W-:Y:S01]  /*0230*/  I2FP.F32.U32 R29, R4 ;  /* 0x00000004001d7245 */ /* 0x004fe20000201000 */
[----:B------:R-:W-:Y:S06]  /*0240*/  BRA `(.L_x_2221) ;  /* 0x0000000c00447947 */ /* 0x000fec0003800000 */
.L_x_2218:
        /* <DEDUP_REMOVED lines=9> */
.L_x_2223:
[----:B------:R-:W2:Y:S02]  /*02e0*/  LDG.E R4, desc[UR36][R4.64] ;  /* 0x0000002404047981 */ /* 0x000ea4000c1e1900 */
[----:B--2---:R-:W-:Y:S01]  /*02f0*/  I2FP.F32.S32 R29, R4 ;  /* 0x00000004001d7245 */ /* 0x004fe20000201400 */
[----:B------:R-:W-:Y:S06]  /*0300*/  BRA `(.L_x_2221) ;  /* 0x0000000c00147947 */ /* 0x000fec0003800000 */
.L_x_2222:
[----:B------:R-:W2:Y:S02]  /*0310*/  LDG.E.U16 R4, desc[UR36][R4.64] ;  /* 0x0000002404047981 */ /* 0x000ea4000c1e1500 */
[----:B--2---:R0:W1:Y:S01]  /*0320*/  I2F.S16 R29, R4 ;  /* 0x00000004001d7306 */ /* 0x0040620000101400 */
[----:B------:R-:W-:Y:S05]  /*0330*/  BRA `(.L_x_2221) ;  /* 0x0000000c00087947 */ /* 0x000fea0003800000 */
.L_x_2217:
        /* <DEDUP_REMOVED lines=8> */
.L_x_2225:
[----:B------:R-:W2:Y:S02]  /*03c0*/  LDG.E.U16 R4, desc[UR36][R4.64] ;  /* 0x0000002404047981 */ /* 0x000ea4000c1e1500 */
[----:B--2---:R-:W-:Y:S01]  /*03d0*/  HADD2.F32 R29, -RZ, R4.H0_H0 ;  /* 0x20000004ff1d7230 */ /* 0x004fe20000004100 */
[----:B------:R-:W-:Y:S06]  /*03e0*/  BRA `(.L_x_2221) ;  /* 0x0000000800dc7947 */ /* 0x000fec0003800000 */
.L_x_2224:
        /* <DEDUP_REMOVED lines=8> */
.L_x_2227:
[----:B------:R-:W2:Y:S02]  /*0470*/  LDG.E.U16 R4, desc[UR36][R4.64] ;  /* 0x0000002404047981 */ /* 0x000ea4000c1e1500 */
[----:B--2---:R-:W-:Y:S01]  /*0480*/  HADD2.F32 R29, -RZ, R4.H0_H0 ;  /* 0x20000004ff1d7230 */ /* 0x004fe20000004100 */
[----:B------:R-:W-:Y:S06]  /*0490*/  BRA `(.L_x_2221) ;  /* 0x0000000800b07947 */ /* 0x000fec0003800000 */
.L_x_2226:
        /* <DEDUP_REMOVED lines=11> */
.L_x_2216:
        /* <DEDUP_REMOVED lines=12> */
.L_x_2230:
        /* <DEDUP_REMOVED lines=11> */
.L_x_2229:
        /* <DEDUP_REMOVED lines=25> */
.L_x_2232:
[----:B------:R-:W2:Y:S02]  /*0850*/  LDG.E.U8 R4, desc[UR36][R4.64] ;  /* 0x0000002404047981 */ /* 0x000ea4000c1e1100 */
[C---:B--2---:R-:W-:Y:S02]  /*0860*/  IMAD.SHL.U32 R3, R4.reuse, 0x2000000, RZ ;  /* 0x0200000004037824 */ /* 0x044fe400078e00ff */
[----:B------:R-:W-:-:S03]  /*0870*/  IMAD.SHL.U32 R6, R4, 0x100, RZ ;  /* 0x0000010004067824 */ /* 0x000fc600078e00ff */
        /* <DEDUP_REMOVED lines=9> */
.L_x_2231:
[----:B------:R-:W2:Y:S02]  /*0910*/  LDG.E.U16 R4, desc[UR36][R4.64] ;  /* 0x0000002404047981 */ /* 0x000ea4000c1e1500 */
[----:B--2---:R-:W-:Y:S01]  /*0920*/  IMAD.U32 R29, R4, 0x10000, RZ ;  /* 0x00010000041d7824 */ /* 0x004fe200078e00ff */
[----:B------:R-:W-:Y:S06]  /*0930*/  BRA `(.L_x_2221) ;  /* 0x0000000400887947 */ /* 0x000fec0003800000 */
.L_x_2228:
        /* <DEDUP_REMOVED lines=11> */
.L_x_2235:
        /* <DEDUP_REMOVED lines=20> */
.L_x_2237:
[----:B------:R-:W-:Y:S05]  /*0b30*/  BSYNC.RECONVERGENT B0 ;  /* 0x0000000000007941 */ /* 0x000fea0003800200 */
.L_x_2236:
[----:B------:R-:W-:Y:S01]  /*0b40*/  IMAD.SHL.U32 R0, R0, 0x100000, RZ ;  /* 0x0010000000007824 */ /* 0x000fe200078e00ff */
[----:B------:R-:W-:-:S04]  /*0b50*/  LEA R3, R3, 0x3b800000, 0x17 ;  /* 0x3b80000003037811 */ /* 0x000fc800078eb8ff */
[----:B------:R-:W-:Y:S01]  /*0b60*/  LOP3.LUT R29, R3, R0, R29, 0xfe, !PT ;  /* 0x00000000031d7212 */ /* 0x000fe200078efe1d */
[----:B------:R-:W-:Y:S06]  /*0b70*/  BRA `(.L_x_2221) ;  /* 0x0000000000f87947 */ /* 0x000fec0003800000 */
.L_x_2234:
        /* <DEDUP_REMOVED lines=20> */
.L_x_2239:
[----:B------:R-:W-:Y:S05]  /*0cc0*/  BSYNC.RECONVERGENT B0 ;  /* 0x0000000000007941 */ /* 0x000fea0003800200 */
.L_x_2238:
[----:B------:R-:W-:Y:S01]  /*0cd0*/  IMAD.SHL.U32 R0, R0, 0x200000, RZ ;  /* 0x0020000000007824 */ /* 0x000fe200078e00ff */
[----:B------:R-:W-:-:S04]  /*0ce0*/  LEA R3, R3, 0x37800000, 0x17 ;  /* 0x3780000003037811 */ /* 0x000fc800078eb8ff */
[----:B------:R-:W-:Y:S01]  /*0cf0*/  LOP3.LUT R29, R3, R0, R29, 0xfe, !PT ;  /* 0x00000000031d7212 */ /* 0x000fe200078efe1d */
[----:B------:R-:W-:Y:S06]  /*0d00*/  BRA `(.L_x_2221) ;  /* 0x0000000000947947 */ /* 0x000fec0003800000 */
.L_x_2233:
[----:B------:R-:W-:-:S09]  /*0d10*/  UISETP.NE.AND UP0, UPT, UR4, 0x1c, UPT ;  /* 0x0000001c0400788c */ /* 0x000fd2000bf05270 */
[----:B------:R-:W-:Y:S05]  /*0d20*/  BRA.U !UP0, `(.L_x_2240) ;  /* 0x0000000108847547 */ /* 0x000fea000b800000 */
[----:B------:R-:W-:-:S09]  /*0d30*/  UISETP.NE.AND UP0, UPT, UR4, 0x1d, UPT ;  /* 0x0000001d0400788c */ /* 0x000fd2000bf05270 */
[----:B------:R-:W-:Y:S05]  /*0d40*/  BRA.U !UP0, `(.L_x_2241) ;  /* 0x0000000108707547 */ /* 0x000fea000b800000 */
[----:B------:R-:W-:-:S09]  /*0d50*/  UISETP.NE.AND UP0, UPT, UR4, 0x2c, UPT ;  /* 0x0000002c0400788c */ /* 0x000fd2000bf05270 */
[----:B------:R-:W-:Y:S05]  /*0d60*/  BRA.U !UP0, `(.L_x_2242) ;  /* 0x0000000108487547 */ /* 0x000fea000b800000 */
.L_x_2220:
        /* <DEDUP_REMOVED lines=16> */
.L_x_2243:
[----:B------:R-:W-:Y:S01]  /*0e70*/  IMAD.MOV.U32 R29, RZ, RZ, RZ ;  /* 0x000000ffff1d7224 */ /* 0x000fe200078e00ff */
[----:B------:R-:W-:Y:S06]  /*0e80*/  BRA `(.L_x_2221) ;  /* 0x0000000000347947 */ /* 0x000fec0003800000 */
.L_x_2242:
[----:B------:R-:W2:Y:S01]  /*0e90*/  LDG.E.U8 R4, desc[UR36][R4.64] ;  /* 0x0000002404047981 */ /* 0x000ea2000c1e1100 */
[----:B------:R-:W-:Y:S01]  /*0ea0*/  IMAD.MOV.U32 R29, RZ, RZ, 0x400000 ;  /* 0x00400000ff1d7424 */ /* 0x000fe200078e00ff */
[----:B--2---:R-:W-:-:S13]  /*0eb0*/  ISETP.NE.AND P0, PT, R4, RZ, PT ;  /* 0x000000ff0400720c */ /* 0x004fda0003f05270 */
[----:B------:R-:W-:Y:S05]  /*0ec0*/  @!P0 BRA `(.L_x_2221) ;  /* 0x0000000000248947 */ /* 0x000fea0003800000 */
[----:B------:R-:W-:-:S13]  /*0ed0*/  ISETP.NE.AND P0, PT, R4, 0xff, PT ;  /* 0x000000ff0400780c */ /* 0x000fda0003f05270 */
[----:B------:R-:W-:Y:S02]  /*0ee0*/  @!P0 IMAD.MOV.U32 R29, RZ, RZ, 0x7f800001 ;  /* 0x7f800001ff1d8424 */ /* 0x000fe400078e00ff */
[----:B------:R-:W-:Y:S01]  /*0ef0*/  @P0 IMAD.SHL.U32 R29, R4, 0x800000, RZ ;  /* 0x00800000041d0824 */ /* 0x000fe200078e00ff */
[----:B------:R-:W-:Y:S06]  /*0f00*/  BRA `(.L_x_2221) ;  /* 0x0000000000147947 */ /* 0x000fec0003800000 */
.L_x_2241:
[----:B------:R-:W2:Y:S02]  /*0f10*/  LDG.E.64 R4, desc[UR36][R4.64] ;  /* 0x0000002404047981 */ /* 0x000ea4000c1e1b00 */
[----:B--2---:R0:W1:Y:S02]  /*0f20*/  I2F.U64 R29, R4 ;  /* 0x00000004001d7312 */ /* 0x0040640000301000 */
[----:B01----:R-:W-:Y:S05]  /*0f30*/  BRA `(.L_x_2221) ;  /* 0x0000000000087947 */ /* 0x003fea0003800000 */
.L_x_2240:
[----:B------:R-:W2:Y:S02]  /*0f40*/  LDG.E R4, desc[UR36][R4.64] ;  /* 0x0000002404047981 */ /* 0x000ea4000c1e1900 */
[----:B--2---:R-:W-:-:S07]  /*0f50*/  I2FP.F32.U32 R29, R4 ;  /* 0x00000004001d7245 */ /* 0x004fce0000201000 */
.L_x_2221:
[----:B------:R-:W-:Y:S05]  /*0f60*/  BSYNC.RECONVERGENT B6 ;  /* 0x0000000000067941 */ /* 0x000fea0003800200 */
.L_x_2215:
[----:B0-2-4-:R-:W0:Y:S01]  /*0f70*/  LDC.64 R4, c[0x0][0x398] ;  /* 0x0000e600ff047b82 */ /* 0x015e220000000a00 */
[----:B------:R-:W2:Y:S01]  /*0f80*/  LDCU UR5, c[0x0][0x3ac] ;  /* 0x00007580ff0577ac */ /* 0x000ea20008000800 */
[----:B------:R-:W-:Y:S01]  /*0f90*/  BSSY.RECONVERGENT B6, `(.L_x_2244) ;  /* 0x00000e7000067945 */ /* 0x000fe20003800200 */
[----:B------:R-:W-:-:S04]  /*0fa0*/  UPRMT UR4, UR39, 0x9910, URZ ;  /* 0x0000991027047896 */ /* 0x000fc800080000ff */
        /* <DEDUP_REMOVED lines=16> */
.L_x_2248:
[----:B------:R-:W2:Y:S02]  /*10b0*/  LDG.E.U8 R4, desc[UR36][R4.64] ;  /* 0x0000002404047981 */ /* 0x000ea4000c1e1100 */
[----:B--2---:R-:W-:Y:S01]  /*10c0*/  I2FP.F32.U32 R28, R4 ;  /* 0x00000004001c7245 */ /* 0x004fe20000201000 */
[----:B------:R-:W-:Y:S06]  /*10d0*/  BRA `(.L_x_2250) ;  /* 0x0000000c00487947 */ /* 0x000fec0003800000 */
.L_x_2247:
        /* <DEDUP_REMOVED lines=9> */
.L_x_2252:
[----:B------:R-:W2:Y:S02]  /*1170*/  LDG.E R4, desc[UR36][R4.64] ;  /* 0x0000002404047981 */ /* 0x000ea4000c1e1900 */
[----:B--2---:R-:W-:Y:S01]  /*1180*/  I2FP.F32.S32 R28, R4 ;  /* 0x00000004001c7245 */ /* 0x004fe20000201400 */
[----:B------:R-:W-:Y:S06]  /*1190*/  BRA `(.L_x_2250) ;  /* 0x0000000c00187947 */ /* 0x000fec0003800000 */
.L_x_2251:
[----:B------:R-:W2:Y:S02]  /*11a0*/  LDG.E.U16 R4, desc[UR36][R4.64] ;  /* 0x0000002404047981 */ /* 0x000ea4000c1e1500 */
[----:B--2---:R4:W0:Y:S01]  /*11b0*/  I2F.S16 R28, R4 ;  /* 0x00000004001c7306 */ /* 0x0048220000101400 */
[----:B------:R-:W-:Y:S05]  /*11c0*/  BRA `(.L_x_2250) ;  /* 0x0000000c000c7947 */ /* 0x000fea0003800000 */
.L_x_2246:
        /* <DEDUP_REMOVED lines=8> */
.L_x_2254:
[----:B------:R-:W2:Y:S02]  /*1250*/  LDG.E.U16 R4, desc[UR36][R4.64] ;  /* 0x0000002404047981 */ /* 0x000ea4000c1e1500 */
[----:B--2---:R-:W-:Y:S01]  /*1260*/  HADD2.F32 R28, -RZ, R4.H0_H0 ;  /* 0x20000004ff1c7230 */ /* 0x004fe20000004100 */
[----:B------:R-:W-:Y:S06]  /*1270*/  BRA `(.L_x_2250) ;  /* 0x0000000800e07947 */ /* 0x000fec0003800000 */
.L_x_2253:
        /* <DEDUP_REMOVED lines=8> */
.L_x_2256:
[----:B------:R-:W2:Y:S02]  /*1300*/  LDG.E.U16 R4, desc[UR36][R4.64] ;  /* 0x0000002404047981 */ /* 0x000ea4000c1e1500 */
[----:B--2---:R-:W-:Y:S01]  /*1310*/  HADD2.F32 R28, -RZ, R4.H0_H0 ;  /* 0x20000004ff1c7230 */ /* 0x004fe20000004100 */
[----:B------:R-:W-:Y:S06]  /*1320*/  BRA `(.L_x_2250) ;  /* 0x0000000800b47947 */ /* 0x000fec0003800000 */
.L_x_2255:
        /* <DEDUP_REMOVED lines=11> */
.L_x_2245:
        /* <DEDUP_REMOVED lines=12> */
.L_x_2259:
        /* <DEDUP_REMOVED lines=11> */
.L_x_2258:
        /* <DEDUP_REMOVED lines=25> */
.L_x_2261:
        /* <DEDUP_REMOVED lines=11> */
[----:B------:R-:W-:Y:S01]  /*1790*/  LOP3.LUT R28, R0, 0x80000000, R3, 0xf8, !PT ;  /* 0x80000000001c7812 */ /* 0x000fe200078ef803 */
[----:B------:R-:W-:Y:S06]  /*17a0*/  BRA `(.L_x_2250) ;  /* 0x0000000400947947 */ /* 0x000fec0003800000 */
.L_x_2260:
[----:B------:R-:W2:Y:S02]  /*17b0*/  LDG.E.U16 R4, desc[UR36][R4.64] ;  /* 0x0000002404047981 */ /* 0x000ea4000c1e1500 */
[----:B--2---:R-:W-:Y:S01]  /*17c0*/  IMAD.U32 R28, R4, 0x10000, RZ ;  /* 0x00010000041c7824 */ /* 0x004fe200078e00ff */
[----:B------:R-:W-:Y:S06]  /*17d0*/  BRA `(.L_x_2250) ;  /* 0x0000000400887947 */ /* 0x000fec0003800000 */
.L_x_2257:
        /* <DEDUP_REMOVED lines=11> */
.L_x_2264:
        /* <DEDUP_REMOVED lines=20> */
.L_x_2266:
[----:B------:R-:W-:Y:S05]  /*19d0*/  BSYNC.RECONVERGENT B0 ;  /* 0x0000000000007941 */ /* 0x000fea0003800200 */
.L_x_2265:
[----:B------:R-:W-:Y:S01]  /*19e0*/  IMAD.SHL.U32 R0, R0, 0x100000, RZ ;  /* 0x0010000000007824 */ /* 0x000fe200078e00ff */
[----:B------:R-:W-:-:S04]  /*19f0*/  LEA R3, R3, 0x3b800000, 0x17 ;  /* 0x3b80000003037811 */ /* 0x000fc800078eb8ff */
[----:B------:R-:W-:Y:S01]  /*1a00*/  LOP3.LUT R28, R3, R0, R7, 0xfe, !PT ;  /* 0x00000000031c7212 */ /* 0x000fe200078efe07 */
[----:B------:R-:W-:Y:S06]  /*1a10*/  BRA `(.L_x_2250) ;  /* 0x0000000000f87947 */ /* 0x000fec0003800000 */
.L_x_2263:
        /* <DEDUP_REMOVED lines=20> */
.L_x_2268:
[----:B------:R-:W-:Y:S05]  /*1b60*/  BSYNC.RECONVERGENT B0 ;  /* 0x0000000000007941 */ /* 0x000fea0003800200 */
.L_x_2267:
[----:B------:R-:W-:Y:S01]  /*1b70*/  IMAD.SHL.U32 R0, R0, 0x200000, RZ ;  /* 0x0020000000007824 */ /* 0x000fe200078e00ff */
[----:B------:R-:W-:-:S04]  /*1b80*/  LEA R3, R3, 0x37800000, 0x17 ;  /* 0x3780000003037811 */ /* 0x000fc800078eb8ff */
[----:B------:R-:W-:Y:S01]  /*1b90*/  LOP3.LUT R28, R3, R0, R7, 0xfe, !PT ;  /* 0x00000000031c7212 */ /* 0x000fe200078efe07 */
[----:B------:R-:W-:Y:S06]  /*1ba0*/  BRA `(.L_x_2250) ;  /* 0x0000000000947947 */ /* 0x000fec0003800000 */
.L_x_2262:
[----:B------:R-:W-:-:S09]  /*1bb0*/  UISETP.NE.AND UP0, UPT, UR4, 0x1c, UPT ;  /* 0x0000001c0400788c */ /* 0x000fd2000bf05270 */
[----:B------:R-:W-:Y:S05]  /*1bc0*/  BRA.U !UP0, `(.L_x_2269) ;  /* 0x0000000108847547 */ /* 0x000fea000b800000 */
[----:B------:R-:W-:-:S09]  /*1bd0*/  UISETP.NE.AND UP0, UPT, UR4, 0x1d, UPT ;  /* 0x0000001d0400788c */ /* 0x000fd2000bf05270 */
[----:B------:R-:W-:Y:S05]  /*1be0*/  BRA.U !UP0, `(.L_x_2270) ;  /* 0x0000000108707547 */ /* 0x000fea000b800000 */
[----:B------:R-:W-:-:S09]  /*1bf0*/  UISETP.NE.AND UP0, UPT, UR4, 0x2c, UPT ;  /* 0x0000002c0400788c */ /* 0x000fd2000bf05270 */
[----:B------:R-:W-:Y:S05]  /*1c00*/  BRA.U !UP0, `(.L_x_2271) ;  /* 0x0000000108487547 */ /* 0x000fea000b800000 */
.L_x_2249:
[----:B------:R-:W-:Y:S01]  /*1c10*/  MOV R14, 0x0 ;  /* 0x00000000000e7802 */ /* 0x000fe20000000f00 */
[----:B------:R-:W0:Y:S01]  /*1c20*/  LDCU.64 UR4, c[0x4][0x128] ;  /* 0x01002500ff0477ac */ /* 0x000e220008000a00 */
[----:B------:R-:W-:Y:S02]  /*1c30*/  IMAD.MOV.U32 R8, RZ, RZ, 0x4e ;  /* 0x0000004eff087424 */ /* 0x000fe400078e00ff */
[----:B------:R-:W-:Y:S01]  /*1c40*/  IMAD.MOV.U32 R12, RZ, RZ, 0x1 ;  /* 0x00000001ff0c7424 */ /* 0x000fe200078e00ff */
[----:B------:R-:W2:Y:S01]  /*1c50*/  LDCU.64 UR6, c[0x4][0x130] ;  /* 0x01002600ff0677ac */ /* 0x000ea20008000a00 */
[----:B------:R-:W4:Y:S01]  /*1c60*/  LDC.64 R14, c[0x4][R14] ;  /* 0x010000000e0e7b82 */ /* 0x000f220000000a00 */
[----:B------:R-:W-:Y:S01]  /*1c70*/  IMAD.MOV.U32 R13, RZ, RZ, RZ ;  /* 0x000000ffff0d7224 */ /* 0x000fe200078e00ff */
[----:B------:R-:W1:Y:S01]  /*1c80*/  LDCU.64 UR8, c[0x4][0x18] ;  /* 0x01000300ff0877ac */ /* 0x000e620008000a00 */
[----:B0-----:R-:W-:Y:S02]  /*1c90*/  IMAD.U32 R4, RZ, RZ, UR4 ;  /* 0x00000004ff047e24 */ /* 0x001fe4000f8e00ff */
[----:B------:R-:W-:-:S02]  /*1ca0*/  IMAD.U32 R5, RZ, RZ, UR5 ;  /* 0x00000005ff057e24 */ /* 0x000fc4000f8e00ff */
[----:B--2---:R-:W-:Y:S02]  /*1cb0*/  IMAD.U32 R6, RZ, RZ, UR6 ;  /* 0x00000006ff067e24 */ /* 0x004fe4000f8e00ff */
[----:B------:R-:W-:Y:S02]  /*1cc0*/  IMAD.U32 R7, RZ, RZ, UR7 ;  /* 0x00000007ff077e24 */ /* 0x000fe4000f8e00ff */
[----:B-1----:R-:W-:Y:S02]  /*1cd0*/  IMAD.U32 R10, RZ, RZ, UR8 ;  /* 0x00000008ff0a7e24 */ /* 0x002fe4000f8e00ff */
[----:B------:R-:W-:-:S07]  /*1ce0*/  IMAD.U32 R11, RZ, RZ, UR9 ;  /* 0x00000009ff0b7e24 */ /* 0x000fce000f8e00ff */
[----:B------:R-:W-:-:S07]  /*1cf0*/  LEPC R20, `(.L_x_2272) ;  /* 0x000000001014794e */ /* 0x000fce0000000000 */
[----:B---345:R-:W-:Y:S05]  /*1d00*/  CALL.ABS.NOINC R14 ;  /* 0x000000000e007343 */ /* 0x038fea0003c00000 */
.L_x_2272:
[----:B------:R-:W-:Y:S01]  /*1d10*/  IMAD.MOV.U32 R28, RZ, RZ, RZ ;  /* 0x000000ffff1c7224 */ /* 0x000fe200078e00ff */
[----:B------:R-:W-:Y:S06]  /*1d20*/  BRA `(.L_x_2250) ;  /* 0x0000000000347947 */ /* 0x000fec0003800000 */
.L_x_2271:
        /* <DEDUP_REMOVED lines=8> */
.L_x_2270:
[----:B------:R-:W2:Y:S02]  /*1db0*/  LDG.E.64 R4, desc[UR36][R4.64] ;  /* 0x0000002404047981 */ /* 0x000ea4000c1e1b00 */
[----:B--2---:R0:W2:Y:S02]  /*1dc0*/  I2F.U64 R28, R4 ;  /* 0x00000004001c7312 */ /* 0x0040a40000301000 */
[----:B0-2---:R-:W-:Y:S05]  /*1dd0*/  BRA `(.L_x_2250) ;  /* 0x0000000000087947 */ /* 0x005fea0003800000 */
.L_x_2269:
[----:B------:R-:W2:Y:S02]  /*1de0*/  LDG.E R4, desc[UR36][R4.64] ;  /* 0x0000002404047981 */ /* 0x000ea4000c1e1900 */
[----:B--2---:R-:W-:-:S07]  /*1df0*/  I2FP.F32.U32 R28, R4 ;  /* 0x00000004001c7245 */ /* 0x004fce0000201000 */
.L_x_2250:
[----:B------:R-:W-:Y:S05]  /*1e00*/  BSYNC.RECONVERGENT B6 ;  /* 0x0000000000067941 */ /* 0x000fea0003800200 */
.L_x_2244:
[----:B------:R-:W-:-:S07]  /*1e10*/  VIADD R16, R19, 0x80 ;  /* 0x0000008013107836 */ /* 0x000fce0000000000 */
.L_x_2214:
[----:B------:R-:W-:Y:S05]  /*1e20*/  BSYNC.RECONVERGENT B7 ;  /* 0x0000000000077941 */ /* 0x000fea0003800200 */
.L_x_2213:
[----:B------:R-:W-:Y:S01]  /*1e30*/  ISETP.GE.AND P0, PT, R16, R17, PT ;  /* 0x000000111000720c */ /* 0x000fe20003f06270 */
[----:B------:R-:W-:Y:S01]  /*1e40*/  BSSY.RECONVERGENT B7, `(.L_x_2273) ;  /* 0x00001d9000077945 */ /* 0x000fe20003800200 */
[----:B------:R-:W-:Y:S02]  /*1e50*/  IMAD.MOV.U32 R27, RZ, RZ, RZ ;  /* 0x000000ffff1b7224 */ /* 0x000fe400078e00ff */
[----:B------:R-:W-:-:S09]  /*1e60*/  IMAD.MOV.U32 R22, RZ, RZ, RZ ;  /* 0x000000ffff167224 */ /* 0x000fd200078e00ff */
[----:B------:R-:W-:Y:S05]  /*1e70*/  @P0 BRA `(.L_x_2274) ;  /* 0x0000001c00540947 */ /* 0x000fea0003800000 */
[----:B0-2-4-:R-:W0:Y:S01]  /*1e80*/  LDC.64 R4, c[0x0][0x390] ;  /* 0x0000e400ff047b82 */ /* 0x015e220000000a00 */
[----:B------:R-:W2:Y:S01]  /*1e90*/  LDCU UR5, c[0x0][0x3a8] ;  /* 0x00007500ff0577ac */ /* 0x000ea20008000800 */
[----:B------:R-:W-:Y:S01]  /*1ea0*/  IMAD R18, R2, 0x200, R16 ;  /* 0x0000020002127824 */ /* 0x000fe200078e0210 */
        /* <DEDUP_REMOVED lines=18> */
.L_x_2279:
[----:B------:R-:W2:Y:S02]  /*1fd0*/  LDG.E.U8 R4, desc[UR36][R4.64] ;  /* 0x0000002404047981 */ /* 0x000ea4000c1e1100 */
[----:B--2---:R-:W-:Y:S01]  /*1fe0*/  I2FP.F32.U32 R27, R4 ;  /* 0x00000004001b7245 */ /* 0x004fe20000201000 */
[----:B------:R-:W-:Y:S06]  /*1ff0*/  BRA `(.L_x_2281) ;  /* 0x0000000c00447947 */ /* 0x000fec0003800000 */
.L_x_2278:
        /* <DEDUP_REMOVED lines=9> */
.L_x_2283:
[----:B------:R-:W2:Y:S02]  /*2090*/  LDG.E R4, desc[UR36][R4.64] ;  /* 0x0000002404047981 */ /* 0x000ea4000c1e1900 */
[----:B--2---:R-:W-:Y:S01]  /*20a0*/  I2FP.F32.S32 R27, R4 ;  /* 0x00000004001b7245 */ /* 0x004fe20000201400 */
[----:B------:R-:W-:Y:S06]  /*20b0*/  BRA `(.L_x_2281) ;  /* 0x0000000c00147947 */ /* 0x000fec0003800000 */
.L_x_2282:
[----:B------:R-:W2:Y:S02]  /*20c0*/  LDG.E.U16 R4, desc[UR36][R4.64] ;  /* 0x0000002404047981 */ /* 0x000ea4000c1e1500 */
[----:B--2---:R0:W2:Y:S01]  /*20d0*/  I2F.S16 R27, R4 ;  /* 0x00000004001b7306 */ /* 0x0040a20000101400 */
[----:B------:R-:W-:Y:S05]  /*20e0*/  BRA `(.L_x_2281) ;  /* 0x0000000c00087947 */ /* 0x000fea0003800000 */
.L_x_2277:
        /* <DEDUP_REMOVED lines=8> */
.L_x_2285:
[----:B------:R-:W2:Y:S02]  /*2170*/  LDG.E.U16 R4, desc[UR36][R4.64] ;  /* 0x0000002404047981 */ /* 0x000ea4000c1e1500 */
[----:B--2---:R-:W-:Y:S01]  /*2180*/  HADD2.F32 R27, -RZ, R4.H0_H0 ;  /* 0x20000004ff1b7230 */ /* 0x004fe20000004100 */
[----:B------:R-:W-:Y:S06]  /*2190*/  BRA `(.L_x_2281) ;  /* 0x0000000800dc7947 */ /* 0x000fec0003800000 */
.L_x_2284:
        /* <DEDUP_REMOVED lines=8> */
.L_x_2287:
[----:B------:R-:W2:Y:S02]  /*2220*/  LDG.E.U16 R4, desc[UR36][R4.64] ;  /* 0x0000002404047981 */ /* 0x000ea4000c1e1500 */
[----:B--2---:R-:W-:Y:S01]  /*2230*/  HADD2.F32 R27, -RZ, R4.H0_H0 ;  /* 0x20000004ff1b7230 */ /* 0x004fe20000004100 */
[----:B------:R-:W-:Y:S06]  /*2240*/  BRA `(.L_x_2281) ;  /* 0x0000000800b07947 */ /* 0x000fec0003800000 */
.L_x_2286:
        /* <DEDUP_REMOVED lines=11> */
.L_x_2276:
        /* <DEDUP_REMOVED lines=12> */
.L_x_2290:
        /* <DEDUP_REMOVED lines=11> */
.L_x_2289:
        /* <DEDUP_REMOVED lines=25> */
.L_x_2292:
        /* <DEDUP_REMOVED lines=12> */
.L_x_2291:
[----:B------:R-:W2:Y:S02]  /*26c0*/  LDG.E.U16 R4, desc[UR36][R4.64] ;  /* 0x0000002404047981 */ /* 0x000ea4000c1e1500 */
[----:B--2---:R-:W-:Y:S01]  /*26d0*/  IMAD.U32 R27, R4, 0x10000, RZ ;  /* 0x00010000041b7824 */ /* 0x004fe200078e00ff */
[----:B------:R-:W-:Y:S06]  /*26e0*/  BRA `(.L_x_2281) ;  /* 0x0000000400887947 */ /* 0x000fec0003800000 */
.L_x_2288:
        /* <DEDUP_REMOVED lines=11> */
.L_x_2295:
        /* <DEDUP_REMOVED lines=20> */
.L_x_2297:
[----:B------:R-:W-:Y:S05]  /*28e0*/  BSYNC.RECONVERGENT B0 ;  /* 0x0000000000007941 */ /* 0x000fea0003800200 */
.L_x_2296:
[----:B------:R-:W-:Y:S01]  /*28f0*/  IMAD.SHL.U32 R0, R0, 0x100000, RZ ;  /* 0x0010000000007824 */ /* 0x000fe200078e00ff */
[----:B------:R-:W-:-:S04]  /*2900*/  LEA R3, R3, 0x3b800000, 0x17 ;  /* 0x3b80000003037811 */ /* 0x000fc800078eb8ff */
[----:B------:R-:W-:Y:S01]  /*2910*/  LOP3.LUT R27, R3, R0, R27, 0xfe, !PT ;  /* 0x00000000031b7212 */ /* 0x000fe200078efe1b */
[----:B------:R-:W-:Y:S06]  /*2920*/  BRA `(.L_x_2281) ;  /* 0x0000000000f87947 */ /* 0x000fec0003800000 */
.L_x_2294:
        /* <DEDUP_REMOVED lines=20> */
.L_x_2299:
[----:B------:R-:W-:Y:S05]  /*2a70*/  BSYNC.RECONVERGENT B0 ;  /* 0x0000000000007941 */ /* 0x000fea0003800200 */
.L_x_2298:
[----:B------:R-:W-:Y:S01]  /*2a80*/  IMAD.SHL.U32 R0, R0, 0x200000, RZ ;  /* 0x0020000000007824 */ /* 0x000fe200078e00ff */
[----:B------:R-:W-:-:S04]  /*2a90*/  LEA R3, R3, 0x37800000, 0x17 ;  /* 0x3780000003037811 */ /* 0x000fc800078eb8ff */
[----:B------:R-:W-:Y:S01]  /*2aa0*/  LOP3.LUT R27, R3, R0, R27, 0xfe, !PT ;  /* 0x00000000031b7212 */ /* 0x000fe200078efe1b */
[----:B------:R-:W-:Y:S06]  /*2ab0*/  BRA `(.L_x_2281) ;  /* 0x0000000000947947 */ /* 0x000fec0003800000 */
.L_x_2293:
        /* <DEDUP_REMOVED lines=14> */
.L_x_2280:
        /* <DEDUP_REMOVED lines=16> */
.L_x_2302:
[----:B------:R-:W-:Y:S01]  /*2ca0*/  IMAD.MOV.U32 R27, RZ, RZ, RZ ;  /* 0x000000ffff1b7224 */ /* 0x000fe200078e00ff */
[----:B------:R-:W-:Y:S06]  /*2cb0*/  BRA `(.L_x_2281) ;  /* 0x0000000000147947 */ /* 0x000fec0003800000 */
.L_x_2301:
[----:B------:R-:W2:Y:S02]  /*2cc0*/  LDG.E.64 R4, desc[UR36][R4.64] ;  /* 0x0000002404047981 */ /* 0x000ea4000c1e1b00 */
[----:B--2---:R0:W2:Y:S02]  /*2cd0*/  I2F.U64 R27, R4 ;  /* 0x00000004001b7312 */ /* 0x0040a40000301000 */
[----:B0-2---:R-:W-:Y:S05]  /*2ce0*/  BRA `(.L_x_2281) ;  /* 0x0000000000087947 */ /* 0x005fea0003800000 */
.L_x_2300:
[----:B------:R-:W2:Y:S02]  /*2cf0*/  LDG.E R4, desc[UR36][R4.64] ;  /* 0x0000002404047981 */ /* 0x000ea4000c1e1900 */
[----:B--2---:R-:W-:-:S07]  /*2d00*/  I2FP.F32.U32 R27, R4 ;  /* 0x00000004001b7245 */ /* 0x004fce0000201000 */
.L_x_2281:
[----:B------:R-:W-:Y:S05]  /*2d10*/  BSYNC.RECONVERGENT B6 ;  /* 0x0000000000067941 */ /* 0x000fea0003800200 */
.L_x_2275:
        /* <DEDUP_REMOVED lines=20> */
.L_x_2307:
[----:B------:R-:W2:Y:S02]  /*2e60*/  LDG.E.U8 R4, desc[UR36][R4.64] ;  /* 0x0000002404047981 */ /* 0x000ea4000c1e1100 */
[----:B--2---:R-:W-:Y:S01]  /*2e70*/  I2FP.F32.U32 R22, R4 ;  /* 0x0000000400167245 */ /* 0x004fe20000201000 */
[----:B------:R-:W-:Y:S06]  /*2e80*/  BRA `(.L_x_2309) ;  /* 0x0000000c00487947 */ /* 0x000fec0003800000 */
.L_x_2306:
        /* <DEDUP_REMOVED lines=9> */
.L_x_2311:
[----:B------:R-:W2:Y:S02]  /*2f20*/  LDG.E R4, desc[UR36][R4.64] ;  /* 0x0000002404047981 */ /* 0x000ea4000c1e1900 */
[----:B--2---:R-:W-:Y:S01]  /*2f30*/  I2FP.F32.S32 R22, R4 ;  /* 0x0000000400167245 */ /* 0x004fe20000201400 */
[----:B------:R-:W-:Y:S06]  /*2f40*/  BRA `(.L_x_2309) ;  /* 0x0000000c00187947 */ /* 0x000fec0003800000 */
.L_x_2310:
[----:B------:R-:W2:Y:S02]  /*2f50*/  LDG.E.U16 R4, desc[UR36][R4.64] ;  /* 0x0000002404047981 */ /* 0x000ea4000c1e1500 */
[----:B--2---:R4:W0:Y:S01]  /*2f60*/  I2F.S16 R22, R4 ;  /* 0x0000000400167306 */ /* 0x0048220000101400 */
[----:B------:R-:W-:Y:S05]  /*2f70*/  BRA `(.L_x_2309) ;  /* 0x0000000c000c7947 */ /* 0x000fea0003800000 */
.L_x_2305:
        /* <DEDUP_REMOVED lines=8> */
.L_x_2313:
[----:B------:R-:W2:Y:S02]  /*3000*/  LDG.E.U16 R4, desc[UR36][R4.64] ;  /* 0x0000002404047981 */ /* 0x000ea4000c1e1500 */
[----:B--2---:R-:W-:Y:S01]  /*3010*/  HADD2.F32 R22, -RZ, R4.H0_H0 ;  /* 0x20000004ff167230 */ /* 0x004fe20000004100 */
[----:B------:R-:W-:Y:S06]  /*3020*/  BRA `(.L_x_2309) ;  /* 0x0000000800e07947 */ /* 0x000fec0003800000 */
.L_x_2312:
        /* <DEDUP_REMOVED lines=8> */
.L_x_2315:
[----:B------:R-:W2:Y:S02]  /*30b0*/  LDG.E.U16 R4, desc[UR36][R4.64] ;  /* 0x0000002404047981 */ /* 0x000ea4000c1e1500 */
[----:B--2---:R-:W-:Y:S01]  /*30c0*/  HADD2.F32 R22, -RZ, R4.H0_H0 ;  /* 0x20000004ff167230 */ /* 0x004fe20000004100 */
[----:B------:R-:W-:Y:S06]  /*30d0*/  BRA `(.L_x_2309) ;  /* 0x0000000800b47947 */ /* 0x000fec0003800000 */
.L_x_2314:
        /* <DEDUP_REMOVED lines=11> */
.L_x_2304:
        /* <DEDUP_REMOVED lines=12> */
.L_x_2318:
        /* <DEDUP_REMOVED lines=11> */
.L_x_2317:
        /* <DEDUP_REMOVED lines=25> */
.L_x_2320:
        /* <DEDUP_REMOVED lines=11> */
[----:B------:R-:W-:Y:S01]  /*3540*/  LOP3.LUT R22, R0, 0x80000000, R3, 0xf8, !PT ;  /* 0x8000000000167812 */ /* 0x000fe200078ef803 */
[----:B------:R-:W-:Y:S06]  /*3550*/  BRA `(.L_x_2309) ;  /* 0x0000000400947947 */ /* 0x000fec0003800000 */
.L_x_2319:
[----:B------:R-:W2:Y:S02]  /*3560*/  LDG.E.U16 R4, desc[UR36][R4.64] ;  /* 0x0000002404047981 */ /* 0x000ea4000c1e1500 */
[----:B--2---:R-:W-:Y:S01]  /*3570*/  IMAD.U32 R22, R4, 0x10000, RZ ;  /* 0x0001000004167824 */ /* 0x004fe200078e00ff */
[----:B------:R-:W-:Y:S06]  /*3580*/  BRA `(.L_x_2309) ;  /* 0x0000000400887947 */ /* 0x000fec0003800000 */
.L_x_2316:
        /* <DEDUP_REMOVED lines=11> */
.L_x_2323:
        /* <DEDUP_REMOVED lines=20> */
.L_x_2325:
[----:B------:R-:W-:Y:S05]  /*3780*/  BSYNC.RECONVERGENT B0 ;  /* 0x0000000000007941 */ /* 0x000fea0003800200 */
.L_x_2324:
[----:B------:R-:W-:Y:S01]  /*3790*/  IMAD.SHL.U32 R0, R0, 0x100000, RZ ;  /* 0x0010000000007824 */ /* 0x000fe200078e00ff */
[----:B------:R-:W-:-:S04]  /*37a0*/  LEA R3, R3, 0x3b800000, 0x17 ;  /* 0x3b80000003037811 */ /* 0x000fc800078eb8ff */
[----:B------:R-:W-:Y:S01]  /*37b0*/  LOP3.LUT R22, R3, R0, R7, 0xfe, !PT ;  /* 0x0000000003167212 */ /* 0x000fe200078efe07 */
[----:B------:R-:W-:Y:S06]  /*37c0*/  BRA `(.L_x_2309) ;  /* 0x0000000000f87947 */ /* 0x000fec0003800000 */
.L_x_2322:
        /* <DEDUP_REMOVED lines=20> */
.L_x_2327:
[----:B------:R-:W-:Y:S05]  /*3910*/  BSYNC.RECONVERGENT B0 ;  /* 0x0000000000007941 */ /* 0x000fea0003800200 */
.L_x_2326:
[----:B------:R-:W-:Y:S01]  /*3920*/  IMAD.SHL.U32 R0, R0, 0x200000, RZ ;  /* 0x0020000000007824 */ /* 0x000fe200078e00ff */
[----:B------:R-:W-:-:S04]  /*3930*/  LEA R3, R3, 0x37800000, 0x17 ;  /* 0x3780000003037811 */ /* 0x000fc800078eb8ff */
[----:B------:R-:W-:Y:S01]  /*3940*/  LOP3.LUT R22, R3, R0, R7, 0xfe, !PT ;  /* 0x0000000003167212 */ /* 0x000fe200078efe07 */
[----:B------:R-:W-:Y:S06]  /*3950*/  BRA `(.L_x_2309) ;  /* 0x0000000000947947 */ /* 0x000fec0003800000 */
.L_x_2321:
        /* <DEDUP_REMOVED lines=14> */
.L_x_2308:
        /* <DEDUP_REMOVED lines=16> */
.L_x_2330:
[----:B------:R-:W-:Y:S01]  /*3b40*/  IMAD.MOV.U32 R22, RZ, RZ, RZ ;  /* 0x000000ffff167224 */ /* 0x000fe200078e00ff */
[----:B------:R-:W-:Y:S06]  /*3b50*/  BRA `(.L_x_2309) ;  /* 0x0000000000147947 */ /* 0x000fec0003800000 */
.L_x_2329:
[----:B------:R-:W2:Y:S02]  /*3b60*/  LDG.E.64 R22, desc[UR36][R4.64] ;  /* 0x0000002404167981 */ /* 0x000ea4000c1e1b00 */
[----:B--2---:R0:W2:Y:S02]  /*3b70*/  I2F.U64 R22, R22 ;  /* 0x0000001600167312 */ /* 0x0040a40000301000 */
[----:B0-2---:R-:W-:Y:S05]  /*3b80*/  BRA `(.L_x_2309) ;  /* 0x0000000000087947 */ /* 0x005fea0003800000 */
.L_x_2328:
[----:B------:R-:W2:Y:S02]  /*3b90*/  LDG.E R4, desc[UR36][R4.64] ;  /* 0x0000002404047981 */ /* 0x000ea4000c1e1900 */
[----:B--2---:R-:W-:-:S07]  /*3ba0*/  I2FP.F32.U32 R22, R4 ;  /* 0x0000000400167245 */ /* 0x004fce0000201000 */
.L_x_2309:
[----:B------:R-:W-:Y:S05]  /*3bb0*/  BSYNC.RECONVERGENT B6 ;  /* 0x0000000000067941 */ /* 0x000fea0003800200 */
.L_x_2303:
[----:B------:R-:W-:-:S07]  /*3bc0*/  VIADD R16, R16, 0x80 ;  /* 0x0000008010107836 */ /* 0x000fce0000000000 */
.L_x_2274:
[----:B------:R-:W-:Y:S05]  /*3bd0*/  BSYNC.RECONVERGENT B7 ;  /* 0x0000000000077941 */ /* 0x000fea0003800200 */
.L_x_2273:
[----:B------:R-:W-:Y:S01]  /*3be0*/  ISETP.GE.AND P0, PT, R16, R17, PT ;  /* 0x000000111000720c */ /* 0x000fe20003f06270 */
[----:B------:R-:W-:Y:S01]  /*3bf0*/  BSSY.RECONVERGENT B7, `(.L_x_2331) ;  /* 0x00001d8000077945 */ /* 0x000fe20003800200 */
[----:B------:R-:W-:-:S11]  /*3c00*/  CS2R R24, SRZ ;  /* 0x0000000000187805 */ /* 0x000fd6000001ff00 */
        /* <DEDUP_REMOVED lines=22> */
.L_x_2337:
[----:B------:R-:W2:Y:S02]  /*3d70*/  LDG.E.U8 R4, desc[UR36][R4.64] ;  /* 0x0000002404047981 */ /* 0x000ea4000c1e1100 */
[----:B--2---:R-:W-:Y:S01]  /*3d80*/  I2FP.F32.U32 R25, R4 ;  /* 0x0000000400197245 */ /* 0x004fe20000201000 */
[----:B------:R-:W-:Y:S06]  /*3d90*/  BRA `(.L_x_2339) ;  /* 0x0000000c00447947 */ /* 0x000fec0003800000 */
.L_x_2336:
        /* <DEDUP_REMOVED lines=9> */
.L_x_2341:
[----:B------:R-:W2:Y:S02]  /*3e30*/  LDG.E R4, desc[UR36][R4.64] ;  /* 0x0000002404047981 */ /* 0x000ea4000c1e1900 */
[----:B--2---:R-:W-:Y:S01]  /*3e40*/  I2FP.F32.S32 R25, R4 ;  /* 0x0000000400197245 */ /* 0x004fe20000201400 */
[----:B------:R-:W-:Y:S06]  /*3e50*/  BRA `(.L_x_2339) ;  /* 0x0000000c00147947 */ /* 0x000fec0003800000 */
.L_x_2340:
[----:B------:R-:W2:Y:S02]  /*3e60*/  LDG.E.U16 R4, desc[UR36][R4.64] ;  /* 0x0000002404047981 */ /* 0x000ea4000c1e1500 */
[----:B--2---:R0:W2:Y:S01]  /*3e70*/  I2F.S16 R25, R4 ;  /* 0x0000000400197306 */ /* 0x0040a20000101400 */
[----:B------:R-:W-:Y:S05]  /*3e80*/  BRA `(.L_x_2339) ;  /* 0x0000000c00087947 */ /* 0x000fea0003800000 */
.L_x_2335:
        /* <DEDUP_REMOVED lines=8> */
.L_x_2343:
[----:B------:R-:W2:Y:S02]  /*3f10*/  LDG.E.U16 R4, desc[UR36][R4.64] ;  /* 0x0000002404047981 */ /* 0x000ea4000c1e1500 */
[----:B--2---:R-:W-:Y:S01]  /*3f20*/  HADD2.F32 R25, -RZ, R4.H0_H0 ;  /* 0x20000004ff197230 */ /* 0x004fe20000004100 */
[----:B------:R-:W-:Y:S06]  /*3f30*/  BRA `(.L_x_2339) ;  /* 0x0000000800dc7947 */ /* 0x000fec0003800000 */
.L_x_2342:
        /* <DEDUP_REMOVED lines=8> */
.L_x_2345:
[----:B------:R-:W2:Y:S02]  /*3fc0*/  LDG.E.U16 R4, desc[UR36][R4.64] ;  /* 0x0000002404047981 */ /* 0x000ea4000c1e1500 */
[----:B--2---:R-:W-:Y:S01]  /*3fd0*/  HADD2.F32 R25, -RZ, R4.H0_H0 ;  /* 0x20000004ff197230 */ /* 0x004fe20000004100 */
[----:B------:R-:W-:Y:S06]  /*3fe0*/  BRA `(.L_x_2339) ;  /* 0x0000000800b07947 */ /* 0x000fec0003800000 */
.L_x_2344:
        /* <DEDUP_REMOVED lines=11> */
.L_x_2334:
        /* <DEDUP_REMOVED lines=12> */
.L_x_2348:
        /* <DEDUP_REMOVED lines=11> */
.L_x_2347:
        /* <DEDUP_REMOVED lines=25> */
.L_x_2350:
        /* <DEDUP_REMOVED lines=12> */
.L_x_2349:
[----:B------:R-:W2:Y:S02]  /*4460*/  LDG.E.U16 R4, desc[UR36][R4.64] ;  /* 0x0000002404047981 */ /* 0x000ea4000c1e1500 */
[----:B--2---:R-:W-:Y:S01]  /*4470*/  IMAD.U32 R25, R4, 0x10000, RZ ;  /* 0x0001000004197824 */ /* 0x004fe200078e00ff */
[----:B------:R-:W-:Y:S06]  /*4480*/  BRA `(.L_x_2339) ;  /* 0x0000000400887947 */ /* 0x000fec0003800000 */
.L_x_2346:
        /* <DEDUP_REMOVED lines=11> */
.L_x_2353:
        /* <DEDUP_REMOVED lines=20> */
.L_x_2355:
[----:B------:R-:W-:Y:S05]  /*4680*/  BSYNC.RECONVERGENT B0 ;  /* 0x0000000000007941 */ /* 0x000fea0003800200 */
.L_x_2354:
[----:B------:R-:W-:Y:S01]  /*4690*/  IMAD.SHL.U32 R0, R0, 0x100000, RZ ;  /* 0x0010000000007824 */ /* 0x000fe200078e00ff */
[----:B------:R-:W-:-:S04]  /*46a0*/  LEA R3, R3, 0x3b800000, 0x17 ;  /* 0x3b80000003037811 */ /* 0x000fc800078eb8ff */
[----:B------:R-:W-:Y:S01]  /*46b0*/  LOP3.LUT R25, R3, R0, R25, 0xfe, !PT ;  /* 0x0000000003197212 */ /* 0x000fe200078efe19 */
[----:B------:R-:W-:Y:S06]  /*46c0*/  BRA `(.L_x_2339) ;  /* 0x0000000000f87947 */ /* 0x000fec0003800000 */
.L_x_2352:
        /* <DEDUP_REMOVED lines=20> */
.L_x_2357:
[----:B------:R-:W-:Y:S05]  /*4810*/  BSYNC.RECONVERGENT B0 ;  /* 0x0000000000007941 */ /* 0x000fea0003800200 */
.L_x_2356:
[----:B------:R-:W-:Y:S01]  /*4820*/  IMAD.SHL.U32 R0, R0, 0x200000, RZ ;  /* 0x0020000000007824 */ /* 0x000fe200078e00ff */
[----:B------:R-:W-:-:S04]  /*4830*/  LEA R3, R3, 0x37800000, 0x17 ;  /* 0x3780000003037811 */ /* 0x000fc800078eb8ff */
[----:B------:R-:W-:Y:S01]  /*4840*/  LOP3.LUT R25, R3, R0, R25, 0xfe, !PT ;  /* 0x0000000003197212 */ /* 0x000fe200078efe19 */
[----:B------:R-:W-:Y:S06]  /*4850*/  BRA `(.L_x_2339) ;  /* 0x0000000000947947 */ /* 0x000fec0003800000 */
.L_x_2351:
        /* <DEDUP_REMOVED lines=14> */
.L_x_2338:
        /* <DEDUP_REMOVED lines=16> */
.L_x_2360:
[----:B------:R-:W-:Y:S01]  /*4a40*/  IMAD.MOV.U32 R25, RZ, RZ, RZ ;  /* 0x000000ffff197224 */ /* 0x000fe200078e00ff */
[----:B------:R-:W-:Y:S06]  /*4a50*/  BRA `(.L_x_2339) ;  /* 0x0000000000147947 */ /* 0x000fec0003800000 */
.L_x_2359:
[----:B------:R-:W2:Y:S02]  /*4a60*/  LDG.E.64 R4, desc[UR36][R4.64] ;  /* 0x0000002404047981 */ /* 0x000ea4000c1e1b00 */
[----:B--2---:R0:W2:Y:S02]  /*4a70*/  I2F.U64 R25, R4 ;  /* 0x0000000400197312 */ /* 0x0040a40000301000 */
[----:B0-2---:R-:W-:Y:S05]  /*4a80*/  BRA `(.L_x_2339) ;  /* 0x0000000000087947 */ /* 0x005fea0003800000 */
.L_x_2358:
[----:B------:R-:W2:Y:S02]  /*4a90*/  LDG.E R4, desc[UR36][R4.64] ;  /* 0x0000002404047981 */ /* 0x000ea4000c1e1900 */
[----:B--2---:R-:W-:-:S07]  /*4aa0*/  I2FP.F32.U32 R25, R4 ;  /* 0x0000000400197245 */ /* 0x004fce0000201000 */
.L_x_2339:
[----:B------:R-:W-:Y:S05]  /*4ab0*/  BSYNC.RECONVERGENT B6 ;  /* 0x0000000000067941 */ /* 0x000fea0003800200 */
.L_x_2333:
[----:B0---4-:R-:W0:Y:S01]  /*4ac0*/  LDC.64 R4, c[0x0][0x398] ;  /* 0x0000e600ff047b82 */ /* 0x011e220000000a00 */
[----:B------:R-:W4:Y:S01]  /*4ad0*/  LDCU UR5, c[0x0][0x3ac] ;  /* 0x00007580ff0577ac */ /* 0x000f220008000800 */
[----:B------:R-:W-:Y:S01]  /*4ae0*/  BSSY.RECONVERGENT B6, `(.L_x_2361) ;  /* 0x00000e7000067945 */ /* 0x000fe20003800200 */
[----:B------:R-:W-:-:S04]  /*4af0*/  UPRMT UR4, UR39, 0x9910, URZ ;  /* 0x0000991027047896 */ /* 0x000fc800080000ff */
[----:B------:R-:W-:Y:S01]  /*4b00*/  UISETP.GT.AND UP0, UPT, UR4, 0x9, UPT ;  /* 0x000000090400788c */ /* 0x000fe2000bf04270 */
[----:B----4-:R-:W-:-:S05]  /*4b10*/  IMAD R3, R18, UR5, RZ ;  /* 0x0000000512037c24 */ /* 0x010fca000f8e02ff */
        /* <DEDUP_REMOVED lines=11> */
[----:B------:R-:W4:Y:S02]  /*4bd0*/  LDG.E.S8 R4, desc[UR36][R4.64] ;  /* 0x0000002404047981 */ /* 0x000f24000c1e1300 */
[----:B----4-:R0:W4:Y:S01]  /*4be0*/  I2F.S16 R24, R4 ;  /* 0x0000000400187306 */ /* 0x0101220000101400 */
[----:B------:R-:W-:Y:S05]  /*4bf0*/  BRA `(.L_x_2367) ;  /* 0x0000000c00547947 */ /* 0x000fea0003800000 */
.L_x_2365:
[----:B------:R-:W4:Y:S02]  /*4c00*/  LDG.E.U8 R4, desc[UR36][R4.64] ;  /* 0x0000002404047981 */ /* 0x000f24000c1e1100 */
[----:B----4-:R-:W-:Y:S01]  /*4c10*/  I2FP.F32.U32 R24, R4 ;  /* 0x0000000400187245 */ /* 0x010fe20000201000 */
[----:B------:R-:W-:Y:S06]  /*4c20*/  BRA `(.L_x_2367) ;  /* 0x0000000c00487947 */ /* 0x000fec0003800000 */
.L_x_2364:
[----:B------:R-:W-:-:S09]  /*4c30*/  UISETP.NE.AND UP0, UPT, UR4, 0x2, UPT ;  /* 0x000000020400788c */ /* 0x000fd2000bf05270 */
[----:B------:R-:W-:Y:S05]  /*4c40*/  BRA.U !UP0, `(.L_x_2368) ;  /* 0x0000000108287547 */ /* 0x000fea000b800000 */
[----:B------:R-:W-:-:S09]  /*4c50*/  UISETP.NE.AND UP0, UPT, UR4, 0x3, UPT ;  /* 0x000000030400788c */ /* 0x000fd2000bf05270 */
[----:B------:R-:W-:Y:S05]  /*4c60*/  BRA.U !UP0, `(.L_x_2369) ;  /* 0x0000000108147547 */ /* 0x000fea000b800000 */
[----:B------:R-:W-:-:S09]  /*4c70*/  UISETP.NE.AND UP0, UPT, UR4, 0x4, UPT ;  /* 0x000000040400788c */ /* 0x000fd2000bf05270 */
[----:B------:R-:W-:Y:S05]  /*4c80*/  BRA.U UP0, `(.L_x_2366) ;  /* 0x0000000900d47547 */ /* 0x000fea000b800000 */
[----:B------:R-:W4:Y:S02]  /*4c90*/  LDG.E.64 R4, desc[UR36][R4.64] ;  /* 0x0000002404047981 */ /* 0x000f24000c1e1b00 */
[----:B----4-:R0:W4:Y:S02]  /*4ca0*/  I2F.S64 R24, R4 ;  /* 0x0000000400187312 */ /* 0x0101240000301400 */
[----:B0---4-:R-:W-:Y:S05]  /*4cb0*/  BRA `(.L_x_2367) ;  /* 0x0000000c00247947 */ /* 0x011fea0003800000 */
.L_x_2369:
[----:B------:R-:W4:Y:S02]  /*4cc0*/  LDG.E R4, desc[UR36][R4.64] ;  /* 0x0000002404047981 */ /* 0x000f24000c1e1900 */
[----:B----4-:R-:W-:Y:S01]  /*4cd0*/  I2FP.F32.S32 R24, R4 ;  /* 0x0000000400187245 */ /* 0x010fe20000201400 */
[----:B------:R-:W-:Y:S06]  /*4ce0*/  BRA `(.L_x_2367) ;  /* 0x0000000c00187947 */ /* 0x000fec0003800000 */
.L_x_2368:
[----:B------:R-:W4:Y:S02]  /*4cf0*/  LDG.E.U16 R4, desc[UR36][R4.64] ;  /* 0x0000002404047981 */ /* 0x000f24000c1e1500 */
[----:B----4-:R0:W4:Y:S01]  /*4d00*/  I2F.S16 R24, R4 ;  /* 0x0000000400187306 */ /* 0x0101220000101400 */
[----:B------:R-:W-:Y:S05]  /*4d10*/  BRA `(.L_x_2367) ;  /* 0x0000000c000c7947 */ /* 0x000fea0003800000 */
.L_x_2363:
        /* <DEDUP_REMOVED lines=8> */
.L_x_2371:
[----:B------:R-:W4:Y:S02]  /*4da0*/  LDG.E.U16 R4, desc[UR36][R4.64] ;  /* 0x0000002404047981 */ /* 0x000f24000c1e1500 */
[----:B----4-:R-:W-:Y:S01]  /*4db0*/  HADD2.F32 R24, -RZ, R4.H0_H0 ;  /* 0x20000004ff187230 */ /* 0x010fe20000004100 */
[----:B------:R-:W-:Y:S06]  /*4dc0*/  BRA `(.L_x_2367) ;  /* 0x0000000800e07947 */ /* 0x000fec0003800000 */
.L_x_2370:
        /* <DEDUP_REMOVED lines=8> */
.L_x_2373:
[----:B------:R-:W4:Y:S02]  /*4e50*/  LDG.E.U16 R4, desc[UR36][R4.64] ;  /* 0x0000002404047981 */ /* 0x000f24000c1e1500 */
[----:B----4-:R-:W-:Y:S01]  /*4e60*/  HADD2.F32 R24, -RZ, R4.H0_H0 ;  /* 0x20000004ff187230 */ /* 0x010fe20000004100 */
[----:B------:R-:W-:Y:S06]  /*4e70*/  BRA `(.L_x_2367) ;  /* 0x0000000800b47947 */ /* 0x000fec0003800000 */
.L_x_2372:
[----:B------:R-:W4:Y:S01]  /*4e80*/  LDG.E.64 R4, desc[UR36][R4.64] ;  /* 0x0000002404047981 */ /* 0x000f22000c1e1b00 */
[----:B------:R-:W-:Y:S01]  /*4e90*/  UMOV UR4, 0xf0000000 ;  /* 0xf000000000047882 */ /* 0x000fe20000000000 */
[----:B------:R-:W-:Y:S02]  /*4ea0*/  UMOV UR5, 0x380fffff ;  /* 0x380fffff00057882 */ /* 0x000fe40000000000 */
[----:B----4-:R-:W0:-:S15]  /*4eb0*/  DSETP.GEU.AND P0, PT, |R4|, UR4, PT ;  /* 0x0000000404007e2a */ /* 0x010e1e000bf0e200 */
[----:B------:R-:W-:-:S15]  /*4ec0*/  NOP ;  /* 0x0000000000007918 */ /* 0x000fde0000000000 */
[----:B------:R-:W-:-:S15]  /*4ed0*/  NOP ;  /* 0x0000000000007918 */ /* 0x000fde0000000000 */
[----:B------:R-:W-:-:S15]  /*4ee0*/  NOP ;  /* 0x0000000000007918 */ /* 0x000fde0000000000 */
[----:B------:R-:W-:-:S04]  /*4ef0*/  NOP ;  /* 0x0000000000007918 */ /* 0x000fc80000000000 */
[----:B------:R-:W0:Y:S02]  /*4f00*/  F2F.F32.F64 R24, R4 ;  /* 0x0000000400187310 */ /* 0x000e240000301000 */
[----:B0-----:R-:W-:Y:S01]  /*4f10*/  @!P0 FMUL R24, R24, 1.175494350822287508e-38 ;  /* 0x0080000018188820 */ /* 0x001fe20000400000 */
[----:B------:R-:W-:Y:S06]  /*4f20*/  BRA `(.L_x_2367) ;  /* 0x0000000800887947 */ /* 0x000fec0003800000 */
.L_x_2362:
        /* <DEDUP_REMOVED lines=8> */
[----:B------:R-:W4:Y:S02]  /*4fb0*/  LDG.E.U8 R4, desc[UR36][R4.64] ;  /* 0x0000002404047981 */ /* 0x000f24000c1e1100 */
[----:B----4-:R-:W-:-:S04]  /*4fc0*/  ISETP.NE.AND P0, PT, R4, RZ, PT ;  /* 0x000000ff0400720c */ /* 0x010fc80003f05270 */
[----:B------:R-:W-:Y:S01]  /*4fd0*/  FSEL R24, RZ, 1, !P0 ;  /* 0x3f800000ff187808 */ /* 0x000fe20004000000 */
[----:B------:R-:W-:Y:S08]  /*4fe0*/  BRA `(.L_x_2367) ;  /* 0x0000000800587947 */ /* 0x000ff00003800000 */
.L_x_2376:
        /* <DEDUP_REMOVED lines=11> */
.L_x_2375:
[----:B------:R-:W-:-:S09]  /*50a0*/  UISETP.NE.AND UP0, UPT, UR4, 0xf, UPT ;  /* 0x0000000f0400788c */ /* 0x000fd2000bf05270 */
[----:B------:R-:W-:Y:S05]  /*50b0*/  BRA.U !UP0, `(.L_x_2377) ;  /* 0x0000000108907547 */ /* 0x000fea000b800000 */
[----:B------:R-:W-:-:S09]  /*50c0*/  UISETP.NE.AND UP0, UPT, UR4, 0x17, UPT ;  /* 0x000000170400788c */ /* 0x000fd2000bf05270 */
[----:B------:R-:W-:Y:S05]  /*50d0*/  BRA.U !UP0, `(.L_x_2378) ;  /* 0x0000000108547547 */ /* 0x000fea000b800000 */
[----:B------:R-:W-:-:S09]  /*50e0*/  UISETP.NE.AND UP0, UPT, UR4, 0x18, UPT ;  /* 0x000000180400788c */ /* 0x000fd2000bf05270 */
[----:B------:R-:W-:Y:S05]  /*50f0*/  BRA.U UP0, `(.L_x_2366) ;  /* 0x0000000500b87547 */ /* 0x000fea000b800000 */
[----:B------:R-:W4:Y:S01]  /*5100*/  LDG.E.U8 R24, desc[UR36][R4.64] ;  /* 0x0000002404187981 */ /* 0x000f22000c1e1100 */
[----:B------:R-:W-:Y:S02]  /*5110*/  IMAD.MOV.U32 R6, RZ, RZ, 0x1f ;  /* 0x0000001fff067424 */ /* 0x000fe400078e00ff */
[----:B----4-:R-:W-:-:S05]  /*5120*/  IMAD.SHL.U32 R24, R24, 0x1000000, RZ ;  /* 0x0100000018187824 */ /* 0x010fca00078e00ff */
        /* <DEDUP_REMOVED lines=16> */
.L_x_2378:
[----:B------:R-:W4:Y:S02]  /*5230*/  LDG.E.U8 R4, desc[UR36][R4.64] ;  /* 0x0000002404047981 */ /* 0x000f24000c1e1100 */
[C---:B----4-:R-:W-:Y:S02]  /*5240*/  IMAD.SHL.U32 R0, R4.reuse, 0x2000000, RZ ;  /* 0x0200000004007824 */ /* 0x050fe400078e00ff */
        /* <DEDUP_REMOVED lines=11> */
.L_x_2377:
[----:B------:R-:W4:Y:S02]  /*5300*/  LDG.E.U16 R4, desc[UR36][R4.64] ;  /* 0x0000002404047981 */ /* 0x000f24000c1e1500 */
[----:B----4-:R-:W-:Y:S01]  /*5310*/  IMAD.U32 R24, R4, 0x10000, RZ ;  /* 0x0001000004187824 */ /* 0x010fe200078e00ff */
[----:B------:R-:W-:Y:S06]  /*5320*/  BRA `(.L_x_2367) ;  /* 0x0000000400887947 */ /* 0x000fec0003800000 */
.L_x_2374:
        /* <DEDUP_REMOVED lines=8> */
[----:B------:R-:W4:Y:S02]  /*53b0*/  LDG.E.U16 R4, desc[UR36][R4.64] ;  /* 0x0000002404047981 */ /* 0x000f24000c1e1500 */
[----:B----4-:R-:W-:Y:S01]  /*53c0*/  I2FP.F32.U32 R24, R4 ;  /* 0x0000000400187245 */ /* 0x010fe20000201000 */
[----:B------:R-:W-:Y:S06]  /*53d0*/  BRA `(.L_x_2367) ;  /* 0x00000004005c7947 */ /* 0x000fec0003800000 */
.L_x_2381:
[----:B------:R-:W4:Y:S01]  /*53e0*/  LDG.E.U8 R4, desc[UR36][R4.64] ;  /* 0x0000002404047981 */ /* 0x000f22000c1e1100 */
[----:B------:R-:W-:Y:S01]  /*53f0*/  IMAD.MOV.U32 R24, RZ, RZ, RZ ;  /* 0x000000ffff187224 */ /* 0x000fe200078e00ff */
[----:B----4-:R-:W-:-:S13]  /*5400*/  ISETP.NE.AND P0, PT, R4, RZ, PT ;  /* 0x000000ff0400720c */ /* 0x010fda0003f05270 */
        /* <DEDUP_REMOVED lines=17> */
.L_x_2383:
[----:B------:R-:W-:Y:S05]  /*5520*/  BSYNC.RECONVERGENT B0 ;  /* 0x0000000000007941 */ /* 0x000fea0003800200 */
.L_x_2382:
[----:B------:R-:W-:Y:S01]  /*5530*/  IMAD.SHL.U32 R0, R0, 0x100000, RZ ;  /* 0x0010000000007824 */ /* 0x000fe200078e00ff */
[----:B------:R-:W-:-:S04]  /*5540*/  LEA R3, R3, 0x3b800000, 0x17 ;  /* 0x3b80000003037811 */ /* 0x000fc800078eb8ff */
[----:B------:R-:W-:Y:S01]  /*5550*/  LOP3.LUT R24, R3, R0, R7, 0xfe, !PT ;  /* 0x0000000003187212 */ /* 0x000fe200078efe07 */
[----:B------:R-:W-:Y:S06]  /*5560*/  BRA `(.L_x_2367) ;  /* 0x0000000000f87947 */ /* 0x000fec0003800000 */
.L_x_2380:
        /* <DEDUP_REMOVED lines=20> */
.L_x_2385:
[----:B------:R-:W-:Y:S05]  /*56b0*/  BSYNC.RECONVERGENT B0 ;  /* 0x0000000000007941 */ /* 0x000fea0003800200 */
.L_x_2384:
[----:B------:R-:W-:Y:S01]  /*56c0*/  IMAD.SHL.U32 R0, R0, 0x200000, RZ ;  /* 0x0020000000007824 */ /* 0x000fe200078e00ff */
[----:B------:R-:W-:-:S04]  /*56d0*/  LEA R3, R3, 0x37800000, 0x17 ;  /* 0x3780000003037811 */ /* 0x000fc800078eb8ff */
[----:B------:R-:W-:Y:S01]  /*56e0*/  LOP3.LUT R24, R3, R0, R7, 0xfe, !PT ;  /* 0x0000000003187212 */ /* 0x000fe200078efe07 */
[----:B------:R-:W-:Y:S06]  /*56f0*/  BRA `(.L_x_2367) ;  /* 0x0000000000947947 */ /* 0x000fec0003800000 */
.L_x_2379:
[----:B------:R-:W-:-:S09]  /*5700*/  UISETP.NE.AND UP0, UPT, UR4, 0x1c, UPT ;  /* 0x0000001c0400788c */ /* 0x000fd2000bf05270 */
[----:B------:R-:W-:Y:S05]  /*5710*/  BRA.U !UP0, `(.L_x_2386) ;  /* 0x0000000108847547 */ /* 0x000fea000b800000 */
[----:B------:R-:W-:-:S09]  /*5720*/  UISETP.NE.AND UP0, UPT, UR4, 0x1d, UPT ;  /* 0x0000001d0400788c */ /* 0x000fd2000bf05270 */
[----:B------:R-:W-:Y:S05]  /*5730*/  BRA.U !UP0, `(.L_x_2387) ;  /* 0x0000000108707547 */ /* 0x000fea000b800000 */
[----:B------:R-:W-:-:S09]  /*5740*/  UISETP.NE.AND UP0, UPT, UR4, 0x2c, UPT ;  /* 0x0000002c0400788c */ /* 0x000fd2000bf05270 */
[----:B------:R-:W-:Y:S05]  /*5750*/  BRA.U UP0, `(.L_x_2366) ;  /* 0x0000000100207547 */ /* 0x000fea000b800000 */
[----:B------:R-:W4:Y:S01]  /*5760*/  LDG.E.U8 R4, desc[UR36][R4.64] ;  /* 0x0000002404047981 */ /* 0x000f22000c1e1100 */
[----:B------:R-:W-:Y:S01]  /*5770*/  IMAD.MOV.U32 R24, RZ, RZ, 0x400000 ;  /* 0x00400000ff187424 */ /* 0x000fe200078e00ff */
[----:B----4-:R-:W-:-:S13]  /*5780*/  ISETP.NE.AND P0, PT, R4, RZ, PT ;  /* 0x000000ff0400720c */ /* 0x010fda0003f05270 */
[----:B------:R-:W-:Y:S05]  /*5790*/  @!P0 BRA `(.L_x_2367) ;  /* 0x00000000006c8947 */ /* 0x000fea0003800000 */
[----:B------:R-:W-:-:S13]  /*57a0*/  ISETP.NE.AND P0, PT, R4, 0xff, PT ;  /* 0x000000ff0400780c */ /* 0x000fda0003f05270 */
[----:B------:R-:W-:Y:S02]  /*57b0*/  @!P0 IMAD.MOV.U32 R24, RZ, RZ, 0x7f800001 ;  /* 0x7f800001ff188424 */ /* 0x000fe400078e00ff */
[----:B------:R-:W-:Y:S01]  /*57c0*/  @P0 IMAD.SHL.U32 R24, R4, 0x800000, RZ ;  /* 0x0080000004180824 */ /* 0x000fe200078e00ff */
[----:B------:R-:W-:Y:S06]  /*57d0*/  BRA `(.L_x_2367) ;  /* 0x00000000005c7947 */ /* 0x000fec0003800000 */
.L_x_2366:
[----:B------:R-:W-:Y:S01]  /*57e0*/  MOV R14, 0x0 ;  /* 0x00000000000e7802 */ /* 0x000fe20000000f00 */
[----:B------:R-:W0:Y:S01]  /*57f0*/  LDCU.64 UR4, c[0x4][0x128] ;  /* 0x01002500ff0477ac */ /* 0x000e220008000a00 */
[----:B------:R-:W-:Y:S02]  /*5800*/  IMAD.MOV.U32 R8, RZ, RZ, 0x4e ;  /* 0x0000004eff087424 */ /* 0x000fe400078e00ff */
[----:B------:R-:W-:Y:S01]  /*5810*/  IMAD.MOV.U32 R12, RZ, RZ, 0x1 ;  /* 0x00000001ff0c7424 */ /* 0x000fe200078e00ff */
[----:B------:R-:W4:Y:S01]  /*5820*/  LDCU.64 UR6, c[0x4][0x130] ;  /* 0x01002600ff0677ac */ /* 0x000f220008000a00 */
[----:B------:R-:W1:Y:S01]  /*5830*/  LDC.64 R14, c[0x4][R14] ;  /* 0x010000000e0e7b82 */ /* 0x000e620000000a00 */
[----:B------:R-:W-:Y:S01]  /*5840*/  IMAD.MOV.U32 R13, RZ, RZ, RZ ;  /* 0x000000ffff0d7224 */ /* 0x000fe200078e00ff */
[----:B------:R-:W2:Y:S01]  /*5850*/  LDCU.64 UR8, c[0x4][0x18] ;  /* 0x01000300ff0877ac */ /* 0x000ea20008000a00 */
[----:B0-----:R-:W-:Y:S02]  /*5860*/  IMAD.U32 R4, RZ, RZ, UR4 ;  /* 0x00000004ff047e24 */ /* 0x001fe4000f8e00ff */
[----:B------:R-:W-:-:S02]  /*5870*/  IMAD.U32 R5, RZ, RZ, UR5 ;  /* 0x00000005ff057e24 */ /* 0x000fc4000f8e00ff */
[----:B----4-:R-:W-:Y:S02]  /*5880*/  IMAD.U32 R6, RZ, RZ, UR6 ;  /* 0x00000006ff067e24 */ /* 0x010fe4000f8e00ff */
[----:B------:R-:W-:Y:S02]  /*5890*/  IMAD.U32 R7, RZ, RZ, UR7 ;  /* 0x00000007ff077e24 */ /* 0x000fe4000f8e00ff */
[----:B--2---:R-:W-:Y:S02]  /*58a0*/  IMAD.U32 R10, RZ, RZ, UR8 ;  /* 0x00000008ff0a7e24 */ /* 0x004fe4000f8e00ff */
[----:B------:R-:W-:-:S07]  /*58b0*/  IMAD.U32 R11, RZ, RZ, UR9 ;  /* 0x00000009ff0b7e24 */ /* 0x000fce000f8e00ff */
[----:B------:R-:W-:-:S07]  /*58c0*/  LEPC R20, `(.L_x_2388) ;  /* 0x000000001014794e */ /* 0x000fce0000000000 */
[----:B-1-3-5:R-:W-:Y:S05]  /*58d0*/  CALL.ABS.NOINC R14 ;  /* 0x000000000e007343 */ /* 0x02afea0003c00000 */
.L_x_2388:
[----:B------:R-:W-:Y:S01]  /*58e0*/  IMAD.MOV.U32 R24, RZ, RZ, RZ ;  /* 0x000000ffff187224 */ /* 0x000fe200078e00ff */
[----:B------:R-:W-:Y:S06]  /*58f0*/  BRA `(.L_x_2367) ;  /* 0x0000000000147947 */ /* 0x000fec0003800000 */
.L_x_2387:
[----:B------:R-:W4:Y:S02]  /*5900*/  LDG.E.64 R4, desc[UR36][R4.64] ;  /* 0x0000002404047981 */ /* 0x000f24000c1e1b00 */
[----:B----4-:R0:W4:Y:S02]  /*5910*/  I2F.U64 R24, R4 ;  /* 0x0000000400187312 */ /* 0x0101240000301000 */
[----:B0---4-:R-:W-:Y:S05]  /*5920*/  BRA `(.L_x_2367) ;  /* 0x0000000000087947 */ /* 0x011fea0003800000 */
.L_x_2386:
[----:B------:R-:W4:Y:S02]  /*5930*/  LDG.E R4, desc[UR36][R4.64] ;  /* 0x0000002404047981 */ /* 0x000f24000c1e1900 */
[----:B----4-:R-:W-:-:S07]  /*5940*/  I2FP.F32.U32 R24, R4 ;  /* 0x0000000400187245 */ /* 0x010fce0000201000 */
.L_x_2367:
[----:B------:R-:W-:Y:S05]  /*5950*/  BSYNC.RECONVERGENT B6 ;  /* 0x0000000000067941 */ /* 0x000fea0003800200 */
.L_x_2361:
[----:B------:R-:W-:-:S07]  /*5960*/  VIADD R16, R16, 0x80 ;  /* 0x0000008010107836 */ /* 0x000fce0000000000 */
.L_x_2332:
[----:B------:R-:W-:Y:S05]  /*5970*/  BSYNC.RECONVERGENT B7 ;  /* 0x0000000000077941 */ /* 0x000fea0003800200 */
.L_x_2331:
        /* <DEDUP_REMOVED lines=26> */
.L_x_2395:
[----:B------:R-:W2:Y:S02]  /*5b20*/  LDG.E.U8 R4, desc[UR36][R4.64] ;  /* 0x0000002404047981 */ /* 0x000ea4000c1e1100 */
[----:B--2---:R-:W-:Y:S01]  /*5b30*/  I2FP.F32.U32 R23, R4 ;  /* 0x0000000400177245 */ /* 0x004fe20000201000 */
[----:B------:R-:W-:Y:S06]  /*5b40*/  BRA `(.L_x_2397) ;  /* 0x0000000c00447947 */ /* 0x000fec0003800000 */
.L_x_2394:
        /* <DEDUP_REMOVED lines=9> */
.L_x_2399:
[----:B------:R-:W2:Y:S02]  /*5be0*/  LDG.E R4, desc[UR36][R4.64] ;  /* 0x0000002404047981 */ /* 0x000ea4000c1e1900 */
[----:B--2---:R-:W-:Y:S01]  /*5bf0*/  I2FP.F32.S32 R23, R4 ;  /* 0x0000000400177245 */ /* 0x004fe20000201400 */
[----:B------:R-:W-:Y:S06]  /*5c00*/  BRA `(.L_x_2397) ;  /* 0x0000000c00147947 */ /* 0x000fec0003800000 */
.L_x_2398:
[----:B------:R-:W2:Y:S02]  /*5c10*/  LDG.E.U16 R4, desc[UR36][R4.64] ;  /* 0x0000002404047981 */ /* 0x000ea4000c1e1500 */
[----:B--2---:R0:W2:Y:S01]  /*5c20*/  I2F.S16 R23, R4 ;  /* 0x0000000400177306 */ /* 0x0040a20000101400 */
[----:B------:R-:W-:Y:S05]  /*5c30*/  BRA `(.L_x_2397) ;  /* 0x0000000c00087947 */ /* 0x000fea0003800000 */
.L_x_2393:
        /* <DEDUP_REMOVED lines=8> */
.L_x_2401:
[----:B------:R-:W2:Y:S02]  /*5cc0*/  LDG.E.U16 R4, desc[UR36][R4.64] ;  /* 0x0000002404047981 */ /* 0x000ea4000c1e1500 */
[----:B--2---:R-:W-:Y:S01]  /*5cd0*/  HADD2.F32 R23, -RZ, R4.H0_H0 ;  /* 0x20000004ff177230 */ /* 0x004fe20000004100 */
[----:B------:R-:W-:Y:S06]  /*5ce0*/  BRA `(.L_x_2397) ;  /* 0x0000000800dc7947 */ /* 0x000fec0003800000 */
.L_x_2400:
        /* <DEDUP_REMOVED lines=8> */
.L_x_2403:
[----:B------:R-:W2:Y:S02]  /*5d70*/  LDG.E.U16 R4, desc[UR36][R4.64] ;  /* 0x0000002404047981 */ /* 0x000ea4000c1e1500 */
[----:B--2---:R-:W-:Y:S01]  /*5d80*/  HADD2.F32 R23, -RZ, R4.H0_H0 ;  /* 0x20000004ff177230 */ /* 0x004fe20000004100 */
[----:B------:R-:W-:Y:S06]  /*5d90*/  BRA `(.L_x_2397) ;  /* 0x0000000800b07947 */ /* 0x000fec0003800000 */
.L_x_2402:
        /* <DEDUP_REMOVED lines=11> */
.L_x_2392:
        /* <DEDUP_REMOVED lines=12> */
.L_x_2406:
        /* <DEDUP_REMOVED lines=11> */
.L_x_2405:
        /* <DEDUP_REMOVED lines=25> */
.L_x_2408:
        /* <DEDUP_REMOVED lines=12> */
.L_x_2407:
[----:B------:R-:W2:Y:S02]  /*6210*/  LDG.E.U16 R4, desc[UR36][R4.64] ;  /* 0x0000002404047981 */ /* 0x000ea4000c1e1500 */
[----:B--2---:R-:W-:Y:S01]  /*6220*/  IMAD.U32 R23, R4, 0x10000, RZ ;  /* 0x0001000004177824 */ /* 0x004fe200078e00ff */
[----:B------:R-:W-:Y:S06]  /*6230*/  BRA `(.L_x_2397) ;  /* 0x0000000400887947 */ /* 0x000fec0003800000 */
.L_x_2404:
        /* <DEDUP_REMOVED lines=11> */
.L_x_2411:
        /* <DEDUP_REMOVED lines=20> */
.L_x_2413:
[----:B------:R-:W-:Y:S05]  /*6430*/  BSYNC.RECONVERGENT B0 ;  /* 0x0000000000007941 */ /* 0x000fea0003800200 */
.L_x_2412:
[----:B------:R-:W-:Y:S01]  /*6440*/  IMAD.SHL.U32 R0, R0, 0x100000, RZ ;  /* 0x0010000000007824 */ /* 0x000fe200078e00ff */
[----:B------:R-:W-:-:S04]  /*6450*/  LEA R3, R3, 0x3b800000, 0x17 ;  /* 0x3b80000003037811 */ /* 0x000fc800078eb8ff */
[----:B------:R-:W-:Y:S01]  /*6460*/  LOP3.LUT R23, R3, R0, R23, 0xfe, !PT ;  /* 0x0000000003177212 */ /* 0x000fe200078efe17 */
[----:B------:R-:W-:Y:S06]  /*6470*/  BRA `(.L_x_2397) ;  /* 0x0000000000f87947 */ /* 0x000fec0003800000 */
.L_x_2410:
        /* <DEDUP_REMOVED lines=20> */
.L_x_2415:
[----:B------:R-:W-:Y:S05]  /*65c0*/  BSYNC.RECONVERGENT B0 ;  /* 0x0000000000007941 */ /* 0x000fea0003800200 */
.L_x_2414:
[----:B------:R-:W-:Y:S01]  /*65d0*/  IMAD.SHL.U32 R0, R0, 0x200000, RZ ;  /* 0x0020000000007824 */ /* 0x000fe200078e00ff */
[----:B------:R-:W-:-:S04]  /*65e0*/  LEA R3, R3, 0x37800000, 0x17 ;  /* 0x3780000003037811 */ /* 0x000fc800078eb8ff */
[----:B------:R-:W-:Y:S01]  /*65f0*/  LOP3.LUT R23, R3, R0, R23, 0xfe, !PT ;  /* 0x0000000003177212 */ /* 0x000fe200078efe17 */
[----:B------:R-:W-:Y:S06]  /*6600*/  BRA `(.L_x_2397) ;  /* 0x0000000000947947 */ /* 0x000fec0003800000 */
.L_x_2409:
        /* <DEDUP_REMOVED lines=14> */
.L_x_2396:
        /* <DEDUP_REMOVED lines=16> */
.L_x_2418:
[----:B------:R-:W-:Y:S01]  /*67f0*/  IMAD.MOV.U32 R23, RZ, RZ, RZ ;  /* 0x000000ffff177224 */ /* 0x000fe200078e00ff */
[----:B------:R-:W-:Y:S06]  /*6800*/  BRA `(.L_x_2397) ;  /* 0x0000000000147947 */ /* 0x000fec0003800000 */
.L_x_2417:
[----:B------:R-:W2:Y:S02]  /*6810*/  LDG.E.64 R4, desc[UR36][R4.64] ;  /* 0x0000002404047981 */ /* 0x000ea4000c1e1b00 */
[----:B--2---:R0:W2:Y:S02]  /*6820*/  I2F.U64 R23, R4 ;  /* 0x0000000400177312 */ /* 0x0040a40000301000 */
[----:B0-2---:R-:W-:Y:S05]  /*6830*/  BRA `(.L_x_2397) ;  /* 0x0000000000087947 */ /* 0x005fea0003800000 */
.L_x_2416:
[----:B------:R-:W2:Y:S02]  /*6840*/  LDG.E R4, desc[UR36][R4.64] ;  /* 0x0000002404047981 */ /* 0x000ea4000c1e1900 */
[----:B--2---:R-:W-:-:S07]  /*6850*/  I2FP.F32.U32 R23, R4 ;  /* 0x0000000400177245 */ /* 0x004fce0000201000 */
.L_x_2397:
[----:B------:R-:W-:Y:S05]  /*6860*/  BSYNC.RECONVERGENT B6 ;  /* 0x0000000000067941 */ /* 0x000fea0003800200 */
.L_x_2391:
[----:B------:R-:W1:Y:S01]  /*6870*/  LDCU.U8 UR6, c[0x0][0x3a5] ;  /* 0x000074a0ff0677ac */ /* 0x000e620008000000 */
[----:B0---4-:R-:W0:Y:S01]  /*6880*/  LDC.64 R4, c[0x0][0x398] ;  /* 0x0000e600ff047b82 */ /* 0x011e220000000a00 */
[----:B------:R-:W4:Y:S01]  /*6890*/  LDCU UR5, c[0x0][0x3ac] ;  /* 0x00007580ff0577ac */ /* 0x000f220008000800 */
[----:B-1----:R-:W-:-:S04]  /*68a0*/  UPRMT UR4, UR6, 0x9910, URZ ;  /* 0x0000991006047896 */ /* 0x002fc800080000ff */
        /* <DEDUP_REMOVED lines=14> */
[----:B----4-:R0:W1:Y:S01]  /*6990*/  I2F.S16 R18, R4 ;  /* 0x0000000400127306 */ /* 0x0100620000101400 */
[----:B------:R-:W-:Y:S05]  /*69a0*/  BRA `(.L_x_2390) ;  /* 0x0000000c00487947 */ /* 0x000fea0003800000 */
.L_x_2422:
[----:B------:R-:W4:Y:S02]  /*69b0*/  LDG.E.U8 R4, desc[UR36][R4.64] ;  /* 0x0000002404047981 */ /* 0x000f24000c1e1100 */
[----:B----4-:R-:W-:Y:S01]  /*69c0*/  I2FP.F32.U32 R18, R4 ;  /* 0x0000000400127245 */ /* 0x010fe20000201000 */
[----:B------:R-:W-:Y:S06]  /*69d0*/  BRA `(.L_x_2390) ;  /* 0x0000000c003c7947 */ /* 0x000fec0003800000 */
.L_x_2421:
[----:B------:R-:W-:-:S09]  /*69e0*/  UISETP.NE.AND UP0, UPT, UR4, 0x2, UPT ;  /* 0x000000020400788c */ /* 0x000fd2000bf05270 */
[----:B------:R-:W-:Y:S05]  /*69f0*/  BRA.U !UP0, `(.L_x_2424) ;  /* 0x0000000108287547 */ /* 0x000fea000b800000 */
[----:B------:R-:W-:-:S09]  /*6a00*/  UISETP.NE.AND UP0, UPT, UR4, 0x3, UPT ;  /* 0x000000030400788c */ /* 0x000fd2000bf05270 */
[----:B------:R-:W-:Y:S05]  /*6a10*/  BRA.U !UP0, `(.L_x_2425) ;  /* 0x0000000108147547 */ /* 0x000fea000b800000 */
[----:B------:R-:W-:-:S09]  /*6a20*/  UISETP.NE.AND UP0, UPT, UR4, 0x4, UPT ;  /* 0x000000040400788c */ /* 0x000fd2000bf05270 */
[----:B------:R-:W-:Y:S05]  /*6a30*/  BRA.U UP0, `(.L_x_2423) ;  /* 0x0000000900cc7547 */ /* 0x000fea000b800000 */
[----:B------:R-:W4:Y:S02]  /*6a40*/  LDG.E.64 R4, desc[UR36][R4.64] ;  /* 0x0000002404047981 */ /* 0x000f24000c1e1b00 */
[----:B----4-:R0:W1:Y:S02]  /*6a50*/  I2F.S64 R18, R4 ;  /* 0x0000000400127312 */ /* 0x0100640000301400 */
[----:B01----:R-:W-:Y:S05]  /*6a60*/  BRA `(.L_x_2390) ;  /* 0x0000000c00187947 */ /* 0x003fea0003800000 */
.L_x_2425:
[----:B------:R-:W4:Y:S02]  /*6a70*/  LDG.E R4, desc[UR36][R4.64] ;  /* 0x0000002404047981 */ /* 0x000f24000c1e1900 */
[----:B----4-:R-:W-:Y:S01]  /*6a80*/  I2FP.F32.S32 R18, R4 ;  /* 0x0000000400127245 */ /* 0x010fe20000201400 */
[----:B------:R-:W-:Y:S06]  /*6a90*/  BRA `(.L_x_2390) ;  /* 0x0000000c000c7947 */ /* 0x000fec0003800000 */
.L_x_2424:
[----:B------:R-:W4:Y:S02]  /*6aa0*/  LDG.E.U16 R4, desc[UR36][R4.64] ;  /* 0x0000002404047981 */ /* 0x000f24000c1e1500 */
[----:B----4-:R0:W1:Y:S01]  /*6ab0*/  I2F.S16 R18, R4 ;  /* 0x0000000400127306 */ /* 0x0100620000101400 */
[----:B------:R-:W-:Y:S05]  /*6ac0*/  BRA `(.L_x_2390) ;  /* 0x0000000c00007947 */ /* 0x000fea0003800000 */
.L_x_2420:
        /* <DEDUP_REMOVED lines=8> */
.L_x_2427:
[----:B------:R-:W4:Y:S02]  /*6b50*/  LDG.E.U16 R4, desc[UR36][R4.64] ;  /* 0x0000002404047981 */ /* 0x000f24000c1e1500 */
[----:B----4-:R-:W-:Y:S01]  /*6b60*/  HADD2.F32 R18, -RZ, R4.H0_H0 ;  /* 0x20000004ff127230 */ /* 0x010fe20000004100 */
[----:B------:R-:W-:Y:S06]  /*6b70*/  BRA `(.L_x_2390) ;  /* 0x0000000800d47947 */ /* 0x000fec0003800000 */
.L_x_2426:
        /* <DEDUP_REMOVED lines=8> */
.L_x_2429:
[----:B------:R-:W4:Y:S02]  /*6c00*/  LDG.E.U16 R4, desc[UR36][R4.64] ;  /* 0x0000002404047981 */ /* 0x000f24000c1e1500 */
[----:B----4-:R-:W-:Y:S01]  /*6c10*/  HADD2.F32 R18, -RZ, R4.H0_H0 ;  /* 0x20000004ff127230 */ /* 0x010fe20000004100 */
[----:B------:R-:W-:Y:S06]  /*6c20*/  BRA `(.L_x_2390) ;  /* 0x0000000800a87947 */ /* 0x000fec0003800000 */
.L_x_2428:
        /* <DEDUP_REMOVED lines=11> */
.L_x_2419:
        /* <DEDUP_REMOVED lines=12> */
.L_x_2432:
        /* <DEDUP_REMOVED lines=11> */
.L_x_2431:
        /* <DEDUP_REMOVED lines=25> */
.L_x_2434:
        /* <DEDUP_REMOVED lines=13> */
.L_x_2433:
[----:B------:R-:W4:Y:S02]  /*70b0*/  LDG.E.U16 R4, desc[UR36][R4.64] ;  /* 0x0000002404047981 */ /* 0x000f24000c1e1500 */
[----:B----4-:R-:W-:Y:S01]  /*70c0*/  IMAD.U32 R18, R4, 0x10000, RZ ;  /* 0x0001000004127824 */ /* 0x010fe200078e00ff */
[----:B------:R-:W-:Y:S06]  /*70d0*/  BRA `(.L_x_2390) ;  /* 0x00000004007c7947 */ /* 0x000fec0003800000 */
.L_x_2430:
        /* <DEDUP_REMOVED lines=11> */
.L_x_2437:
[----:B------:R-:W4:Y:S02]  /*7190*/  LDG.E.U8 R4, desc[UR36][R4.64] ;  /* 0x0000002404047981 */ /* 0x000f24000c1e1100 */
        /* <DEDUP_REMOVED lines=18> */
.L_x_2439:
[----:B------:R-:W-:Y:S05]  /*72c0*/  BSYNC.RECONVERGENT B0 ;  /* 0x0000000000007941 */ /* 0x000fea0003800200 */
.L_x_2438:
[----:B------:R-:W-:Y:S01]  /*72d0*/  IMAD.SHL.U32 R0, R0, 0x100000, RZ ;  /* 0x0010000000007824 */ /* 0x000fe200078e00ff */
[----:B------:R-:W-:-:S04]  /*72e0*/  LEA R3, R3, 0x3b800000, 0x17 ;  /* 0x3b80000003037811 */ /* 0x000fc800078eb8ff */
[----:B------:R-:W-:Y:S01]  /*72f0*/  LOP3.LUT R18, R3, R0, R7, 0xfe, !PT ;  /* 0x0000000003127212 */ /* 0x000fe200078efe07 */
[----:B------:R-:W-:Y:S06]  /*7300*/  BRA `(.L_x_2390) ;  /* 0x0000000000f07947 */ /* 0x000fec0003800000 */
.L_x_2436:
        /* <DEDUP_REMOVED lines=19> */
.L_x_2441:
[----:B------:R-:W-:Y:S05]  /*7440*/  BSYNC.RECONVERGENT B0 ;  /* 0x0000000000007941 */ /* 0x000fea0003800200 */
.L_x_2440:
[----:B------:R-:W-:Y:S01]  /*7450*/  IMAD.SHL.U32 R0, R0, 0x200000, RZ ;  /* 0x0020000000007824 */ /* 0x000fe200078e00ff */
[----:B------:R-:W-:-:S04]  /*7460*/  LEA R3, R3, 0x37800000, 0x17 ;  /* 0x3780000003037811 */ /* 0x000fc800078eb8ff */
[----:B------:R-:W-:Y:S01]  /*7470*/  LOP3.LUT R18, R3, R0, R7, 0xfe, !PT ;  /* 0x0000000003127212 */ /* 0x000fe200078efe07 */
[----:B------:R-:W-:Y:S06]  /*7480*/  BRA `(.L_x_2390) ;  /* 0x0000000000907947 */ /* 0x000fec0003800000 */
.L_x_2435:
        /* <DEDUP_REMOVED lines=14> */
.L_x_2423:
[----:B------:R-:W-:Y:S01]  /*7570*/  MOV R14, 0x0 ;  /* 0x00000000000e7802 */ /* 0x000fe20000000f00 */
[----:B------:R-:W0:Y:S01]  /*7580*/  LDCU.64 UR4, c[0x4][0x128] ;  /* 0x01002500ff0477ac */ /* 0x000e220008000a00 */
[----:B------:R-:W-:Y:S02]  /*7590*/  IMAD.MOV.U32 R8, RZ, RZ, 0x4e ;  /* 0x0000004eff087424 */ /* 0x000fe400078e00ff */
[----:B------:R-:W-:Y:S01]  /*75a0*/  IMAD.MOV.U32 R12, RZ, RZ, 0x1 ;  /* 0x00000001ff0c7424 */ /* 0x000fe200078e00ff */
[----:B------:R-:W1:Y:S01]  /*75b0*/  LDCU.64 UR6, c[0x4][0x130] ;  /* 0x01002600ff0677ac */ /* 0x000e620008000a00 */
[----:B------:R-:W4:Y:S01]  /*75c0*/  LDC.64 R14, c[0x4][R14] ;  /* 0x010000000e0e7b82 */ /* 0x000f220000000a00 */
[----:B------:R-:W-:Y:S01]  /*75d0*/  IMAD.MOV.U32 R13, RZ, RZ, RZ ;  /* 0x000000ffff0d7224 */ /* 0x000fe200078e00ff */
[----:B------:R-:W2:Y:S01]  /*75e0*/  LDCU.64 UR8, c[0x4][0x18] ;  /* 0x01000300ff0877ac */ /* 0x000ea20008000a00 */
[----:B0-----:R-:W-:Y:S02]  /*75f0*/  IMAD.U32 R4, RZ, RZ, UR4 ;  /* 0x00000004ff047e24 */ /* 0x001fe4000f8e00ff */
[----:B------:R-:W-:-:S02]  /*7600*/  IMAD.U32 R5, RZ, RZ, UR5 ;  /* 0x00000005ff057e24 */ /* 0x000fc4000f8e00ff */
[----:B-1----:R-:W-:Y:S02]  /*7610*/  IMAD.U32 R6, RZ, RZ, UR6 ;  /* 0x00000006ff067e24 */ /* 0x002fe4000f8e00ff */
[----:B------:R-:W-:Y:S02]  /*7620*/  IMAD.U32 R7, RZ, RZ, UR7 ;  /* 0x00000007ff077e24 */ /* 0x000fe4000f8e00ff */
[----:B--2---:R-:W-:Y:S02]  /*7630*/  IMAD.U32 R10, RZ, RZ, UR8 ;  /* 0x00000008ff0a7e24 */ /* 0x004fe4000f8e00ff */
[----:B------:R-:W-:-:S07]  /*7640*/  IMAD.U32 R11, RZ, RZ, UR9 ;  /* 0x00000009ff0b7e24 */ /* 0x000fce000f8e00ff */
[----:B------:R-:W-:-:S07]  /*7650*/  LEPC R20, `(.L_x_2444) ;  /* 0x000000001014794e */ /* 0x000fce0000000000 */
[----:B---345:R-:W-:Y:S05]  /*7660*/  CALL.ABS.NOINC R14 ;  /* 0x000000000e007343 */ /* 0x038fea0003c00000 */
.L_x_2444:
[----:B------:R-:W-:Y:S05]  /*7670*/  BRA `(.L_x_2390) ;  /* 0x0000000000147947 */ /* 0x000fea0003800000 */
.L_x_2443:
[----:B------:R-:W4:Y:S02]  /*7680*/  LDG.E.64 R4, desc[UR36][R4.64] ;  /* 0x0000002404047981 */ /* 0x000f24000c1e1b00 */
[----:B----4-:R0:W1:Y:S02]  /*7690*/  I2F.U64 R18, R4 ;  /* 0x0000000400127312 */ /* 0x0100640000301000 */
[----:B01----:R-:W-:Y:S05]  /*76a0*/  BRA `(.L_x_2390) ;  /* 0x0000000000087947 */ /* 0x003fea0003800000 */
.L_x_2442:
[----:B------:R-:W4:Y:S02]  /*76b0*/  LDG.E R4, desc[UR36][R4.64] ;  /* 0x0000002404047981 */ /* 0x000f24000c1e1900 */
[----:B----4-:R-:W-:-:S07]  /*76c0*/  I2FP.F32.U32 R18, R4 ;  /* 0x0000000400127245 */ /* 0x010fce0000201000 */
.L_x_2390:
[----:B------:R-:W-:Y:S05]  /*76d0*/  BSYNC.RECONVERGENT B7 ;  /* 0x0000000000077941 */ /* 0x000fea0003800200 */
.L_x_2389:
[----:B------:R-:W1:Y:S01]  /*76e0*/  LDC.U8 R16, c[0x0][0x3b0] ;  /* 0x0000ec00ff107b82 */ /* 0x000e620000000000 */
[CC--:B------:R-:W-:Y:S01]  /*76f0*/  ISETP.GE.AND P2, PT, R19.reuse, R17.reuse, PT ;  /* 0x000000111300720c */ /* 0x0c0fe20003f46270 */
[C---:B------:R-:W-:Y:S01]  /*7700*/  VIADD R0, R19.reuse, 0x100 ;  /* 0x0000010013007836 */ /* 0x040fe20000000000 */
[----:B------:R-:W-:Y:S01]  /*7710*/  BSSY.RECONVERGENT B0, `(.L_x_2445) ;  /* 0x0000011000007945 */ /* 0x000fe20003800200 */
[C---:B0-2-4-:R-:W-:Y:S02]  /*7720*/  VIADD R4, R19.reuse, 0x180 ;  /* 0x0000018013047836 */ /* 0x055fe40000000000 */
[----:B------:R-:W-:Y:S01]  /*7730*/  VIADD R26, R19, 0x80 ;  /* 0x00000080131a7836 */ /* 0x000fe20000000000 */
[-C--:B------:R-:W-:Y:S02]  /*7740*/  ISETP.GE.AND P0, PT, R0, R17.reuse, PT ;  /* 0x000000110000720c */ /* 0x080fe40003f06270 */
[-C--:B------:R-:W-:Y:S02]  /*7750*/  ISETP.GE.AND P1, PT, R4, R17.reuse, PT ;  /* 0x000000110400720c */ /* 0x080fe40003f26270 */
[----:B------:R-:W-:-:S03]  /*7760*/  ISETP.GE.AND P4, PT, R26, R17, PT ;  /* 0x000000111a00720c */ /* 0x000fc60003f86270 */
[----:B------:R-:W-:Y:S10]  /*7770*/  @P2 BRA `(.L_x_2446) ;  /* 0x0000000000282947 */ /* 0x000ff40003800000 */
[C---:B-1-3-5:R-:W-:Y:S01]  /*7780*/  FMUL.FTZ R0, |R29|.reuse, -1.4426950216293334961 ;  /* 0xbfb8aa3b1d007820 */ /* 0x06afe20000410200 */
        /* <DEDUP_REMOVED lines=8> */
[----:B------:R-:W-:-:S07]  /*7810*/  FMUL.FTZ R4, R29, R28 ;  /* 0x0000001c1d047220 */ /* 0x000fce0000410000 */
.L_x_2446:
[----:B------:R-:W-:Y:S05]  /*7820*/  BSYNC.RECONVERGENT B0 ;  /* 0x0000000000007941 */ /* 0x000fea0003800200 */
.L_x_2445:
[----:B------:R-:W-:Y:S04]  /*7830*/  BSSY.RECONVERGENT B0, `(.L_x_2447) ;  /* 0x000000c000007945 */ /* 0x000fe80003800200 */
[----:B------:R-:W-:Y:S05]  /*7840*/  @P4 BRA `(.L_x_2448) ;  /* 0x0000000000284947 */ /* 0x000fea0003800000 */
[C---:B-----5:R-:W-:Y:S01]  /*7850*/  FMUL.FTZ R0, |R27|.reuse, -1.4426950216293334961 ;  /* 0xbfb8aa3b1b007820 */ /* 0x060fe20000410200 */
        /* <DEDUP_REMOVED lines=9> */
.L_x_2448:
[----:B------:R-:W-:Y:S05]  /*78f0*/  BSYNC.RECONVERGENT B0 ;  /* 0x0000000000007941 */ /* 0x000fea0003800200 */
.L_x_2447:
        /* <DEDUP_REMOVED lines=12> */
.L_x_2450:
[----:B------:R-:W-:Y:S05]  /*79c0*/  BSYNC.RECONVERGENT B0 ;  /* 0x0000000000007941 */ /* 0x000fea0003800200 */
.L_x_2449:
        /* <DEDUP_REMOVED lines=11> */
[----:B-1----:R-:W-:-:S07]  /*7a80*/  FMUL.FTZ R18, R23, R18 ;  /* 0x0000001217127220 */ /* 0x002fce0000410000 */
.L_x_2452:
[----:B------:R-:W-:Y:S05]  /*7a90*/  BSYNC.RECONVERGENT B0 ;  /* 0x0000000000007941 */ /* 0x000fea0003800200 */
.L_x_2451:
[----:B------:R-:W-:Y:S04]  /*7aa0*/  BSSY.RECONVERGENT B6, `(.L_x_2453) ;  /* 0x00000fc000067945 */ /* 0x000fe80003800200 */
[----:B------:R-:W-:Y:S05]  /*7ab0*/  @P2 BRA `(.L_x_2454) ;  /* 0x0000000c00e82947 */ /* 0x000fea0003800000 */
[----:B------:R-:W0:Y:S01]  /*7ac0*/  LDCU UR4, c[0x0][0x3b4] ;  /* 0x00007680ff0477ac */ /* 0x000e220008000800 */
[----:B------:R-:W2:Y:S01]  /*7ad0*/  LDC.64 R8, c[0x0][0x388] ;  /* 0x0000e200ff087b82 */ /* 0x000ea20000000a00 */
[----:B------:R-:W-:Y:S01]  /*7ae0*/  IMAD R0, R2, 0x200, R19 ;  /* 0x0000020002007824 */ /* 0x000fe200078e0213 */
[----:B-1----:R-:W-:-:S03]  /*7af0*/  PRMT R5, R16, 0x9910, RZ ;  /* 0x0000991010057816 */ /* 0x002fc600000000ff */
[----:B0-----:R-:W-:Y:S02]  /*7b00*/  IMAD R3, R0, UR4, RZ ;  /* 0x0000000400037c24 */ /* 0x001fe4000f8e02ff */
[----:B------:R-:W-:-:S05]  /*7b10*/  IMAD.MOV.U32 R0, RZ, RZ, R5 ;  /* 0x000000ffff007224 */ /* 0x000fca00078e0005 */
[----:B------:R-:W-:Y:S02]  /*7b20*/  ISETP.GT.AND P0, PT, R0, 0x9, PT ;  /* 0x000000090000780c */ /* 0x000fe40003f04270 */
[----:B--2---:R-:W-:-:S05]  /*7b30*/  IADD3 R8, P1, PT, R3, R8, RZ ;  /* 0x0000000803087210 */ /* 0x004fca0007f3e0ff */
        /* <DEDUP_REMOVED lines=10> */
[----:B------:R-:W0:Y:S01]  /*7be0*/  F2I.FTZ.TRUNC.NTZ R3, R4 ;  /* 0x0000000400037305 */ /* 0x000e22000021f100 */
[----:B------:R-:W-:Y:S01]  /*7bf0*/  IMAD.MOV.U32 R19, RZ, RZ, R26 ;  /* 0x000000ffff137224 */ /* 0x000fe200078e001a */
[----:B0-----:R0:W-:Y:S01]  /*7c00*/  STG.E.U8 desc[UR36][R8.64], R3 ;  /* 0x0000000308007986 */ /* 0x0011e2000c101124 */
[----:B------:R-:W-:Y:S05]  /*7c10*/  BRA `(.L_x_2454) ;  /* 0x0000000c00907947 */ /* 0x000fea0003800000 */
.L_x_2458:
[----:B------:R-:W0:Y:S01]  /*7c20*/  F2I.S64.TRUNC R4, R4 ;  /* 0x0000000400047311 */ /* 0x000e22000020d900 */
[----:B------:R-:W-:Y:S02]  /*7c30*/  IMAD.MOV.U32 R19, RZ, RZ, R26 ;  /* 0x000000ffff137224 */ /* 0x000fe400078e001a */
[----:B0-----:R-:W-:-:S05]  /*7c40*/  IMAD.MOV.U32 R3, RZ, RZ, R4 ;  /* 0x000000ffff037224 */ /* 0x001fca00078e0004 */
[----:B------:R0:W-:Y:S01]  /*7c50*/  STG.E.U8 desc[UR36][R8.64], R3 ;  /* 0x0000000308007986 */ /* 0x0001e2000c101124 */
[----:B------:R-:W-:Y:S05]  /*7c60*/  BRA `(.L_x_2454) ;  /* 0x0000000c007c7947 */ /* 0x000fea0003800000 */
.L_x_2457:
[----:B------:R-:W-:-:S13]  /*7c70*/  ISETP.NE.AND P0, PT, R0, 0x2, PT ;  /* 0x000000020000780c */ /* 0x000fda0003f05270 */
[----:B------:R-:W-:Y:S05]  /*7c80*/  @!P0 BRA `(.L_x_2460) ;  /* 0x0000000000308947 */ /* 0x000fea0003800000 */
[----:B------:R-:W-:-:S13]  /*7c90*/  ISETP.NE.AND P0, PT, R0, 0x3, PT ;  /* 0x000000030000780c */ /* 0x000fda0003f05270 */
[----:B------:R-:W-:Y:S05]  /*7ca0*/  @!P0 BRA `(.L_x_2461) ;  /* 0x0000000000188947 */ /* 0x000fea0003800000 */
[----:B------:R-:W-:-:S13]  /*7cb0*/  ISETP.NE.AND P0, PT, R0, 0x4, PT ;  /* 0x000000040000780c */ /* 0x000fda0003f05270 */
[----:B------:R-:W-:Y:S05]  /*7cc0*/  @P0 BRA `(.L_x_2459) ;  /* 0x0000000800c00947 */ /* 0x000fea0003800000 */
[----:B------:R-:W0:Y:S01]  /*7cd0*/  F2I.S64.TRUNC R4, R4 ;  /* 0x0000000400047311 */ /* 0x000e22000020d900 */
[----:B------:R-:W-:Y:S01]  /*7ce0*/  IMAD.MOV.U32 R19, RZ, RZ, R26 ;  /* 0x000000ffff137224 */ /* 0x000fe200078e001a */
[----:B0-----:R0:W-:Y:S01]  /*7cf0*/  STG.E.64 desc[UR36][R8.64], R4 ;  /* 0x0000000408007986 */ /* 0x0011e2000c101b24 */
[----:B------:R-:W-:Y:S05]  /*7d00*/  BRA `(.L_x_2454) ;  /* 0x0000000c00547947 */ /* 0x000fea0003800000 */
.L_x_2461:
[----:B------:R-:W0:Y:S01]  /*7d10*/  F2I.FTZ.TRUNC.NTZ R3, R4 ;  /* 0x0000000400037305 */ /* 0x000e22000021f100 */
[----:B------:R-:W-:Y:S01]  /*7d20*/  IMAD.MOV.U32 R19, RZ, RZ, R26 ;  /* 0x000000ffff137224 */ /* 0x000fe200078e001a */
[----:B0-----:R0:W-:Y:S01]  /*7d30*/  STG.E desc[UR36][R8.64], R3 ;  /* 0x0000000308007986 */ /* 0x0011e2000c101924 */
[----:B------:R-:W-:Y:S05]  /*7d40*/  BRA `(.L_x_2454) ;  /* 0x0000000c00447947 */ /* 0x000fea0003800000 */
.L_x_2460:
[----:B------:R-:W0:Y:S01]  /*7d50*/  F2I.FTZ.TRUNC.NTZ R3, R4 ;  /* 0x0000000400037305 */ /* 0x000e22000021f100 */
[----:B------:R-:W-:Y:S01]  /*7d60*/  IMAD.MOV.U32 R19, RZ, RZ, R26 ;  /* 0x000000ffff137224 */ /* 0x000fe200078e001a */
[----:B0-----:R0:W-:Y:S01]  /*7d70*/  STG.E.U16 desc[UR36][R8.64], R3 ;  /* 0x0000000308007986 */ /* 0x0011e2000c101524 */
[----:B------:R-:W-:Y:S05]  /*7d80*/  BRA `(.L_x_2454) ;  /* 0x0000000c00347947 */ /* 0x000fea0003800000 */
.L_x_2456:
[----:B------:R-:W-:-:S13]  /*7d90*/  ISETP.GT.AND P0, PT, R0, 0x6, PT ;  /* 0x000000060000780c */ /* 0x000fda0003f04270 */
[----:B------:R-:W-:Y:S05]  /*7da0*/  @P0 BRA `(.L_x_2462) ;  /* 0x00000000002c0947 */ /* 0x000fea0003800000 */
[----:B------:R-:W-:-:S13]  /*7db0*/  ISETP.NE.AND P0, PT, R0, 0x5, PT ;  /* 0x000000050000780c */ /* 0x000fda0003f05270 */
[----:B------:R-:W-:Y:S05]  /*7dc0*/  @!P0 BRA `(.L_x_2463) ;  /* 0x0000000000148947 */ /* 0x000fea0003800000 */
[----:B------:R-:W-:-:S13]  /*7dd0*/  ISETP.NE.AND P0, PT, R0, 0x6, PT ;  /* 0x000000060000780c */ /* 0x000fda0003f05270 */
[----:B------:R-:W-:Y:S05]  /*7de0*/  @P0 BRA `(.L_x_2459) ;  /* 0x0000000800780947 */ /* 0x000fea0003800000 */
[----:B------:R2:W-:Y:S01]  /*7df0*/  STG.E desc[UR36][R8.64], R4 ;  /* 0x0000000408007986 */ /* 0x0005e2000c101924 */
[----:B------:R-:W-:Y:S01]  /*7e00*/  IMAD.MOV.U32 R19, RZ, RZ, R26 ;  /* 0x000000ffff137224 */ /* 0x000fe200078e001a */
[----:B------:R-:W-:Y:S06]  /*7e10*/  BRA `(.L_x_2454) ;  /* 0x0000000c00107947 */ /* 0x000fec0003800000 */
.L_x_2463:
[----:B------:R-:W-:Y:S01]  /*7e20*/  F2FP.F16.F32.PACK_AB R4, RZ, R4 ;  /* 0x00000004ff04723e */ /* 0x000fe200000000ff */
[----:B------:R-:W-:-:S04]  /*7e30*/  IMAD.MOV.U32 R19, RZ, RZ, R26 ;  /* 0x000000ffff137224 */ /* 0x000fc800078e001a */
[----:B------:R0:W-:Y:S01]  /*7e40*/  STG.E.U16 desc[UR36][R8.64], R4 ;  /* 0x0000000408007986 */ /* 0x0001e2000c101524 */
[----:B------:R-:W-:Y:S05]  /*7e50*/  BRA `(.L_x_2454) ;  /* 0x0000000c00007947 */ /* 0x000fea0003800000 */
.L_x_2462:
[----:B------:R-:W-:-:S13]  /*7e60*/  ISETP.NE.AND P0, PT, R0, 0x7, PT ;  /* 0x000000070000780c */ /* 0x000fda0003f05270 */
[----:B------:R-:W-:Y:S05]  /*7e70*/  @!P0 BRA `(.L_x_2464) ;  /* 0x0000000000348947 */ /* 0x000fea0003800000 */
[----:B------:R-:W-:-:S13]  /*7e80*/  ISETP.NE.AND P0, PT, R0, 0x8, PT ;  /* 0x000000080000780c */ /* 0x000fda0003f05270 */
[----:B------:R-:W-:Y:S05]  /*7e90*/  @!P0 BRA `(.L_x_2465) ;  /* 0x0000000000188947 */ /* 0x000fea0003800000 */
[----:B------:R-:W-:-:S13]  /*7ea0*/  ISETP.NE.AND P0, PT, R0, 0x9, PT ;  /* 0x000000090000780c */ /* 0x000fda0003f05270 */
[----:B------:R-:W-:Y:S05]  /*7eb0*/  @P0 BRA `(.L_x_2459) ;  /* 0x0000000800440947 */ /* 0x000fea0003800000 */
[----:B------:R-:W-:Y:S02]  /*7ec0*/  IMAD.MOV.U32 R5, RZ, RZ, RZ ;  /* 0x000000ffff057224 */ /* 0x000fe400078e00ff */
[----:B------:R-:W-:-:S03]  /*7ed0*/  IMAD.MOV.U32 R19, RZ, RZ, R26 ;  /* 0x000000ffff137224 */ /* 0x000fc600078e001a */
[----:B------:R0:W-:Y:S01]  /*7ee0*/  STG.E.64 desc[UR36][R8.64], R4 ;  /* 0x0000000408007986 */ /* 0x0001e2000c101b24 */
[----:B------:R-:W-:Y:S05]  /*7ef0*/  BRA `(.L_x_2454) ;  /* 0x0000000800d87947 */ /* 0x000fea0003800000 */
.L_x_2465:
[----:B------:R-:W-:Y:S01]  /*7f00*/  F2FP.F16.F32.PACK_AB R3, RZ, R4 ;  /* 0x00000004ff03723e */ /* 0x000fe200000000ff */
[----:B------:R-:W-:-:S03]  /*7f10*/  IMAD.MOV.U32 R19, RZ, RZ, R26 ;  /* 0x000000ffff137224 */ /* 0x000fc600078e001a */
[----:B------:R-:W-:-:S05]  /*7f20*/  PRMT R3, R3, 0x5410, RZ ;  /* 0x0000541003037816 */ /* 0x000fca00000000ff */
[----:B------:R4:W-:Y:S01]  /*7f30*/  STG.E desc[UR36][R8.64], R3 ;  /* 0x0000000308007986 */ /* 0x0009e2000c101924 */
[----:B------:R-:W-:Y:S05]  /*7f40*/  BRA `(.L_x_2454) ;  /* 0x0000000800c47947 */ /* 0x000fea0003800000 */
.L_x_2464:
[----:B------:R-:W-:Y:S01]  /*7f50*/  FMUL.FTZ R4, R4, 1 ;  /* 0x3f80000004047820 */ /* 0x000fe20000410000 */
[----:B------:R-:W-:-:S05]  /*7f60*/  IMAD.MOV.U32 R19, RZ, RZ, R26 ;  /* 0x000000ffff137224 */ /* 0x000fca00078e001a */
[----:B------:R-:W0:Y:S02]  /*7f70*/  F2F.F64.F32 R4, R4 ;  /* 0x0000000400047310 */ /* 0x000e240000201800 */
[----:B0-----:R0:W-:Y:S01]  /*7f80*/  STG.E.64 desc[UR36][R8.64], R4 ;  /* 0x0000000408007986 */ /* 0x0011e2000c101b24 */
[----:B------:R-:W-:Y:S05]  /*7f90*/  BRA `(.L_x_2454) ;  /* 0x0000000800b07947 */ /* 0x000fea0003800000 */
.L_x_2455:
        /* <DEDUP_REMOVED lines=8> */
[----:B------:R-:W-:Y:S01]  /*8020*/  FSETP.NEU.FTZ.AND P0, PT, R4, RZ, PT ;  /* 0x000000ff0400720b */ /* 0x000fe20003f1d000 */
[----:B------:R-:W-:-:S03]  /*8030*/  IMAD.MOV.U32 R19, RZ, RZ, R26 ;  /* 0x000000ffff137224 */ /* 0x000fc600078e001a */
[----:B------:R-:W-:-:S05]  /*8040*/  SEL R3, RZ, 0x1, !P0 ;  /* 0x00000001ff037807 */ /* 0x000fca0004000000 */
[----:B------:R0:W-:Y:S01]  /*8050*/  STG.E.U8 desc[UR36][R8.64], R3 ;  /* 0x0000000308007986 */ /* 0x0001e2000c101124 */
[----:B------:R-:W-:Y:S05]  /*8060*/  BRA `(.L_x_2454) ;  /* 0x00000008007c7947 */ /* 0x000fea0003800000 */
.L_x_2468:
[----:B------:R-:W-:Y:S01]  /*8070*/  FMUL.FTZ R4, R4, 1 ;  /* 0x3f80000004047820 */ /* 0x000fe20000410000 */
[----:B------:R-:W-:Y:S01]  /*8080*/  CS2R R6, SRZ ;  /* 0x0000000000067805 */ /* 0x000fe2000001ff00 */
[----:B------:R-:W-:-:S04]  /*8090*/  IMAD.MOV.U32 R19, RZ, RZ, R26 ;  /* 0x000000ffff137224 */ /* 0x000fc800078e001a */
[----:B------:R-:W0:Y:S02]  /*80a0*/  F2F.F64.F32 R4, R4 ;  /* 0x0000000400047310 */ /* 0x000e240000201800 */
[----:B0-----:R0:W-:Y:S01]  /*80b0*/  STG.E.128 desc[UR36][R8.64], R4 ;  /* 0x0000000408007986 */ /* 0x0011e2000c101d24 */
[----:B------:R-:W-:Y:S05]  /*80c0*/  BRA `(.L_x_2454) ;  /* 0x0000000800647947 */ /* 0x000fea0003800000 */
.L_x_2467:
[----:B------:R-:W-:-:S13]  /*80d0*/  ISETP.NE.AND P0, PT, R0, 0xf, PT ;  /* 0x0000000f0000780c */ /* 0x000fda0003f05270 */
[----:B------:R-:W-:Y:S05]  /*80e0*/  @!P0 BRA `(.L_x_2469) ;  /* 0x0000000000a08947 */ /* 0x000fea0003800000 */
[----:B------:R-:W-:-:S13]  /*80f0*/  ISETP.NE.AND P0, PT, R0, 0x17, PT ;  /* 0x000000170000780c */ /* 0x000fda0003f05270 */
[----:B------:R-:W-:Y:S05]  /*8100*/  @!P0 BRA `(.L_x_2470) ;  /* 0x00000000004c8947 */ /* 0x000fea0003800000 */
[----:B------:R-:W-:-:S13]  /*8110*/  ISETP.NE.AND P0, PT, R0, 0x18, PT ;  /* 0x000000180000780c */ /* 0x000fda0003f05270 */
[----:B------:R-:W-:Y:S05]  /*8120*/  @P0 BRA `(.L_x_2459) ;  /* 0x0000000400a80947 */ /* 0x000fea0003800000 */
        /* <DEDUP_REMOVED lines=12> */
.L_x_2472:
[----:B------:R-:W-:Y:S05]  /*81f0*/  BSYNC.RECONVERGENT B0 ;  /* 0x0000000000007941 */ /* 0x000fea0003800200 */
.L_x_2471:
[----:B------:R-:W-:Y:S01]  /*8200*/  LOP3.LUT R5, R0, 0x80, R5, 0xf8, !PT ;  /* 0x0000008000057812 */ /* 0x000fe200078ef805 */
[----:B------:R-:W-:-:S04]  /*8210*/  IMAD.MOV.U32 R19, RZ, RZ, R26 ;  /* 0x000000ffff137224 */ /* 0x000fc800078e001a */
[----:B------:R0:W-:Y:S01]  /*8220*/  STG.E.U8 desc[UR36][R8.64], R5 ;  /* 0x0000000508007986 */ /* 0x0001e2000c101124 */
[----:B------:R-:W-:Y:S05]  /*8230*/  BRA `(.L_x_2454) ;  /* 0x0000000800087947 */ /* 0x000fea0003800000 */
.L_x_2470:
[----:B------:R-:W-:Y:S01]  /*8240*/  LOP3.LUT R5, R4, 0x7fffffff, RZ, 0xc0, !PT ;  /* 0x7fffffff04057812 */ /* 0x000fe200078ec0ff */
[----:B------:R-:W-:Y:S01]  /*8250*/  BSSY.RECONVERGENT B0, `(.L_x_2473) ;  /* 0x000000d000007945 */ /* 0x000fe20003800200 */
        /* <DEDUP_REMOVED lines=12> */
.L_x_2474:
[----:B------:R-:W-:Y:S05]  /*8320*/  BSYNC.RECONVERGENT B0 ;  /* 0x0000000000007941 */ /* 0x000fea0003800200 */
.L_x_2473:
[----:B------:R-:W-:Y:S01]  /*8330*/  LOP3.LUT R3, R0, 0x80, R7, 0xf8, !PT ;  /* 0x0000008000037812 */ /* 0x000fe200078ef807 */
[----:B------:R-:W-:-:S04]  /*8340*/  IMAD.MOV.U32 R19, RZ, RZ, R26 ;  /* 0x000000ffff137224 */ /* 0x000fc800078e001a */
[----:B------:R0:W-:Y:S01]  /*8350*/  STG.E.U8 desc[UR36][R8.64], R3 ;  /* 0x0000000308007986 */ /* 0x0001e2000c101124 */
[----:B------:R-:W-:Y:S05]  /*8360*/  BRA `(.L_x_2454) ;  /* 0x0000000400bc7947 */ /* 0x000fea0003800000 */
.L_x_2469:
[----:B------:R-:W-:Y:S01]  /*8370*/  F2FP.BF16.F32.PACK_AB R4, RZ, R4 ;  /* 0x00000004ff04723e */ /* 0x000fe200000010ff */
[----:B------:R-:W-:-:S04]  /*8380*/  IMAD.MOV.U32 R19, RZ, RZ, R26 ;  /* 0x000000ffff137224 */ /* 0x000fc800078e001a */
[----:B------:R0:W-:Y:S01]  /*8390*/  STG.E.U16 desc[UR36][R8.64], R4 ;  /* 0x0000000408007986 */ /* 0x0001e2000c101524 */
[----:B------:R-:W-:Y:S05]  /*83a0*/  BRA `(.L_x_2454) ;  /* 0x0000000400ac7947 */ /* 0x000fea0003800000 */
.L_x_2466:
        /* <DEDUP_REMOVED lines=8> */
[----:B------:R-:W0:Y:S01]  /*8430*/  F2I.FTZ.U32.TRUNC.NTZ R3, R4 ;  /* 0x0000000400037305 */ /* 0x000e22000021f000 */
[----:B------:R-:W-:Y:S01]  /*8440*/  IMAD.MOV.U32 R19, RZ, RZ, R26 ;  /* 0x000000ffff137224 */ /* 0x000fe200078e001a */
[----:B0-----:R0:W-:Y:S01]  /*8450*/  STG.E.U16 desc[UR36][R8.64], R3 ;  /* 0x0000000308007986 */ /* 0x0011e2000c101524 */
[----:B------:R-:W-:Y:S05]  /*8460*/  BRA `(.L_x_2454) ;  /* 0x00000004007c7947 */ /* 0x000fea0003800000 */
.L_x_2477:
        /* <DEDUP_REMOVED lines=12> */
.L_x_2480:
[----:B------:R-:W-:-:S04]  /*8530*/  SHF.R.U32.HI R0, RZ, 0x14, R4 ;  /* 0x00000014ff007819 */ /* 0x000fc80000011604 */
[----:B------:R-:W-:-:S04]  /*8540*/  LOP3.LUT R3, R0, 0x1, RZ, 0xc0, !PT ;  /* 0x0000000100037812 */ /* 0x000fc800078ec0ff */
[----:B------:R-:W-:-:S04]  /*8550*/  IADD3 R0, PT, PT, R4, 0x487ffff, R3 ;  /* 0x0487ffff04007810 */ /* 0x000fc80007ffe003 */
[----:B------:R-:W-:-:S04]  /*8560*/  SHF.R.U32.HI R0, RZ, 0x14, R0 ;  /* 0x00000014ff007819 */ /* 0x000fc80000011600 */
[----:B------:R-:W-:-:S07]  /*8570*/  LOP3.LUT R3, R0, 0xff, RZ, 0xc0, !PT ;  /* 0x000000ff00037812 */ /* 0x000fce00078ec0ff */
.L_x_2481:
[----:B------:R-:W-:-:S04]  /*8580*/  SHF.R.U32.HI R4, RZ, 0x18, R4 ;  /* 0x00000018ff047819 */ /* 0x000fc80000011604 */
[----:B------:R-:W-:-:S04]  /*8590*/  LOP3.LUT R3, R3, 0x80, R4, 0xf8, !PT ;  /* 0x0000008003037812 */ /* 0x000fc800078ef804 */
[----:B------:R-:W-:-:S07]  /*85a0*/  PRMT R0, R3, 0x7610, R0 ;  /* 0x0000761003007816 */ /* 0x000fce0000000000 */
.L_x_2479:
[----:B------:R-:W-:Y:S05]  /*85b0*/  BSYNC.RECONVERGENT B0 ;  /* 0x0000000000007941 */ /* 0x000fea0003800200 */
.L_x_2478:
[----:B------:R0:W-:Y:S01]  /*85c0*/  STG.E.U8 desc[UR36][R8.64], R0 ;  /* 0x0000000008007986 */ /* 0x0001e2000c101124 */
[----:B------:R-:W-:Y:S01]  /*85d0*/  IMAD.MOV.U32 R19, RZ, RZ, R26 ;  /* 0x000000ffff137224 */ /* 0x000fe200078e001a */
[----:B------:R-:W-:Y:S06]  /*85e0*/  BRA `(.L_x_2454) ;  /* 0x00000004001c7947 */ /* 0x000fec0003800000 */
.L_x_2476:
        /* <DEDUP_REMOVED lines=12> */
.L_x_2484:
[----:B------:R-:W-:-:S04]  /*86b0*/  SHF.R.U32.HI R0, RZ, 0x15, R4 ;  /* 0x00000015ff007819 */ /* 0x000fc80000011604 */
[----:B------:R-:W-:-:S04]  /*86c0*/  LOP3.LUT R3, R0, 0x1, RZ, 0xc0, !PT ;  /* 0x0000000100037812 */ /* 0x000fc800078ec0ff */
[----:B------:R-:W-:-:S04]  /*86d0*/  IADD3 R0, PT, PT, R4, 0x88fffff, R3 ;  /* 0x088fffff04007810 */ /* 0x000fc80007ffe003 */
[----:B------:R-:W-:-:S04]  /*86e0*/  SHF.R.U32.HI R0, RZ, 0x15, R0 ;  /* 0x00000015ff007819 */ /* 0x000fc80000011600 */
[----:B------:R-:W-:-:S07]  /*86f0*/  LOP3.LUT R3, R0, 0xff, RZ, 0xc0, !PT ;  /* 0x000000ff00037812 */ /* 0x000fce00078ec0ff */
.L_x_2485:
[----:B------:R-:W-:-:S04]  /*8700*/  SHF.R.U32.HI R4, RZ, 0x18, R4 ;  /* 0x00000018ff047819 */ /* 0x000fc80000011604 */
[----:B------:R-:W-:-:S04]  /*8710*/  LOP3.LUT R3, R3, 0x80, R4, 0xf8, !PT ;  /* 0x0000008003037812 */ /* 0x000fc800078ef804 */
[----:B------:R-:W-:-:S07]  /*8720*/  PRMT R0, R3, 0x7610, R0 ;  /* 0x0000761003007816 */ /* 0x000fce0000000000 */
.L_x_2483:
[----:B------:R-:W-:Y:S05]  /*8730*/  BSYNC.RECONVERGENT B0 ;  /* 0x0000000000007941 */ /* 0x000fea0003800200 */
.L_x_2482:
[----:B------:R0:W-:Y:S01]  /*8740*/  STG.E.U8 desc[UR36][R8.64], R0 ;  /* 0x0000000008007986 */ /* 0x0001e2000c101124 */
[----:B------:R-:W-:Y:S01]  /*8750*/  IMAD.MOV.U32 R19, RZ, RZ, R26 ;  /* 0x000000ffff137224 */ /* 0x000fe200078e001a */
[----:B------:R-:W-:Y:S06]  /*8760*/  BRA `(.L_x_2454) ;  /* 0x0000000000bc7947 */ /* 0x000fec0003800000 */
.L_x_2475:
[----:B------:R-:W-:-:S13]  /*8770*/  ISETP.NE.AND P0, PT, R0, 0x1c, PT ;  /* 0x0000001c0000780c */ /* 0x000fda0003f05270 */
[----:B------:R-:W-:Y:S05]  /*8780*/  @!P0 BRA `(.L_x_2486) ;  /* 0x0000000000a88947 */ /* 0x000fea0003800000 */
[----:B------:R-:W-:-:S13]  /*8790*/  ISETP.NE.AND P0, PT, R0, 0x1d, PT ;  /* 0x0000001d0000780c */ /* 0x000fda0003f05270 */
[----:B------:R-:W-:Y:S05]  /*87a0*/  @!P0 BRA `(.L_x_2487) ;  /* 0x0000000000908947 */ /* 0x000fea0003800000 */
[----:B------:R-:W-:-:S13]  /*87b0*/  ISETP.NE.AND P0, PT, R0, 0x2c, PT ;  /* 0x0000002c0000780c */ /* 0x000fda0003f05270 */
[----:B------:R-:W-:Y:S05]  /*87c0*/  @!P0 BRA `(.L_x_2488) ;  /* 0x0000000000488947 */ /* 0x000fea0003800000 */
.L_x_2459:
[----:B------:R-:W-:Y:S01]  /*87d0*/  MOV R14, 0x0 ;  /* 0x00000000000e7802 */ /* 0x000fe20000000f00 */
[----:B------:R-:W0:Y:S01]  /*87e0*/  LDCU.64 UR6, c[0x4][0x128] ;  /* 0x01002500ff0677ac */ /* 0x000e220008000a00 */
[----:B------:R-:W-:Y:S02]  /*87f0*/  IMAD.MOV.U32 R8, RZ, RZ, 0x65 ;  /* 0x00000065ff087424 */ /* 0x000fe400078e00ff */
[----:B------:R-:W-:Y:S01]  /*8800*/  IMAD.MOV.U32 R12, RZ, RZ, 0x1 ;  /* 0x00000001ff0c7424 */ /* 0x000fe200078e00ff */
[----:B------:R-:W1:Y:S01]  /*8810*/  LDCU.64 UR8, c[0x4][0x130] ;  /* 0x01002600ff0877ac */ /* 0x000e620008000a00 */
[----:B------:R-:W2:Y:S01]  /*8820*/  LDC.64 R14, c[0x4][R14] ;  /* 0x010000000e0e7b82 */ /* 0x000ea20000000a00 */
[----:B------:R-:W-:Y:S01]  /*8830*/  IMAD.MOV.U32 R13, RZ, RZ, RZ ;  /* 0x000000ffff0d7224 */ /* 0x000fe200078e00ff */
[----:B------:R-:W4:Y:S01]  /*8840*/  LDCU.64 UR4, c[0x4][0x20] ;  /* 0x01000400ff0477ac */ /* 0x000f220008000a00 */
[----:B0-----:R-:W-:Y:S02]  /*8850*/  IMAD.U32 R4, RZ, RZ, UR6 ;  /* 0x00000006ff047e24 */ /* 0x001fe4000f8e00ff */
[----:B------:R-:W-:-:S02]  /*8860*/  IMAD.U32 R5, RZ, RZ, UR7 ;  /* 0x00000007ff057e24 */ /* 0x000fc4000f8e00ff */
[----:B-1----:R-:W-:Y:S02]  /*8870*/  IMAD.U32 R6, RZ, RZ, UR8 ;  /* 0x00000008ff067e24 */ /* 0x002fe4000f8e00ff */
[----:B------:R-:W-:Y:S02]  /*8880*/  IMAD.U32 R7, RZ, RZ, UR9 ;  /* 0x00000009ff077e24 */ /* 0x000fe4000f8e00ff */
[----:B----4-:R-:W-:Y:S02]  /*8890*/  IMAD.U32 R10, RZ, RZ, UR4 ;  /* 0x00000004ff0a7e24 */ /* 0x010fe4000f8e00ff */
[----:B------:R-:W-:-:S07]  /*88a0*/  IMAD.U32 R11, RZ, RZ, UR5 ;  /* 0x00000005ff0b7e24 */ /* 0x000fce000f8e00ff */
[----:B------:R-:W-:-:S07]  /*88b0*/  LEPC R20, `(.L_x_2489) ;  /* 0x000000001014794e */ /* 0x000fce0000000000 */
[----:B--23-5:R-:W-:Y:S05]  /*88c0*/  CALL.ABS.NOINC R14 ;  /* 0x000000000e007343 */ /* 0x02cfea0003c00000 */
.L_x_2489:
[----:B------:R-:W-:Y:S01]  /*88d0*/  IMAD.MOV.U32 R19, RZ, RZ, R26 ;  /* 0x000000ffff137224 */ /* 0x000fe200078e001a */
[----:B------:R-:W-:Y:S06]  /*88e0*/  BRA `(.L_x_2454) ;  /* 0x00000000005c7947 */ /* 0x000fec0003800000 */
.L_x_2488:
[----:B------:R-:W-:Y:S01]  /*88f0*/  SHF.R.U32.HI R5, RZ, 0x17, R4 ;  /* 0x00000017ff057819 */ /* 0x000fe20000011604 */
[----:B------:R-:W-:-:S03]  /*8900*/  IMAD.MOV.U32 R19, RZ, RZ, R26 ;  /* 0x000000ffff137224 */ /* 0x000fc600078e001a */
        /* <DEDUP_REMOVED lines=14> */
.L_x_2487:
[----:B------:R-:W0:Y:S01]  /*89f0*/  F2I.U64.TRUNC R4, R4 ;  /* 0x0000000400047311 */ /* 0x000e22000020d800 */
[----:B------:R-:W-:Y:S01]  /*8a00*/  IMAD.MOV.U32 R19, RZ, RZ, R26 ;  /* 0x000000ffff137224 */ /* 0x000fe200078e001a */
[----:B0-----:R0:W-:Y:S01]  /*8a10*/  STG.E.64 desc[UR36][R8.64], R4 ;  /* 0x0000000408007986 */ /* 0x0011e2000c101b24 */
[----:B------:R-:W-:Y:S05]  /*8a20*/  BRA `(.L_x_2454) ;  /* 0x00000000000c7947 */ /* 0x000fea0003800000 */
.L_x_2486:
[----:B------:R-:W0:Y:S01]  /*8a30*/  F2I.FTZ.U32.TRUNC.NTZ R3, R4 ;  /* 0x0000000400037305 */ /* 0x000e22000021f000 */
[----:B------:R-:W-:Y:S01]  /*8a40*/  IMAD.MOV.U32 R19, RZ, RZ, R26 ;  /* 0x000000ffff137224 */ /* 0x000fe200078e001a */
[----:B0-----:R0:W-:Y:S06]  /*8a50*/  STG.E desc[UR36][R8.64], R3 ;  /* 0x0000000308007986 */ /* 0x0011ec000c101924 */
.L_x_2454:
[----:B------:R-:W-:Y:S05]  /*8a60*/  BSYNC.RECONVERGENT B6 ;  /* 0x0000000000067941 */ /* 0x000fea0003800200 */
.L_x_2453:
[----:B------:R-:W-:Y:S01]  /*8a70*/  ISETP.GE.AND P0, PT, R19, R17, PT ;  /* 0x000000111300720c */ /* 0x000fe20003f06270 */
[----:B------:R-:W-:-:S12]  /*8a80*/  BSSY.RECONVERGENT B6, `(.L_x_2490) ;  /* 0x00001cc000067945 */ /* 0x000fd80003800200 */
[----:B------:R-:W-:Y:S05]  /*8a90*/  @P0 BRA `(.L_x_2491) ;  /* 0x0000001c00280947 */ /* 0x000fea0003800000 */
[----:B------:R-:W3:Y:S01]  /*8aa0*/  LDCU UR4, c[0x0][0x3b4] ;  /* 0x00007680ff0477ac */ /* 0x000ee20008000800 */
[----:B0-2-4-:R-:W0:Y:S01]  /*8ab0*/  LDC.64 R8, c[0x0][0x388] ;  /* 0x0000e200ff087b82 */ /* 0x015e220000000a00 */
[----:B------:R-:W-:Y:S01]  /*8ac0*/  IMAD R0, R2, 0x200, R19 ;  /* 0x0000020002007824 */ /* 0x000fe200078e0213 */
[----:B-1----:R-:W-:-:S03]  /*8ad0*/  PRMT R4, R16, 0x9910, RZ ;  /* 0x0000991010047816 */ /* 0x002fc600000000ff */
[----:B---3--:R-:W-:Y:S02]  /*8ae0*/  IMAD R3, R0, UR4, RZ ;  /* 0x0000000400037c24 */ /* 0x008fe4000f8e02ff */
        /* <DEDUP_REMOVED lines=13> */
[----:B-----5:R-:W0:Y:S02]  /*8bc0*/  F2I.FTZ.TRUNC.NTZ R3, R22 ;  /* 0x0000001600037305 */ /* 0x020e24000021f100 */
[----:B0-----:R0:W-:Y:S01]  /*8bd0*/  STG.E.U8 desc[UR36][R8.64], R3 ;  /* 0x0000000308007986 */ /* 0x0011e2000c101124 */
[----:B------:R-:W-:Y:S05]  /*8be0*/  BRA `(.L_x_2497) ;  /* 0x0000000c00387947 */ /* 0x000fea0003800000 */
.L_x_2495:
[----:B-----5:R-:W0:Y:S02]  /*8bf0*/  F2I.S64.TRUNC R22, R22 ;  /* 0x0000001600167311 */ /* 0x020e24000020d900 */
[----:B0-----:R-:W-:-:S05]  /*8c00*/  IMAD.MOV.U32 R3, RZ, RZ, R22 ;  /* 0x000000ffff037224 */ /* 0x001fca00078e0016 */
[----:B------:R0:W-:Y:S01]  /*8c10*/  STG.E.U8 desc[UR36][R8.64], R3 ;  /* 0x0000000308007986 */ /* 0x0001e2000c101124 */
[----:B------:R-:W-:Y:S05]  /*8c20*/  BRA `(.L_x_2497) ;  /* 0x0000000c00287947 */ /* 0x000fea0003800000 */
.L_x_2494:
[----:B------:R-:W-:-:S13]  /*8c30*/  ISETP.NE.AND P0, PT, R0, 0x2, PT ;  /* 0x000000020000780c */ /* 0x000fda0003f05270 */
[----:B------:R-:W-:Y:S05]  /*8c40*/  @!P0 BRA `(.L_x_2498) ;  /* 0x0000000000288947 */ /* 0x000fea0003800000 */
[----:B------:R-:W-:-:S13]  /*8c50*/  ISETP.NE.AND P0, PT, R0, 0x3, PT ;  /* 0x000000030000780c */ /* 0x000fda0003f05270 */
[----:B------:R-:W-:Y:S05]  /*8c60*/  @!P0 BRA `(.L_x_2499) ;  /* 0x0000000000148947 */ /* 0x000fea0003800000 */
[----:B------:R-:W-:-:S13]  /*8c70*/  ISETP.NE.AND P0, PT, R0, 0x4, PT ;  /* 0x000000040000780c */ /* 0x000fda0003f05270 */
[----:B------:R-:W-:Y:S05]  /*8c80*/  @P0 BRA `(.L_x_2496) ;  /* 0x0000000800380947 */ /* 0x000fea0003800000 */
[----:B-----5:R-:W0:Y:S02]  /*8c90*/  F2I.S64.TRUNC R22, R22 ;  /* 0x0000001600167311 */ /* 0x020e24000020d900 */
[----:B0-----:R0:W-:Y:S01]  /*8ca0*/  STG.E.64 desc[UR36][R8.64], R22 ;  /* 0x0000001608007986 */ /* 0x0011e2000c101b24 */
[----:B------:R-:W-:Y:S05]  /*8cb0*/  BRA `(.L_x_2497) ;  /* 0x0000000c00047947 */ /* 0x000fea0003800000 */
.L_x_2499:
[----:B-----5:R-:W0:Y:S02]  /*8cc0*/  F2I.FTZ.TRUNC.NTZ R3, R22 ;  /* 0x0000001600037305 */ /* 0x020e24000021f100 */
[----:B0-----:R0:W-:Y:S01]  /*8cd0*/  STG.E desc[UR36][R8.64], R3 ;  /* 0x0000000308007986 */ /* 0x0011e2000c101924 */
[----:B------:R-:W-:Y:S05]  /*8ce0*/  BRA `(.L_x_2497) ;  /* 0x0000000800f87947 */ /* 0x000fea0003800000 */
.L_x_2498:
[----:B-----5:R-:W0:Y:S02]  /*8cf0*/  F2I.FTZ.TRUNC.NTZ R3, R22 ;  /* 0x0000001600037305 */ /* 0x020e24000021f100 */
[----:B0-----:R0:W-:Y:S01]  /*8d00*/  STG.E.U16 desc[UR36][R8.64], R3 ;  /* 0x0000000308007986 */ /* 0x0011e2000c101524 */
[----:B------:R-:W-:Y:S05]  /*8d10*/  BRA `(.L_x_2497) ;  /* 0x0000000800ec7947 */ /* 0x000fea0003800000 */
.L_x_2493:
[----:B------:R-:W-:-:S13]  /*8d20*/  ISETP.GT.AND P0, PT, R0, 0x6, PT ;  /* 0x000000060000780c */ /* 0x000fda0003f04270 */
[----:B------:R-:W-:Y:S05]  /*8d30*/  @P0 BRA `(.L_x_2500) ;  /* 0x0000000000240947 */ /* 0x000fea0003800000 */
[----:B------:R-:W-:-:S13]  /*8d40*/  ISETP.NE.AND P0, PT, R0, 0x5, PT ;  /* 0x000000050000780c */ /* 0x000fda0003f05270 */
[----:B------:R-:W-:Y:S05]  /*8d50*/  @!P0 BRA `(.L_x_2501) ;  /* 0x0000000000108947 */ /* 0x000fea0003800000 */
[----:B------:R-:W-:-:S13]  /*8d60*/  ISETP.NE.AND P0, PT, R0, 0x6, PT ;  /* 0x000000060000780c */ /* 0x000fda0003f05270 */
[----:B------:R-:W-:Y:S05]  /*8d70*/  @P0 BRA `(.L_x_2496) ;  /* 0x0000000400fc0947 */ /* 0x000fea0003800000 */
[----:B-----5:R0:W-:Y:S01]  /*8d80*/  STG.E desc[UR36][R8.64], R22 ;  /* 0x0000001608007986 */ /* 0x0201e2000c101924 */
[----:B------:R-:W-:Y:S05]  /*8d90*/  BRA `(.L_x_2497) ;  /* 0x0000000800cc7947 */ /* 0x000fea0003800000 */
.L_x_2501:
[----:B-----5:R-:W-:-:S05]  /*8da0*/  F2FP.F16.F32.PACK_AB R22, RZ, R22 ;  /* 0x00000016ff16723e */ /* 0x020fca00000000ff */
[----:B------:R0:W-:Y:S01]  /*8db0*/  STG.E.U16 desc[UR36][R8.64], R22 ;  /* 0x0000001608007986 */ /* 0x0001e2000c101524 */
[----:B------:R-:W-:Y:S05]  /*8dc0*/  BRA `(.L_x_2497) ;  /* 0x0000000800c07947 */ /* 0x000fea0003800000 */
.L_x_2500:
[----:B------:R-:W-:-:S13]  /*8dd0*/  ISETP.NE.AND P0, PT, R0, 0x7, PT ;  /* 0x000000070000780c */ /* 0x000fda0003f05270 */
[----:B------:R-:W-:Y:S05]  /*8de0*/  @!P0 BRA `(.L_x_2502) ;  /* 0x00000000002c8947 */ /* 0x000fea0003800000 */
[----:B------:R-:W-:-:S13]  /*8df0*/  ISETP.NE.AND P0, PT, R0, 0x8, PT ;  /* 0x000000080000780c */ /* 0x000fda0003f05270 */
[----:B------:R-:W-:Y:S05]  /*8e00*/  @!P0 BRA `(.L_x_2503) ;  /* 0x0000000000148947 */ /* 0x000fea0003800000 */
[----:B------:R-:W-:-:S13]  /*8e10*/  ISETP.NE.AND P0, PT, R0, 0x9, PT ;  /* 0x000000090000780c */ /* 0x000fda0003f05270 */
[----:B------:R-:W-:Y:S05]  /*8e20*/  @P0 BRA `(.L_x_2496) ;  /* 0x0000000400d00947 */ /* 0x000fea0003800000 */
[----:B-----5:R-:W-:-:S05]  /*8e30*/  IMAD.MOV.U32 R23, RZ, RZ, RZ ;  /* 0x000000ffff177224 */ /* 0x020fca00078e00ff */
[----:B------:R0:W-:Y:S01]  /*8e40*/  STG.E.64 desc[UR36][R8.64], R22 ;  /* 0x0000001608007986 */ /* 0x0001e2000c101b24 */
[----:B------:R-:W-:Y:S05]  /*8e50*/  BRA `(.L_x_2497) ;  /* 0x00000008009c7947 */ /* 0x000fea0003800000 */
.L_x_2503:
[----:B-----5:R-:W-:-:S04]  /*8e60*/  F2FP.F16.F32.PACK_AB R3, RZ, R22 ;  /* 0x00000016ff03723e */ /* 0x020fc800000000ff */
[----:B------:R-:W-:-:S05]  /*8e70*/  PRMT R3, R3, 0x5410, RZ ;  /* 0x0000541003037816 */ /* 0x000fca00000000ff */
[----:B------:R0:W-:Y:S01]  /*8e80*/  STG.E desc[UR36][R8.64], R3 ;  /* 0x0000000308007986 */ /* 0x0001e2000c101924 */
[----:B------:R-:W-:Y:S05]  /*8e90*/  BRA `(.L_x_2497) ;  /* 0x00000008008c7947 */ /* 0x000fea0003800000 */
.L_x_2502:
[----:B-----5:R-:W-:-:S06]  /*8ea0*/  FMUL.FTZ R4, R22, 1 ;  /* 0x3f80000016047820 */ /* 0x020fcc0000410000 */
[----:B------:R-:W0:Y:S02]  /*8eb0*/  F2F.F64.F32 R4, R4 ;  /* 0x0000000400047310 */ /* 0x000e240000201800 */
[----:B0-----:R0:W-:Y:S01]  /*8ec0*/  STG.E.64 desc[UR36][R8.64], R4 ;  /* 0x0000000408007986 */ /* 0x0011e2000c101b24 */
[----:B------:R-:W-:Y:S05]  /*8ed0*/  BRA `(.L_x_2497) ;  /* 0x00000008007c7947 */ /* 0x000fea0003800000 */
.L_x_2492:
        /* <DEDUP_REMOVED lines=10> */
[----:B-----5:R-:W0:Y:S02]  /*8f80*/  F2I.FTZ.U32.TRUNC.NTZ R3, R22 ;  /* 0x0000001600037305 */ /* 0x020e24000021f000 */
[----:B0-----:R0:W-:Y:S01]  /*8f90*/  STG.E.U16 desc[UR36][R8.64], R3 ;  /* 0x0000000308007986 */ /* 0x0011e2000c101524 */
[----:B------:R-:W-:Y:S05]  /*8fa0*/  BRA `(.L_x_2497) ;  /* 0x0000000800487947 */ /* 0x000fea0003800000 */
.L_x_2507:
[----:B-----5:R-:W-:Y:S01]  /*8fb0*/  LOP3.LUT R5, R22, 0x7fffffff, RZ, 0xc0, !PT ;  /* 0x7fffffff16057812 */ /* 0x020fe200078ec0ff */
        /* <DEDUP_REMOVED lines=15> */
.L_x_2510:
[----:B------:R-:W-:-:S04]  /*90b0*/  SHF.R.U32.HI R22, RZ, 0x18, R22 ;  /* 0x00000018ff167819 */ /* 0x000fc80000011616 */
[----:B------:R-:W-:-:S04]  /*90c0*/  LOP3.LUT R3, R3, 0x80, R22, 0xf8, !PT ;  /* 0x0000008003037812 */ /* 0x000fc800078ef816 */
[----:B------:R-:W-:-:S07]  /*90d0*/  PRMT R4, R3, 0x7610, R4 ;  /* 0x0000761003047816 */ /* 0x000fce0000000004 */
.L_x_2509:
[----:B------:R-:W-:Y:S05]  /*90e0*/  BSYNC.RECONVERGENT B0 ;  /* 0x0000000000007941 */ /* 0x000fea0003800200 */
.L_x_2508:
[----:B------:R0:W-:Y:S01]  /*90f0*/  STG.E.U8 desc[UR36][R8.64], R4 ;  /* 0x0000000408007986 */ /* 0x0001e2000c101124 */
[----:B------:R-:W-:Y:S05]  /*9100*/  BRA `(.L_x_2497) ;  /* 0x0000000400f07947 */ /* 0x000fea0003800000 */
.L_x_2506:
        /* <DEDUP_REMOVED lines=16> */
.L_x_2513:
[----:B------:R-:W-:-:S04]  /*9210*/  SHF.R.U32.HI R22, RZ, 0x18, R22 ;  /* 0x00000018ff167819 */ /* 0x000fc80000011616 */
[----:B------:R-:W-:-:S04]  /*9220*/  LOP3.LUT R3, R3, 0x80, R22, 0xf8, !PT ;  /* 0x0000008003037812 */ /* 0x000fc800078ef816 */
[----:B------:R-:W-:-:S07]  /*9230*/  PRMT R4, R3, 0x7610, R4 ;  /* 0x0000761003047816 */ /* 0x000fce0000000004 */
.L_x_2512:
[----:B------:R-:W-:Y:S05]  /*9240*/  BSYNC.RECONVERGENT B0 ;  /* 0x0000000000007941 */ /* 0x000fea0003800200 */
.L_x_2511:
[----:B------:R0:W-:Y:S01]  /*9250*/  STG.E.U8 desc[UR36][R8.64], R4 ;  /* 0x0000000408007986 */ /* 0x0001e2000c101124 */
[----:B------:R-:W-:Y:S05]  /*9260*/  BRA `(.L_x_2497) ;  /* 0x0000000400987947 */ /* 0x000fea0003800000 */
.L_x_2505:
[----:B------:R-:W-:-:S13]  /*9270*/  ISETP.NE.AND P0, PT, R0, 0x1c, PT ;  /* 0x0000001c0000780c */ /* 0x000fda0003f05270 */
[----:B------:R-:W-:Y:S05]  /*9280*/  @!P0 BRA `(.L_x_2514) ;  /* 0x0000000000588947 */ /* 0x000fea0003800000 */
[----:B------:R-:W-:-:S13]  /*9290*/  ISETP.NE.AND P0, PT, R0, 0x1d, PT ;  /* 0x0000001d0000780c */ /* 0x000fda0003f05270 */
[----:B------:R-:W-:Y:S05]  /*92a0*/  @!P0 BRA `(.L_x_2515) ;  /* 0x0000000000448947 */ /* 0x000fea0003800000 */
[----:B------:R-:W-:-:S13]  /*92b0*/  ISETP.NE.AND P0, PT, R0, 0x2c, PT ;  /* 0x0000002c0000780c */ /* 0x000fda0003f05270 */
[----:B------:R-:W-:Y:S05]  /*92c0*/  @P0 BRA `(.L_x_2496) ;  /* 0x0000000000a80947 */ /* 0x000fea0003800000 */
[----:B-----5:R-:W-:-:S04]  /*92d0*/  SHF.R.U32.HI R4, RZ, 0x17, R22 ;  /* 0x00000017ff047819 */ /* 0x020fc80000011616 */
        /* <DEDUP_REMOVED lines=14> */
.L_x_2515:
[----:B-----5:R-:W0:Y:S02]  /*93c0*/  F2I.U64.TRUNC R22, R22 ;  /* 0x0000001600167311 */ /* 0x020e24000020d800 */
[----:B0-----:R0:W-:Y:S01]  /*93d0*/  STG.E.64 desc[UR36][R8.64], R22 ;  /* 0x0000001608007986 */ /* 0x0011e2000c101b24 */
[----:B------:R-:W-:Y:S05]  /*93e0*/  BRA `(.L_x_2497) ;  /* 0x0000000400387947 */ /* 0x000fea0003800000 */
.L_x_2514:
[----:B-----5:R-:W0:Y:S02]  /*93f0*/  F2I.FTZ.U32.TRUNC.NTZ R3, R22 ;  /* 0x0000001600037305 */ /* 0x020e24000021f000 */
[----:B0-----:R0:W-:Y:S01]  /*9400*/  STG.E desc[UR36][R8.64], R3 ;  /* 0x0000000308007986 */ /* 0x0011e2000c101924 */
[----:B------:R-:W-:Y:S05]  /*9410*/  BRA `(.L_x_2497) ;  /* 0x00000004002c7947 */ /* 0x000fea0003800000 */
.L_x_2504:
[----:B------:R-:W-:-:S13]  /*9420*/  ISETP.GT.AND P0, PT, R0, 0xe, PT ;  /* 0x0000000e0000780c */ /* 0x000fda0003f04270 */
[----:B------:R-:W-:Y:S05]  /*9430*/  @P0 BRA `(.L_x_2516) ;  /* 0x0000000000340947 */ /* 0x000fea0003800000 */
[----:B------:R-:W-:-:S13]  /*9440*/  ISETP.NE.AND P0, PT, R0, 0xa, PT ;  /* 0x0000000a0000780c */ /* 0x000fda0003f05270 */
[----:B------:R-:W-:Y:S05]  /*9450*/  @!P0 BRA `(.L_x_2517) ;  /* 0x0000000000188947 */ /* 0x000fea0003800000 */
[----:B------:R-:W-:-:S13]  /*9460*/  ISETP.NE.AND P0, PT, R0, 0xb, PT ;  /* 0x0000000b0000780c */ /* 0x000fda0003f05270 */
[----:B------:R-:W-:Y:S05]  /*9470*/  @P0 BRA `(.L_x_2496) ;  /* 0x00000000003c0947 */ /* 0x000fea0003800000 */
[----:B-----5:R-:W-:-:S04]  /*9480*/  FSETP.NEU.FTZ.AND P0, PT, R22, RZ, PT ;  /* 0x000000ff1600720b */ /* 0x020fc80003f1d000 */
[----:B------:R-:W-:-:S05]  /*9490*/  SEL R3, RZ, 0x1, !P0 ;  /* 0x00000001ff037807 */ /* 0x000fca0004000000 */
[----:B------:R3:W-:Y:S01]  /*94a0*/  STG.E.U8 desc[UR36][R8.64], R3 ;  /* 0x0000000308007986 */ /* 0x0007e2000c101124 */
[----:B------:R-:W-:Y:S05]  /*94b0*/  BRA `(.L_x_2497) ;  /* 0x0000000400047947 */ /* 0x000fea0003800000 */
.L_x_2517:
[----:B-----5:R-:W-:Y:S01]  /*94c0*/  FMUL.FTZ R4, R22, 1 ;  /* 0x3f80000016047820 */ /* 0x020fe20000410000 */
[----:B------:R-:W-:-:S05]  /*94d0*/  CS2R R6, SRZ ;  /* 0x0000000000067805 */ /* 0x000fca000001ff00 */
[----:B------:R-:W0:Y:S02]  /*94e0*/  F2F.F64.F32 R4, R4 ;  /* 0x0000000400047310 */ /* 0x000e240000201800 */
[----:B0-----:R4:W-:Y:S01]  /*94f0*/  STG.E.128 desc[UR36][R8.64], R4 ;  /* 0x0000000408007986 */ /* 0x0019e2000c101d24 */
[----:B------:R-:W-:Y:S05]  /*9500*/  BRA `(.L_x_2497) ;  /* 0x0000000000f07947 */ /* 0x000fea0003800000 */
.L_x_2516:
[----:B------:R-:W-:-:S13]  /*9510*/  ISETP.NE.AND P0, PT, R0, 0xf, PT ;  /* 0x0000000f0000780c */ /* 0x000fda0003f05270 */
[----:B------:R-:W-:Y:S05]  /*9520*/  @!P0 BRA `(.L_x_2518) ;  /* 0x0000000000e08947 */ /* 0x000fea0003800000 */
[----:B------:R-:W-:-:S13]  /*9530*/  ISETP.NE.AND P0, PT, R0, 0x17, PT ;  /* 0x000000170000780c */ /* 0x000fda0003f05270 */
[----:B------:R-:W-:Y:S05]  /*9540*/  @!P0 BRA `(.L_x_2519) ;  /* 0x00000000008c8947 */ /* 0x000fea0003800000 */
[----:B------:R-:W-:-:S13]  /*9550*/  ISETP.NE.AND P0, PT, R0, 0x18, PT ;  /* 0x000000180000780c */ /* 0x000fda0003f05270 */
[----:B------:R-:W-:Y:S05]  /*9560*/  @!P0 BRA `(.L_x_2520) ;  /* 0x0000000000448947 */ /* 0x000fea0003800000 */
.L_x_2496:
        /* <DEDUP_REMOVED lines=16> */
.L_x_2521:
[----:B------:R-:W-:Y:S05]  /*9670*/  BRA `(.L_x_2497) ;  /* 0x0000000000947947 */ /* 0x000fea0003800000 */
.L_x_2520:
[----:B-----5:R-:W-:Y:S01]  /*9680*/  LOP3.LUT R4, R22, 0x7fffffff, RZ, 0xc0, !PT ;  /* 0x7fffffff16047812 */ /* 0x020fe200078ec0ff */
        /* <DEDUP_REMOVED lines=11> */
.L_x_2523:
[----:B------:R-:W-:Y:S05]  /*9740*/  BSYNC.RECONVERGENT B0 ;  /* 0x0000000000007941 */ /* 0x000fea0003800200 */
.L_x_2522:
[----:B------:R-:W-:-:S05]  /*9750*/  LOP3.LUT R3, R0, 0x80, R5, 0xf8, !PT ;  /* 0x0000008000037812 */ /* 0x000fca00078ef805 */
[----:B------:R1:W-:Y:S01]  /*9760*/  STG.E.U8 desc[UR36][R8.64], R3 ;  /* 0x0000000308007986 */ /* 0x0003e2000c101124 */
[----:B------:R-:W-:Y:S05]  /*9770*/  BRA `(.L_x_2497) ;  /* 0x0000000000547947 */ /* 0x000fea0003800000 */
.L_x_2519:
[----:B-----5:R-:W-:Y:S01]  /*9780*/  LOP3.LUT R4, R22, 0x7fffffff, RZ, 0xc0, !PT ;  /* 0x7fffffff16047812 */ /* 0x020fe200078ec0ff */
        /* <DEDUP_REMOVED lines=10> */
.L_x_2525:
[----:B------:R-:W-:Y:S01]  /*9830*/  IMAD.MOV.U32 R0, RZ, RZ, 0x7f ;  /* 0x0000007fff007424 */ /* 0x000fe200078e00ff */
[----:B------:R-:W-:-:S04]  /*9840*/  ISETP.GT.U32.AND P0, PT, R4, 0x7f800000, PT ;  /* 0x7f8000000400780c */ /* 0x000fc80003f04070 */
[----:B------:R-:W-:-:S09]  /*9850*/  SEL R0, R0, 0x7c, P0 ;  /* 0x0000007c00007807 */ /* 0x000fd20000000000 */
.L_x_2526:
[----:B------:R-:W-:Y:S05]  /*9860*/  BSYNC.RECONVERGENT B0 ;  /* 0x0000000000007941 */ /* 0x000fea0003800200 */
.L_x_2524:
[----:B------:R-:W-:-:S04]  /*9870*/  SHF.R.U32.HI R3, RZ, 0x18, R22 ;  /* 0x00000018ff037819 */ /* 0x000fc80000011616 */
[----:B------:R-:W-:-:S05]  /*9880*/  LOP3.LUT R3, R0, 0x80, R3, 0xf8, !PT ;  /* 0x0000008000037812 */ /* 0x000fca00078ef803 */
[----:B------:R0:W-:Y:S01]  /*9890*/  STG.E.U8 desc[UR36][R8.64], R3 ;  /* 0x0000000308007986 */ /* 0x0001e2000c101124 */
[----:B------:R-:W-:Y:S05]  /*98a0*/  BRA `(.L_x_2497) ;  /* 0x0000000000087947 */ /* 0x000fea0003800000 */
.L_x_2518:
[----:B-----5:R-:W-:-:S05]  /*98b0*/  F2FP.BF16.F32.PACK_AB R22, RZ, R22 ;  /* 0x00000016ff16723e */ /* 0x020fca00000010ff */
[----:B------:R2:W-:Y:S02]  /*98c0*/  STG.E.U16 desc[UR36][R8.64], R22 ;  /* 0x0000001608007986 */ /* 0x0005e4000c101524 */
.L_x_2497:
        /* <DEDUP_REMOVED lines=21> */
[----:B------:R-:W0:Y:S02]  /*9a20*/  F2I.FTZ.TRUNC.NTZ R3, R24 ;  /* 0x0000001800037305 */ /* 0x000e24000021f100 */
[----:B0-----:R0:W-:Y:S01]  /*9a30*/  STG.E.U8 desc[UR36][R8.64], R3 ;  /* 0x0000000308007986 */ /* 0x0011e2000c101124 */
[----:B------:R-:W-:Y:S05]  /*9a40*/  BRA `(.L_x_2532) ;  /* 0x0000000c00387947 */ /* 0x000fea0003800000 */
.L_x_2530:
[----:B------:R-:W0:Y:S02]  /*9a50*/  F2I.S64.TRUNC R24, R24 ;  /* 0x0000001800187311 */ /* 0x000e24000020d900 */
[----:B0-----:R-:W-:-:S05]  /*9a60*/  IMAD.MOV.U32 R3, RZ, RZ, R24 ;  /* 0x000000ffff037224 */ /* 0x001fca00078e0018 */
[----:B------:R0:W-:Y:S01]  /*9a70*/  STG.E.U8 desc[UR36][R8.64], R3 ;  /* 0x0000000308007986 */ /* 0x0001e2000c101124 */
[----:B------:R-:W-:Y:S05]  /*9a80*/  BRA `(.L_x_2532) ;  /* 0x0000000c00287947 */ /* 0x000fea0003800000 */
.L_x_2529:
[----:B------:R-:W-:-:S13]  /*9a90*/  ISETP.NE.AND P0, PT, R0, 0x2, PT ;  /* 0x000000020000780c */ /* 0x000fda0003f05270 */
[----:B------:R-:W-:Y:S05]  /*9aa0*/  @!P0 BRA `(.L_x_2533) ;  /* 0x0000000000288947 */ /* 0x000fea0003800000 */
[----:B------:R-:W-:-:S13]  /*9ab0*/  ISETP.NE.AND P0, PT, R0, 0x3, PT ;  /* 0x000000030000780c */ /* 0x000fda0003f05270 */
[----:B------:R-:W-:Y:S05]  /*9ac0*/  @!P0 BRA `(.L_x_2534) ;  /* 0x0000000000148947 */ /* 0x000fea0003800000 */
[----:B------:R-:W-:-:S13]  /*9ad0*/  ISETP.NE.AND P0, PT, R0, 0x4, PT ;  /* 0x000000040000780c */ /* 0x000fda0003f05270 */
[----:B------:R-:W-:Y:S05]  /*9ae0*/  @P0 BRA `(.L_x_2531) ;  /* 0x0000000800380947 */ /* 0x000fea0003800000 */
[----:B------:R-:W0:Y:S02]  /*9af0*/  F2I.S64.TRUNC R24, R24 ;  /* 0x0000001800187311 */ /* 0x000e24000020d900 */
[----:B0-----:R0:W-:Y:S01]  /*9b00*/  STG.E.64 desc[UR36][R8.64], R24 ;  /* 0x0000001808007986 */ /* 0x0011e2000c101b24 */
[----:B------:R-:W-:Y:S05]  /*9b10*/  BRA `(.L_x_2532) ;  /* 0x0000000c00047947 */ /* 0x000fea0003800000 */
.L_x_2534:
[----:B------:R-:W0:Y:S02]  /*9b20*/  F2I.FTZ.TRUNC.NTZ R3, R24 ;  /* 0x0000001800037305 */ /* 0x000e24000021f100 */
[----:B0-----:R0:W-:Y:S01]  /*9b30*/  STG.E desc[UR36][R8.64], R3 ;  /* 0x0000000308007986 */ /* 0x0011e2000c101924 */
[----:B------:R-:W-:Y:S05]  /*9b40*/  BRA `(.L_x_2532) ;  /* 0x0000000800f87947 */ /* 0x000fea0003800000 */
.L_x_2533:
[----:B------:R-:W0:Y:S02]  /*9b50*/  F2I.FTZ.TRUNC.NTZ R3, R24 ;  /* 0x0000001800037305 */ /* 0x000e24000021f100 */
[----:B0-----:R0:W-:Y:S01]  /*9b60*/  STG.E.U16 desc[UR36][R8.64], R3 ;  /* 0x0000000308007986 */ /* 0x0011e2000c101524 */
[----:B------:R-:W-:Y:S05]  /*9b70*/  BRA `(.L_x_2532) ;  /* 0x0000000800ec7947 */ /* 0x000fea0003800000 */
.L_x_2528:
[----:B------:R-:W-:-:S13]  /*9b80*/  ISETP.GT.AND P0, PT, R0, 0x6, PT ;  /* 0x000000060000780c */ /* 0x000fda0003f04270 */
[----:B------:R-:W-:Y:S05]  /*9b90*/  @P0 BRA `(.L_x_2535) ;  /* 0x0000000000240947 */ /* 0x000fea0003800000 */
[----:B------:R-:W-:-:S13]  /*9ba0*/  ISETP.NE.AND P0, PT, R0, 0x5, PT ;  /* 0x000000050000780c */ /* 0x000fda0003f05270 */
[----:B------:R-:W-:Y:S05]  /*9bb0*/  @!P0 BRA `(.L_x_2536) ;  /* 0x0000000000108947 */ /* 0x000fea0003800000 */
[----:B------:R-:W-:-:S13]  /*9bc0*/  ISETP.NE.AND P0, PT, R0, 0x6, PT ;  /* 0x000000060000780c */ /* 0x000fda0003f05270 */
[----:B------:R-:W-:Y:S05]  /*9bd0*/  @P0 BRA `(.L_x_2531) ;  /* 0x0000000400fc0947 */ /* 0x000fea0003800000 */
[----:B------:R0:W-:Y:S01]  /*9be0*/  STG.E desc[UR36][R8.64], R24 ;  /* 0x0000001808007986 */ /* 0x0001e2000c101924 */
[----:B------:R-:W-:Y:S05]  /*9bf0*/  BRA `(.L_x_2532) ;  /* 0x0000000800cc7947 */ /* 0x000fea0003800000 */
.L_x_2536:
[----:B------:R-:W-:-:S05]  /*9c00*/  F2FP.F16.F32.PACK_AB R24, RZ, R24 ;  /* 0x00000018ff18723e */ /* 0x000fca00000000ff */
[----:B------:R1:W-:Y:S01]  /*9c10*/  STG.E.U16 desc[UR36][R8.64], R24 ;  /* 0x0000001808007986 */ /* 0x0003e2000c101524 */
[----:B------:R-:W-:Y:S05]  /*9c20*/  BRA `(.L_x_2532) ;  /* 0x0000000800c07947 */ /* 0x000fea0003800000 */
.L_x_2535:
[----:B------:R-:W-:-:S13]  /*9c30*/  ISETP.NE.AND P0, PT, R0, 0x7, PT ;  /* 0x000000070000780c */ /* 0x000fda0003f05270 */
[----:B------:R-:W-:Y:S05]  /*9c40*/  @!P0 BRA `(.L_x_2537) ;  /* 0x00000000002c8947 */ /* 0x000fea0003800000 */
[----:B------:R-:W-:-:S13]  /*9c50*/  ISETP.NE.AND P0, PT, R0, 0x8, PT ;  /* 0x000000080000780c */ /* 0x000fda0003f05270 */
[----:B------:R-:W-:Y:S05]  /*9c60*/  @!P0 BRA `(.L_x_2538) ;  /* 0x0000000000148947 */ /* 0x000fea0003800000 */
[----:B------:R-:W-:-:S13]  /*9c70*/  ISETP.NE.AND P0, PT, R0, 0x9, PT ;  /* 0x000000090000780c */ /* 0x000fda0003f05270 */
[----:B------:R-:W-:Y:S05]  /*9c80*/  @P0 BRA `(.L_x_2531) ;  /* 0x0000000400d00947 */ /* 0x000fea0003800000 */
[----:B------:R-:W-:-:S05]  /*9c90*/  IMAD.MOV.U32 R25, RZ, RZ, RZ ;  /* 0x000000ffff197224 */ /* 0x000fca00078e00ff */
[----:B------:R3:W-:Y:S01]  /*9ca0*/  STG.E.64 desc[UR36][R8.64], R24 ;  /* 0x0000001808007986 */ /* 0x0007e2000c101b24 */
[----:B------:R-:W-:Y:S05]  /*9cb0*/  BRA `(.L_x_2532) ;  /* 0x00000008009c7947 */ /* 0x000fea0003800000 */
.L_x_2538:
[----:B------:R-:W-:-:S04]  /*9cc0*/  F2FP.F16.F32.PACK_AB R3, RZ, R24 ;  /* 0x00000018ff03723e */ /* 0x000fc800000000ff */
[----:B------:R-:W-:-:S05]  /*9cd0*/  PRMT R3, R3, 0x5410, RZ ;  /* 0x0000541003037816 */ /* 0x000fca00000000ff */
[----:B------:R4:W-:Y:S01]  /*9ce0*/  STG.E desc[UR36][R8.64], R3 ;  /* 0x0000000308007986 */ /* 0x0009e2000c101924 */
[----:B------:R-:W-:Y:S05]  /*9cf0*/  BRA `(.L_x_2532) ;  /* 0x00000008008c7947 */ /* 0x000fea0003800000 */
.L_x_2537:
[----:B------:R-:W-:-:S06]  /*9d00*/  FMUL.FTZ R4, R24, 1 ;  /* 0x3f80000018047820 */ /* 0x000fcc0000410000 */
[----:B------:R-:W0:Y:S02]  /*9d10*/  F2F.F64.F32 R4, R4 ;  /* 0x0000000400047310 */ /* 0x000e240000201800 */
[----:B0-----:R2:W-:Y:S01]  /*9d20*/  STG.E.64 desc[UR36][R8.64], R4 ;  /* 0x0000000408007986 */ /* 0x0015e2000c101b24 */
[----:B------:R-:W-:Y:S05]  /*9d30*/  BRA `(.L_x_2532) ;  /* 0x00000008007c7947 */ /* 0x000fea0003800000 */
.L_x_2527:
        /* <DEDUP_REMOVED lines=10> */
[----:B------:R-:W0:Y:S02]  /*9de0*/  F2I.FTZ.U32.TRUNC.NTZ R3, R24 ;  /* 0x0000001800037305 */ /* 0x000e24000021f000 */
[----:B0-----:R0:W-:Y:S01]  /*9df0*/  STG.E.U16 desc[UR36][R8.64], R3 ;  /* 0x0000000308007986 */ /* 0x0011e2000c101524 */
[----:B------:R-:W-:Y:S05]  /*9e00*/  BRA `(.L_x_2532) ;  /* 0x0000000800487947 */ /* 0x000fea0003800000 */
.L_x_2542:
        /* <DEDUP_REMOVED lines=16> */
.L_x_2545:
[----:B------:R-:W-:-:S04]  /*9f10*/  SHF.R.U32.HI R24, RZ, 0x18, R24 ;  /* 0x00000018ff187819 */ /* 0x000fc80000011618 */
[----:B------:R-:W-:-:S04]  /*9f20*/  LOP3.LUT R3, R3, 0x80, R24, 0xf8, !PT ;  /* 0x0000008003037812 */ /* 0x000fc800078ef818 */
[----:B------:R-:W-:-:S07]  /*9f30*/  PRMT R4, R3, 0x7610, R4 ;  /* 0x0000761003047816 */ /* 0x000fce0000000004 */
.L_x_2544:
[----:B------:R-:W-:Y:S05]  /*9f40*/  BSYNC.RECONVERGENT B0 ;  /* 0x0000000000007941 */ /* 0x000fea0003800200 */
.L_x_2543:
[----:B------:R0:W-:Y:S01]  /*9f50*/  STG.E.U8 desc[UR36][R8.64], R4 ;  /* 0x0000000408007986 */ /* 0x0001e2000c101124 */
[----:B------:R-:W-:Y:S05]  /*9f60*/  BRA `(.L_x_2532) ;  /* 0x0000000400f07947 */ /* 0x000fea0003800000 */
.L_x_2541:
        /* <DEDUP_REMOVED lines=16> */
.L_x_2548:
[----:B------:R-:W-:-:S04]  /*a070*/  SHF.R.U32.HI R24, RZ, 0x18, R24 ;  /* 0x00000018ff187819 */ /* 0x000fc80000011618 */
[----:B------:R-:W-:-:S04]  /*a080*/  LOP3.LUT R3, R3, 0x80, R24, 0xf8, !PT ;  /* 0x0000008003037812 */ /* 0x000fc800078ef818 */
[----:B------:R-:W-:-:S07]  /*a090*/  PRMT R4, R3, 0x7610, R4 ;  /* 0x0000761003047816 */ /* 0x000fce0000000004 */
.L_x_2547:
[----:B------:R-:W-:Y:S05]  /*a0a0*/  BSYNC.RECONVERGENT B0 ;  /* 0x0000000000007941 */ /* 0x000fea0003800200 */
.L_x_2546:
[----:B------:R0:W-:Y:S01]  /*a0b0*/  STG.E.U8 desc[UR36][R8.64], R4 ;  /* 0x0000000408007986 */ /* 0x0001e2000c101124 */
[----:B------:R-:W-:Y:S05]  /*a0c0*/  BRA `(.L_x_2532) ;  /* 0x0000000400987947 */ /* 0x000fea0003800000 */
.L_x_2540:
[----:B------:R-:W-:-:S13]  /*a0d0*/  ISETP.NE.AND P0, PT, R0, 0x1c, PT ;  /* 0x0000001c0000780c */ /* 0x000fda0003f05270 */
[----:B------:R-:W-:Y:S05]  /*a0e0*/  @!P0 BRA `(.L_x_2549) ;  /* 0x0000000000588947 */ /* 0x000fea0003800000 */
[----:B------:R-:W-:-:S13]  /*a0f0*/  ISETP.NE.AND P0, PT, R0, 0x1d, PT ;  /* 0x0000001d0000780c */ /* 0x000fda0003f05270 */
[----:B------:R-:W-:Y:S05]  /*a100*/  @!P0 BRA `(.L_x_2550) ;  /* 0x0000000000448947 */ /* 0x000fea0003800000 */
[----:B------:R-:W-:-:S13]  /*a110*/  ISETP.NE.AND P0, PT, R0, 0x2c, PT ;  /* 0x0000002c0000780c */ /* 0x000fda0003f05270 */
[----:B------:R-:W-:Y:S05]  /*a120*/  @P0 BRA `(.L_x_2531) ;  /* 0x0000000000a80947 */ /* 0x000fea0003800000 */
        /* <DEDUP_REMOVED lines=15> */
.L_x_2550:
[----:B------:R-:W0:Y:S02]  /*a220*/  F2I.U64.TRUNC R24, R24 ;  /* 0x0000001800187311 */ /* 0x000e24000020d800 */
[----:B0-----:R0:W-:Y:S01]  /*a230*/  STG.E.64 desc[UR36][R8.64], R24 ;  /* 0x0000001808007986 */ /* 0x0011e2000c101b24 */
[----:B------:R-:W-:Y:S05]  /*a240*/  BRA `(.L_x_2532) ;  /* 0x0000000400387947 */ /* 0x000fea0003800000 */
.L_x_2549:
[----:B------:R-:W0:Y:S02]  /*a250*/  F2I.FTZ.U32.TRUNC.NTZ R3, R24 ;  /* 0x0000001800037305 */ /* 0x000e24000021f000 */
[----:B0-----:R0:W-:Y:S01]  /*a260*/  STG.E desc[UR36][R8.64], R3 ;  /* 0x0000000308007986 */ /* 0x0011e2000c101924 */
[----:B------:R-:W-:Y:S05]  /*a270*/  BRA `(.L_x_2532) ;  /* 0x00000004002c7947 */ /* 0x000fea0003800000 */
.L_x_2539:
[----:B------:R-:W-:-:S13]  /*a280*/  ISETP.GT.AND P0, PT, R0, 0xe, PT ;  /* 0x0000000e0000780c */ /* 0x000fda0003f04270 */
[----:B------:R-:W-:Y:S05]  /*a290*/  @P0 BRA `(.L_x_2551) ;  /* 0x0000000000340947 */ /* 0x000fea0003800000 */
[----:B------:R-:W-:-:S13]  /*a2a0*/  ISETP.NE.AND P0, PT, R0, 0xa, PT ;  /* 0x0000000a0000780c */ /* 0x000fda0003f05270 */
[----:B------:R-:W-:Y:S05]  /*a2b0*/  @!P0 BRA `(.L_x_2552) ;  /* 0x0000000000188947 */ /* 0x000fea0003800000 */
[----:B------:R-:W-:-:S13]  /*a2c0*/  ISETP.NE.AND P0, PT, R0, 0xb, PT ;  /* 0x0000000b0000780c */ /* 0x000fda0003f05270 */
[----:B------:R-:W-:Y:S05]  /*a2d0*/  @P0 BRA `(.L_x_2531) ;  /* 0x00000000003c0947 */ /* 0x000fea0003800000 */
[----:B------:R-:W-:-:S04]  /*a2e0*/  FSETP.NEU.FTZ.AND P0, PT, R24, RZ, PT ;  /* 0x000000ff1800720b */ /* 0x000fc80003f1d000 */
[----:B------:R-:W-:-:S05]  /*a2f0*/  SEL R3, RZ, 0x1, !P0 ;  /* 0x00000001ff037807 */ /* 0x000fca0004000000 */
[----:B------:R0:W-:Y:S01]  /*a300*/  STG.E.U8 desc[UR36][R8.64], R3 ;  /* 0x0000000308007986 */ /* 0x0001e2000c101124 */
[----:B------:R-:W-:Y:S05]  /*a310*/  BRA `(.L_x_2532) ;  /* 0x0000000400047947 */ /* 0x000fea0003800000 */
.L_x_2552:
[----:B------:R-:W-:Y:S01]  /*a320*/  FMUL.FTZ R4, R24, 1 ;  /* 0x3f80000018047820 */ /* 0x000fe20000410000 */
[----:B------:R-:W-:-:S05]  /*a330*/  CS2R R6, SRZ ;  /* 0x0000000000067805 */ /* 0x000fca000001ff00 */
[----:B------:R-:W0:Y:S02]  /*a340*/  F2F.F64.F32 R4, R4 ;  /* 0x0000000400047310 */ /* 0x000e240000201800 */
[----:B0-----:R0:W-:Y:S01]  /*a350*/  STG.E.128 desc[UR36][R8.64], R4 ;  /* 0x0000000408007986 */ /* 0x0011e2000c101d24 */
[----:B------:R-:W-:Y:S05]  /*a360*/  BRA `(.L_x_2532) ;  /* 0x0000000000f07947 */ /* 0x000fea0003800000 */
.L_x_2551:
[----:B------:R-:W-:-:S13]  /*a370*/  ISETP.NE.AND P0, PT, R0, 0xf, PT ;  /* 0x0000000f0000780c */ /* 0x000fda0003f05270 */
[----:B------:R-:W-:Y:S05]  /*a380*/  @!P0 BRA `(.L_x_2553) ;  /* 0x0000000000e08947 */ /* 0x000fea0003800000 */
[----:B------:R-:W-:-:S13]  /*a390*/  ISETP.NE.AND P0, PT, R0, 0x17, PT ;  /* 0x000000170000780c */ /* 0x000fda0003f05270 */
[----:B------:R-:W-:Y:S05]  /*a3a0*/  @!P0 BRA `(.L_x_2554) ;  /* 0x00000000008c8947 */ /* 0x000fea0003800000 */
[----:B------:R-:W-:-:S13]  /*a3b0*/  ISETP.NE.AND P0, PT, R0, 0x18, PT ;  /* 0x000000180000780c */ /* 0x000fda0003f05270 */
[----:B------:R-:W-:Y:S05]  /*a3c0*/  @!P0 BRA `(.L_x_2555) ;  /* 0x0000000000448947 */ /* 0x000fea0003800000 */
.L_x_2531:
        /* <DEDUP_REMOVED lines=16> */
.L_x_2556:
[----:B------:R-:W-:Y:S05]  /*a4d0*/  BRA `(.L_x_2532) ;  /* 0x0000000000947947 */ /* 0x000fea0003800000 */
.L_x_2555:
        /* <DEDUP_REMOVED lines=12> */
.L_x_2558:
[----:B------:R-:W-:Y:S05]  /*a5a0*/  BSYNC.RECONVERGENT B0 ;  /* 0x0000000000007941 */ /* 0x000fea0003800200 */
.L_x_2557:
[----:B------:R-:W-:-:S05]  /*a5b0*/  LOP3.LUT R3, R0, 0x80, R5, 0xf8, !PT ;  /* 0x0000008000037812 */ /* 0x000fca00078ef805 */
[----:B------:R0:W-:Y:S01]  /*a5c0*/  STG.E.U8 desc[UR36][R8.64], R3 ;  /* 0x0000000308007986 */ /* 0x0001e2000c101124 */
[----:B------:R-:W-:Y:S05]  /*a5d0*/  BRA `(.L_x_2532) ;  /* 0x0000000000547947 */ /* 0x000fea0003800000 */
.L_x_2554:
        /* <DEDUP_REMOVED lines=11> */
.L_x_2560:
[----:B------:R-:W-:Y:S01]  /*a690*/  IMAD.MOV.U32 R0, RZ, RZ, 0x7f ;  /* 0x0000007fff007424 */ /* 0x000fe200078e00ff */
[----:B------:R-:W-:-:S04]  /*a6a0*/  ISETP.GT.U32.AND P0, PT, R4, 0x7f800000, PT ;  /* 0x7f8000000400780c */ /* 0x000fc80003f04070 */
[----:B------:R-:W-:-:S09]  /*a6b0*/  SEL R0, R0, 0x7c, P0 ;  /* 0x0000007c00007807 */ /* 0x000fd20000000000 */
.L_x_2561:
[----:B------:R-:W-:Y:S05]  /*a6c0*/  BSYNC.RECONVERGENT B0 ;  /* 0x0000000000007941 */ /* 0x000fea0003800200 */
.L_x_2559:
[----:B------:R-:W-:-:S04]  /*a6d0*/  SHF.R.U32.HI R3, RZ, 0x18, R24 ;  /* 0x00000018ff037819 */ /* 0x000fc80000011618 */
[----:B------:R-:W-:-:S05]  /*a6e0*/  LOP3.LUT R3, R0, 0x80, R3, 0xf8, !PT ;  /* 0x0000008000037812 */ /* 0x000fca00078ef803 */
[----:B------:R0:W-:Y:S01]  /*a6f0*/  STG.E.U8 desc[UR36][R8.64], R3 ;  /* 0x0000000308007986 */ /* 0x0001e2000c101124 */
[----:B------:R-:W-:Y:S05]  /*a700*/  BRA `(.L_x_2532) ;  /* 0x0000000000087947 */ /* 0x000fea0003800000 */
.L_x_2553:
[----:B------:R-:W-:-:S05]  /*a710*/  F2FP.BF16.F32.PACK_AB R24, RZ, R24 ;  /* 0x00000018ff18723e */ /* 0x000fca00000010ff */
[----:B------:R0:W-:Y:S02]  /*a720*/  STG.E.U16 desc[UR36][R8.64], R24 ;  /* 0x0000001808007986 */ /* 0x0001e4000c101524 */
.L_x_2532:
[----:B------:R-:W-:-:S07]  /*a730*/  VIADD R19, R19, 0x80 ;  /* 0x0000008013137836 */ /* 0x000fce0000000000 */
.L_x_2491:
[----:B------:R-:W-:Y:S05]  /*a740*/  BSYNC.RECONVERGENT B6 ;  /* 0x0000000000067941 */ /* 0x000fea0003800200 */
.L_x_2490:
[----:B------:R-:W-:-:S13]  /*a750*/  ISETP.GE.AND P0, PT, R19, R17, PT ;  /* 0x000000111300720c */ /* 0x000fda0003f06270 */
[----:B------:R-:W-:Y:S05]  /*a760*/  @P0 EXIT ;  /* 0x000000000000094d */ /* 0x000fea0003800000 */
[----:B0-2-4-:R-:W0:Y:S01]  /*a770*/  LDC.64 R4, c[0x0][0x388] ;  /* 0x0000e200ff047b82 */ /* 0x015e220000000a00 */
[----:B------:R-:W3:Y:S01]  /*a780*/  LDCU UR4, c[0x0][0x3b4] ;  /* 0x00007680ff0477ac */ /* 0x000ee20008000800 */
[----:B-1----:R-:W-:Y:S01]  /*a790*/  PRMT R0, R16, 0x9910, RZ ;  /* 0x0000991010007816 */ /* 0x002fe200000000ff */
[----:B------:R-:W-:-:S03]  /*a7a0*/  IMAD R2, R2, 0x200, R19 ;  /* 0x0000020002027824 */ /* 0x000fc600078e0213 */
[----:B------:R-:W-:Y:S01]  /*a7b0*/  ISETP.GT.AND P1, PT, R0, 0x9, PT ;  /* 0x000000090000780c */ /* 0x000fe20003f24270 */
[----:B---3--:R-:W-:-:S05]  /*a7c0*/  IMAD R3, R2, UR4, RZ ;  /* 0x0000000402037c24 */ /* 0x008fca000f8e02ff */
        /* <DEDUP_REMOVED lines=12> */
[----:B0-----:R-:W-:Y:S01]  /*a890*/  STG.E.U8 desc[UR36][R2.64], R5 ;  /* 0x0000000502007986 */ /* 0x001fe2000c101124 */
[----:B------:R-:W-:Y:S05]  /*a8a0*/  EXIT ;  /* 0x000000000000794d */ /* 0x000fea0003800000 */
.L_x_2565:
[----:B-----5:R-:W0:Y:S02]  /*a8b0*/  F2I.S64.TRUNC R18, R18 ;  /* 0x0000001200127311 */ /* 0x020e24000020d900 */
[----:B0-----:R-:W-:-:S05]  /*a8c0*/  IMAD.MOV.U32 R5, RZ, RZ, R18 ;  /* 0x000000ffff057224 */ /* 0x001fca00078e0012 */
[----:B------:R-:W-:Y:S01]  /*a8d0*/  STG.E.U8 desc[UR36][R2.64], R5 ;  /* 0x0000000502007986 */ /* 0x000fe2000c101124 */
[----:B------:R-:W-:Y:S05]  /*a8e0*/  EXIT ;  /* 0x000000000000794d */ /* 0x000fea0003800000 */
.L_x_2564:
[----:B------:R-:W-:-:S13]  /*a8f0*/  ISETP.NE.AND P0, PT, R0, 0x2, PT ;  /* 0x000000020000780c */ /* 0x000fda0003f05270 */
[----:B------:R-:W-:Y:S05]  /*a900*/  @!P0 BRA `(.L_x_2567) ;  /* 0x0000000000288947 */ /* 0x000fea0003800000 */
[----:B------:R-:W-:-:S13]  /*a910*/  ISETP.NE.AND P0, PT, R0, 0x3, PT ;  /* 0x000000030000780c */ /* 0x000fda0003f05270 */
[----:B------:R-:W-:Y:S05]  /*a920*/  @!P0 BRA `(.L_x_2568) ;  /* 0x0000000000148947 */ /* 0x000fea0003800000 */
[----:B------:R-:W-:-:S13]  /*a930*/  ISETP.NE.AND P0, PT, R0, 0x4, PT ;  /* 0x000000040000780c */ /* 0x000fda0003f05270 */
[----:B------:R-:W-:Y:S05]  /*a940*/  @P0 BRA `(.L_x_2566) ;  /* 0x0000000800380947 */ /* 0x000fea0003800000 */
[----:B-----5:R-:W0:Y:S02]  /*a950*/  F2I.S64.TRUNC R18, R18 ;  /* 0x0000001200127311 */ /* 0x020e24000020d900 */
[----:B0-----:R-:W-:Y:S01]  /*a960*/  STG.E.64 desc[UR36][R2.64], R18 ;  /* 0x0000001202007986 */ /* 0x001fe2000c101b24 */
[----:B------:R-:W-:Y:S05]  /*a970*/  EXIT ;  /* 0x000000000000794d */ /* 0x000fea0003800000 */
.L_x_2568:
[----:B-----5:R-:W0:Y:S02]  /*a980*/  F2I.FTZ.TRUNC.NTZ R5, R18 ;  /* 0x0000001200057305 */ /* 0x020e24000021f100 */
[----:B0-----:R-:W-:Y:S01]  /*a990*/  STG.E desc[UR36][R2.64], R5 ;  /* 0x0000000502007986 */ /* 0x001fe2000c101924 */
[----:B------:R-:W-:Y:S05]  /*a9a0*/  EXIT ;  /* 0x000000000000794d */ /* 0x000fea0003800000 */
.L_x_2567:
[----:B-----5:R-:W0:Y:S02]  /*a9b0*/  F2I.FTZ.TRUNC.NTZ R5, R18 ;  /* 0x0000001200057305 */ /* 0x020e24000021f100 */
[----:B0-----:R-:W-:Y:S01]  /*a9c0*/  STG.E.U16 desc[UR36][R2.64], R5 ;  /* 0x0000000502007986 */ /* 0x001fe2000c101524 */
[----:B------:R-:W-:Y:S05]  /*a9d0*/  EXIT ;  /* 0x000000000000794d */ /* 0x000fea0003800000 */
.L_x_2563:
[----:B------:R-:W-:-:S13]  /*a9e0*/  ISETP.GT.AND P0, PT, R0, 0x6, PT ;  /* 0x000000060000780c */ /* 0x000fda0003f04270 */
[----:B------:R-:W-:Y:S05]  /*a9f0*/  @P0 BRA `(.L_x_2569) ;  /* 0x0000000000240947 */ /* 0x000fea0003800000 */
[----:B------:R-:W-:-:S13]  /*aa00*/  ISETP.NE.AND P0, PT, R0, 0x5, PT ;  /* 0x000000050000780c */ /* 0x000fda0003f05270 */
[----:B------:R-:W-:Y:S05]  /*aa10*/  @!P0 BRA `(.L_x_2570) ;  /* 0x0000000000108947 */ /* 0x000fea0003800000 */
[----:B------:R-:W-:-:S13]  /*aa20*/  ISETP.NE.AND P0, PT, R0, 0x6, PT ;  /* 0x000000060000780c */ /* 0x000fda0003f05270 */
[----:B------:R-:W-:Y:S05]  /*aa30*/  @P0 BRA `(.L_x_2566) ;  /* 0x0000000400fc0947 */ /* 0x000fea0003800000 */
[----:B-----5:R-:W-:Y:S01]  /*aa40*/  STG.E desc[UR36][R2.64], R18 ;  /* 0x0000001202007986 */ /* 0x020fe2000c101924 */
[----:B------:R-:W-:Y:S05]  /*aa50*/  EXIT ;  /* 0x000000000000794d */ /* 0x000fea0003800000 */
.L_x_2570:
[----:B-----5:R-:W-:-:S05]  /*aa60*/  F2FP.F16.F32.PACK_AB R18, RZ, R18 ;  /* 0x00000012ff12723e */ /* 0x020fca00000000ff */
[----:B------:R-:W-:Y:S01]  /*aa70*/  STG.E.U16 desc[UR36][R2.64], R18 ;  /* 0x0000001202007986 */ /* 0x000fe2000c101524 */
[----:B------:R-:W-:Y:S05]  /*aa80*/  EXIT ;  /* 0x000000000000794d */ /* 0x000fea0003800000 */
.L_x_2569:
[----:B------:R-:W-:-:S13]  /*aa90*/  ISETP.NE.AND P0, PT, R0, 0x7, PT ;  /* 0x000000070000780c */ /* 0x000fda0003f05270 */
[----:B------:R-:W-:Y:S05]  /*aaa0*/  @!P0 BRA `(.L_x_2571) ;  /* 0x00000000002c8947 */ /* 0x000fea0003800000 */
[----:B------:R-:W-:-:S13]  /*aab0*/  ISETP.NE.AND P0, PT, R0, 0x8, PT ;  /* 0x000000080000780c */ /* 0x000fda0003f05270 */
[----:B------:R-:W-:Y:S05]  /*aac0*/  @!P0 BRA `(.L_x_2572) ;  /* 0x0000000000148947 */ /* 0x000fea0003800000 */
[----:B------:R-:W-:-:S13]  /*aad0*/  ISETP.NE.AND P0, PT, R0, 0x9, PT ;  /* 0x000000090000780c */ /* 0x000fda0003f05270 */
[----:B------:R-:W-:Y:S05]  /*aae0*/  @P0 BRA `(.L_x_2566) ;  /* 0x0000000400d00947 */ /* 0x000fea0003800000 */
[----:B------:R-:W-:-:S05]  /*aaf0*/  IMAD.MOV.U32 R19, RZ, RZ, RZ ;  /* 0x000000ffff137224 */ /* 0x000fca00078e00ff */
[----:B-----5:R-:W-:Y:S01]  /*ab00*/  STG.E.64 desc[UR36][R2.64], R18 ;  /* 0x0000001202007986 */ /* 0x020fe2000c101b24 */
[----:B------:R-:W-:Y:S05]  /*ab10*/  EXIT ;  /* 0x000000000000794d */ /* 0x000fea0003800000 */
.L_x_2572:
[----:B-----5:R-:W-:-:S04]  /*ab20*/  F2FP.F16.F32.PACK_AB R5, RZ, R18 ;  /* 0x00000012ff05723e */ /* 0x020fc800000000ff */
[----:B------:R-:W-:-:S05]  /*ab30*/  PRMT R5, R5, 0x5410, RZ ;  /* 0x0000541005057816 */ /* 0x000fca00000000ff */
[----:B------:R-:W-:Y:S01]  /*ab40*/  STG.E desc[UR36][R2.64], R5 ;  /* 0x0000000502007986 */ /* 0x000fe2000c101924 */
[----:B------:R-:W-:Y:S05]  /*ab50*/  EXIT ;  /* 0x000000000000794d */ /* 0x000fea0003800000 */
.L_x_2571:
[----:B-----5:R-:W-:-:S06]  /*ab60*/  FMUL.FTZ R4, R18, 1 ;  /* 0x3f80000012047820 */ /* 0x020fcc0000410000 */
[----:B------:R-:W0:Y:S02]  /*ab70*/  F2F.F64.F32 R4, R4 ;  /* 0x0000000400047310 */ /* 0x000e240000201800 */
[----:B0-----:R-:W-:Y:S01]  /*ab80*/  STG.E.64 desc[UR36][R2.64], R4 ;  /* 0x0000000402007986 */ /* 0x001fe2000c101b24 */
[----:B------:R-:W-:Y:S05]  /*ab90*/  EXIT ;  /* 0x000000000000794d */ /* 0x000fea0003800000 */
.L_x_2562:
        /* <DEDUP_REMOVED lines=11> */
[----:B0-----:R-:W-:Y:S01]  /*ac50*/  STG.E.U16 desc[UR36][R2.64], R5 ;  /* 0x0000000502007986 */ /* 0x001fe2000c101524 */
[----:B------:R-:W-:Y:S05]  /*ac60*/  EXIT ;  /* 0x000000000000794d */ /* 0x000fea0003800000 */
.L_x_2576:
        /* <DEDUP_REMOVED lines=16> */
.L_x_2579:
[----:B------:R-:W-:-:S04]  /*ad70*/  SHF.R.U32.HI R18, RZ, 0x18, R18 ;  /* 0x00000018ff127819 */ /* 0x000fc80000011612 */
[----:B------:R-:W-:-:S04]  /*ad80*/  LOP3.LUT R5, R5, 0x80, R18, 0xf8, !PT ;  /* 0x0000008005057812 */ /* 0x000fc800078ef812 */
[----:B------:R-:W-:-:S07]  /*ad90*/  PRMT R0, R5, 0x7610, R0 ;  /* 0x0000761005007816 */ /* 0x000fce0000000000 */
.L_x_2578:
[----:B------:R-:W-:Y:S05]  /*ada0*/  BSYNC.RECONVERGENT B0 ;  /* 0x0000000000007941 */ /* 0x000fea0003800200 */
.L_x_2577:
[----:B------:R-:W-:Y:S01]  /*adb0*/  STG.E.U8 desc[UR36][R2.64], R0 ;  /* 0x0000000002007986 */ /* 0x000fe2000c101124 */
[----:B------:R-:W-:Y:S05]  /*adc0*/  EXIT ;  /* 0x000000000000794d */ /* 0x000fea0003800000 */
.L_x_2575:
        /* <DEDUP_REMOVED lines=16> */
.L_x_2582:
[----:B------:R-:W-:-:S04]  /*aed0*/  SHF.R.U32.HI R18, RZ, 0x18, R18 ;  /* 0x00000018ff127819 */ /* 0x000fc80000011612 */
[----:B------:R-:W-:-:S04]  /*aee0*/  LOP3.LUT R5, R5, 0x80, R18, 0xf8, !PT ;  /* 0x0000008005057812 */ /* 0x000fc800078ef812 */
[----:B------:R-:W-:-:S07]  /*aef0*/  PRMT R0, R5, 0x7610, R0 ;  /* 0x0000761005007816 */ /* 0x000fce0000000000 */
.L_x_2581:
[----:B------:R-:W-:Y:S05]  /*af00*/  BSYNC.RECONVERGENT B0 ;  /* 0x0000000000007941 */ /* 0x000fea0003800200 */
.L_x_2580:
[----:B------:R-:W-:Y:S01]  /*af10*/  STG.E.U8 desc[UR36][R2.64], R0 ;  /* 0x0000000002007986 */ /* 0x000fe2000c101124 */
[----:B------:R-:W-:Y:S05]  /*af20*/  EXIT ;  /* 0x000000000000794d */ /* 0x000fea0003800000 */
.L_x_2574:
        /* <DEDUP_REMOVED lines=21> */
.L_x_2584:
[----:B-----5:R-:W0:Y:S02]  /*b080*/  F2I.U64.TRUNC R18, R18 ;  /* 0x0000001200127311 */ /* 0x020e24000020d800 */
[----:B0-----:R-:W-:Y:S01]  /*b090*/  STG.E.64 desc[UR36][R2.64], R18 ;  /* 0x0000001202007986 */ /* 0x001fe2000c101b24 */
[----:B------:R-:W-:Y:S05]  /*b0a0*/  EXIT ;  /* 0x000000000000794d */ /* 0x000fea0003800000 */
.L_x_2583:
[----:B-----5:R-:W0:Y:S02]  /*b0b0*/  F2I.FTZ.U32.TRUNC.NTZ R5, R18 ;  /* 0x0000001200057305 */ /* 0x020e24000021f000 */
[----:B0-----:R-:W-:Y:S01]  /*b0c0*/  STG.E desc[UR36][R2.64], R5 ;  /* 0x0000000502007986 */ /* 0x001fe2000c101924 */
[----:B------:R-:W-:Y:S05]  /*b0d0*/  EXIT ;  /* 0x000000000000794d */ /* 0x000fea0003800000 */
.L_x_2573:
        /* <DEDUP_REMOVED lines=8> */
[----:B------:R-:W-:Y:S01]  /*b160*/  STG.E.U8 desc[UR36][R2.64], R5 ;  /* 0x0000000502007986 */ /* 0x000fe2000c101124 */
[----:B------:R-:W-:Y:S05]  /*b170*/  EXIT ;  /* 0x000000000000794d */ /* 0x000fea0003800000 */
.L_x_2586:
[----:B-----5:R-:W-:Y:S01]  /*b180*/  FMUL.FTZ R4, R18, 1 ;  /* 0x3f80000012047820 */ /* 0x020fe20000410000 */
[----:B------:R-:W-:-:S05]  /*b190*/  CS2R R6, SRZ ;  /* 0x0000000000067805 */ /* 0x000fca000001ff00 */
[----:B------:R-:W0:Y:S02]  /*b1a0*/  F2F.F64.F32 R4, R4 ;  /* 0x0000000400047310 */ /* 0x000e240000201800 */
[----:B0-----:R-:W-:Y:S01]  /*b1b0*/  STG.E.128 desc[UR36][R2.64], R4 ;  /* 0x0000000402007986 */ /* 0x001fe2000c101d24 */
[----:B------:R-:W-:Y:S05]  /*b1c0*/  EXIT ;  /* 0x000000000000794d */ /* 0x000fea0003800000 */
.L_x_2585:
[----:B------:R-:W-:-:S13]  /*b1d0*/  ISETP.NE.AND P0, PT, R0, 0xf, PT ;  /* 0x0000000f0000780c */ /* 0x000fda0003f05270 */
[----:B------:R-:W-:Y:S05]  /*b1e0*/  @!P0 BRA `(.L_x_2587) ;  /* 0x0000000000e08947 */ /* 0x000fea0003800000 */
[----:B------:R-:W-:-:S13]  /*b1f0*/  ISETP.NE.AND P0, PT, R0, 0x17, PT ;  /* 0x000000170000780c */ /* 0x000fda0003f05270 */
[----:B------:R-:W-:Y:S05]  /*b200*/  @!P0 BRA `(.L_x_2588) ;  /* 0x00000000008c8947 */ /* 0x000fea0003800000 */
[----:B------:R-:W-:-:S13]  /*b210*/  ISETP.NE.AND P0, PT, R0, 0x18, PT ;  /* 0x000000180000780c */ /* 0x000fda0003f05270 */
[----:B------:R-:W-:Y:S05]  /*b220*/  @!P0 BRA `(.L_x_2589) ;  /* 0x0000000000448947 */ /* 0x000fea0003800000 */
.L_x_2566:
        /* <DEDUP_REMOVED lines=15> */
[----:B--2--5:R-:W-:Y:S05]  /*b320*/  CALL.ABS.NOINC R2 ;  /* 0x0000000002007343 */ /* 0x024fea0003c00000 */
.L_x_2590:
[----:B------:R-:W-:Y:S05]  /*b330*/  EXIT ;  /* 0x000000000000794d */ /* 0x000fea0003800000 */
.L_x_2589:
        /* <DEDUP_REMOVED lines=12> */
.L_x_2592:
[----:B------:R-:W-:Y:S05]  /*b400*/  BSYNC.RECONVERGENT B0 ;  /* 0x0000000000007941 */ /* 0x000fea0003800200 */
.L_x_2591:
[----:B------:R-:W-:-:S05]  /*b410*/  LOP3.LUT R5, R0, 0x80, R7, 0xf8, !PT ;  /* 0x0000008000057812 */ /* 0x000fca00078ef807 */
[----:B------:R-:W-:Y:S01]  /*b420*/  STG.E.U8 desc[UR36][R2.64], R5 ;  /* 0x0000000502007986 */ /* 0x000fe2000c101124 */
[----:B------:R-:W-:Y:S05]  /*b430*/  EXIT ;  /* 0x000000000000794d */ /* 0x000fea0003800000 */
.L_x_2588:
        /* <DEDUP_REMOVED lines=11> */
.L_x_2594:
[----:B------:R-:W-:Y:S01]  /*b4f0*/  IMAD.MOV.U32 R0, RZ, RZ, 0x7f ;  /* 0x0000007fff007424 */ /* 0x000fe200078e00ff */
[----:B------:R-:W-:-:S04]  /*b500*/  ISETP.GT.U32.AND P0, PT, R4, 0x7f800000, PT ;  /* 0x7f8000000400780c */ /* 0x000fc80003f04070 */
[----:B------:R-:W-:-:S09]  /*b510*/  SEL R0, R0, 0x7c, P0 ;  /* 0x0000007c00007807 */ /* 0x000fd20000000000 */
.L_x_2595:
[----:B------:R-:W-:Y:S05]  /*b520*/  BSYNC.RECONVERGENT B0 ;  /* 0x0000000000007941 */ /* 0x000fea0003800200 */
.L_x_2593:
[----:B------:R-:W-:-:S04]  /*b530*/  SHF.R.U32.HI R5, RZ, 0x18, R18 ;  /* 0x00000018ff057819 */ /* 0x000fc80000011612 */
[----:B------:R-:W-:-:S05]  /*b540*/  LOP3.LUT R5, R0, 0x80, R5, 0xf8, !PT ;  /* 0x0000008000057812 */ /* 0x000fca00078ef805 */
[----:B------:R-:W-:Y:S01]  /*b550*/  STG.E.U8 desc[UR36][R2.64], R5 ;  /* 0x0000000502007986 */ /* 0x000fe2000c101124 */
[----:B------:R-:W-:Y:S05]  /*b560*/  EXIT ;  /* 0x000000000000794d */ /* 0x000fea0003800000 */
.L_x_2587:
[----:B-----5:R-:W-:-:S05]  /*b570*/  F2FP.BF16.F32.PACK_AB R18, RZ, R18 ;  /* 0x00000012ff12723e */ /* 0x020fca00000010ff */
[----:B------:R-:W-:Y:S01]  /*b580*/  STG.E.U16 desc[UR36][R2.64], R18 ;  /* 0x0000001202007986 */ /* 0x000fe2000c101524 */
[----:B------:R-:W-:Y:S05]  /*b590*/  EXIT ;  /* 0x000000000000794d */ /* 0x000fea0003800000 */
.L_x_2596:
        /* <DEDUP_REMOVED lines=14> */
.L_x_6637:


//--------------------- .text._ZN2at6native18elementwise_kernelILi128ELi2EZNS0_22gpu_kernel_impl_nocastIZZZNS0_62_GLOBAL__N__e6aa1b1b_29_ActivationLogSigmoidKernel_cu_9d16a0dc27log_sigmoid_backward_kernelERNS_14TensorIteratorEENKUlvE_clEvENKUlvE0_clEvEUlffE_EEvRNS_18TensorIteratorBaseERKT_EUliE_EEviT1_ --------------------------
	.section	.text._ZN2at6native18elementwise_kernelILi128ELi2EZNS0_22gpu_kernel_impl_nocastIZZZNS0_62_GLOBAL__N__e6aa1b1b_29_ActivationLogSigmoidKernel_cu_9d16a0dc27log_sigmoid_backward_kernelERNS_14TensorIteratorEENKUlvE_clEvENKUlvE0_clEvEUlffE_EEvRNS_18TensorIteratorBaseERKT_EUliE_EEviT1_,"ax",@progbits
	.align	128
        .global         _ZN2at6native18elementwise_kernelILi128ELi2EZNS0_22gpu_kernel_impl_nocastIZZZNS0_62_GLOBAL__N__e6aa1b1b_29_ActivationLogSigmoidKernel_cu_9d16a0dc27log_sigmoid_backward_kernelERNS_14TensorIteratorEENKUlvE_clEvENKUlvE0_clEvEUlffE_EEvRNS_18TensorIteratorBaseERKT_EUliE_EEviT1_
        .type           _ZN2at6native18elementwise_kernelILi128ELi2EZNS0_22gpu_kernel_impl_nocastIZZZNS0_62_GLOBAL__N__e6aa1b1b_29_ActivationLogSigmoidKernel_cu_9d16a0dc27log_sigmoid_backward_kernelERNS_14TensorIteratorEENKUlvE_clEvENKUlvE0_clEvEUlffE_EEvRNS_18TensorIteratorBaseERKT_EUliE_EEviT1_,@function
        .size           _ZN2at6native18elementwise_kernelILi128ELi2EZNS0_22gpu_kernel_impl_nocastIZZZNS0_62_GLOBAL__N__e6aa1b1b_29_ActivationLogSigmoidKernel_cu_9d16a0dc27log_sigmoid_backward_kernelERNS_14TensorIteratorEENKUlvE_clEvENKUlvE0_clEvEUlffE_EEvRNS_18TensorIteratorBaseERKT_EUliE_EEviT1_,(.L_x_6638 - _ZN2at6native18elementwise_kernelILi128ELi2EZNS0_22gpu_kernel_impl_nocastIZZZNS0_62_GLOBAL__N__e6aa1b1b_29_ActivationLogSigmoidKernel_cu_9d16a0dc27log_sigmoid_backward_kernelERNS_14TensorIteratorEENKUlvE_clEvENKUlvE0_clEvEUlffE_EEvRNS_18TensorIteratorBaseERKT_EUliE_EEviT1_)
        .other          _ZN2at6native18elementwise_kernelILi128ELi2EZNS0_22gpu_kernel_impl_nocastIZZZNS0_62_GLOBAL__N__e6aa1b1b_29_ActivationLogSigmoidKernel_cu_9d16a0dc27log_sigmoid_backward_kernelERNS_14TensorIteratorEENKUlvE_clEvENKUlvE0_clEvEUlffE_EEvRNS_18TensorIteratorBaseERKT_EUliE_EEviT1_,@"STO_CUDA_ENTRY STV_DEFAULT"
_ZN2at6native18elementwise_kernelILi128ELi2EZNS0_22gpu_kernel_impl_nocastIZZZNS0_62_GLOBAL__N__e6aa1b1b_29_ActivationLogSigmoidKernel_cu_9d16a0dc27log_sigmoid_backward_kernelERNS_14TensorIteratorEENKUlvE_clEvENKUlvE0_clEvEUlffE_EEvRNS_18TensorIteratorBaseERKT_EUliE_EEviT1_:
.text._ZN2at6native18elementwise_kernelILi128ELi2EZNS0_22gpu_kernel_impl_nocastIZZZNS0_62_GLOBAL__N__e6aa1b1b_29_ActivationLogSigmoidKernel_cu_9d16a0dc27log_sigmoid_backward_kernelERNS_14TensorIteratorEENKUlvE_clEvENKUlvE0_clEvEUlffE_EEvRNS_18TensorIteratorBaseERKT_EUliE_EEviT1_:
        /* <DEDUP_REMOVED lines=10> */
[----:B------:R-:W-:Y:S01]  /*00a0*/  BSSY.RECONVERGENT B0, `(.L_x_2598) ;  /* 0x0000014000007945 */ /* 0x000fe20003800200 */
[----:B0-----:R-:W-:-:S13]  /*00b0*/  ISETP.GE.AND P0, PT, R3, UR4, PT ;  /* 0x0000000403007c0c */ /* 0x001fda000bf06270 */
[----:B------:R-:W-:Y:S05]  /*00c0*/  @P0 BRA `(.L_x_2599) ;  /* 0x0000000000440947 */ /* 0x000fea0003800000 */
[----:B------:R-:W0:Y:S02]  /*00d0*/  LDC.64 R4, c[0x0][0x5f0] ;  /* 0x00017c00ff047b82 */ /* 0x000e240000000a00 */
[----:B0-----:R-:W2:Y:S06]  /*00e0*/  LDG.E R4, desc[UR6][R4.64] ;  /* 0x0000000604047981 */ /* 0x001eac000c1e1900 */
[----:B------:R-:W0:Y:S02]  /*00f0*/  LDC.64 R6, c[0x0][0x5f8] ;  /* 0x00017e00ff067b82 */ /* 0x000e240000000a00 */
[----:B0-----:R-:W3:Y:S06]  /*0100*/  LDG.E R6, desc[UR6][R6.64] ;  /* 0x0000000606067981 */ /* 0x001eec000c1e1900 */
[----:B------:R-:W0:Y:S01]  /*0110*/  LDC.64 R8, c[0x0][0x5e8] ;  /* 0x00017a00ff087b82 */ /* 0x000e220000000a00 */
[----:B------:R-:W-:Y:S01]  /*0120*/  IADD3 R3, PT, PT, R3, 0x80, RZ ;  /* 0x0000008003037810 */ /* 0x000fe20007ffe0ff */
[C---:B--2---:R-:W-:Y:S01]  /*0130*/  FMUL.FTZ R2, |R4|.reuse, -1.4426950216293334961 ;  /* 0xbfb8aa3b04027820 */ /* 0x044fe20000410200 */
[----:B------:R-:W-:-:S02]  /*0140*/  FSETP.GEU.FTZ.AND P0, PT, R4, RZ, PT ;  /* 0x000000ff0400720b */ /* 0x000fc40003f1e000 */
[----:B------:R-:W-:-:S03]  /*0150*/  FSET.BF.LT.FTZ.AND R0, R4, RZ, PT ;  /* 0x000000ff0400720a */ /* 0x000fc60003811000 */
[----:B------:R-:W1:Y:S02]  /*0160*/  MUFU.EX2 R2, R2 ;  /* 0x0000000200027308 */ /* 0x000e640000000800 */
[----:B-1----:R-:W-:-:S04]  /*0170*/  FADD.FTZ R10, R2, 1 ;  /* 0x3f800000020a7421 */ /* 0x002fc80000010000 */
[----:B------:R-:W1:Y:S02]  /*0180*/  MUFU.RCP R11, R10 ;  /* 0x0000000a000b7308 */ /* 0x000e640000001000 */
[----:B-1----:R-:W-:-:S04]  /*0190*/  FMUL.FTZ R11, R2, R11 ;  /* 0x0000000b020b7220 */ /* 0x002fc80000410000 */
[----:B------:R-:W-:-:S04]  /*01a0*/  @P0 FADD.FTZ R11, -R11, -RZ ;  /* 0x800000ff0b0b0221 */ /* 0x000fc80000010100 */
[----:B------:R-:W-:-:S04]  /*01b0*/  FADD.FTZ R11, R0, -R11 ;  /* 0x8000000b000b7221 */ /* 0x000fc80000010000 */
[----:B---3--:R-:W-:-:S05]  /*01c0*/  FMUL.FTZ R11, R6, R11 ;  /* 0x0000000b060b7220 */ /* 0x008fca0000410000 */
[----:B0-----:R0:W-:Y:S02]  /*01d0*/  STG.E desc[UR6][R8.64], R11 ;  /* 0x0000000b08007986 */ /* 0x0011e4000c101906 */
.L_x_2599:
[----:B------:R-:W-:Y:S05]  /*01e0*/  BSYNC.RECONVERGENT B0 ;  /* 0x0000000000007941 */ /* 0x000fea0003800200 */
.L_x_2598:
[----:B------:R-:W-:-:S13]  /*01f0*/  ISETP.GE.AND P0, PT, R3, UR4, PT ;  /* 0x0000000403007c0c */ /* 0x000fda000bf06270 */
[----:B------:R-:W-:Y:S05]  /*0200*/  @P0 EXIT ;  /* 0x000000000000094d */ /* 0x000fea0003800000 */
[----:B------:R-:W1:Y:S02]  /*0210*/  LDC.64 R2, c[0x0][0x5f0] ;  /* 0x00017c00ff027b82 */ /* 0x000e640000000a00 */
[----:B-1----:R-:W0:Y:S06]  /*0220*/  LDG.E R2, desc[UR6][R2.64] ;  /* 0x0000000602027981 */ /* 0x002e2c000c1e1900 */
[----:B------:R-:W1:Y:S02]  /*0230*/  LDC.64 R4, c[0x0][0x5f8] ;  /* 0x00017e00ff047b82 */ /* 0x000e640000000a00 */
[----:B-1----:R-:W2:Y:S06]  /*0240*/  LDG.E R4, desc[UR6][R4.64] ;  /* 0x0000000604047981 */ /* 0x002eac000c1e1900 */
[----:B------:R-:W1:Y:S01]  /*0250*/  LDC.64 R6, c[0x0][0x5e8] ;  /* 0x00017a00ff067b82 */ /* 0x000e620000000a00 */
[C---:B0-----:R-:W-:Y:S01]  /*0260*/  FMUL.FTZ R8, |R2|.reuse, -1.4426950216293334961 ;  /* 0xbfb8aa3b02087820 */ /* 0x041fe20000410200 */
[----:B------:R-:W-:-:S02]  /*0270*/  FSETP.GEU.FTZ.AND P0, PT, R2, RZ, PT ;  /* 0x000000ff0200720b */ /* 0x000fc40003f1e000 */
[----:B------:R-:W-:-:S03]  /*0280*/  FSET.BF.LT.FTZ.AND R0, R2, RZ, PT ;  /* 0x000000ff0200720a */ /* 0x000fc60003811000 */
[----:B------:R-:W0:Y:S02]  /*0290*/  MUFU.EX2 R8, R8 ;  /* 0x0000000800087308 */ /* 0x000e240000000800 */
[----:B0-----:R-:W-:-:S06]  /*02a0*/  FADD.FTZ R9, R8, 1 ;  /* 0x3f80000008097421 */ /* 0x001fcc0000010000 */
[----:B------:R-:W0:Y:S02]  /*02b0*/  MUFU.RCP R9, R9 ;  /* 0x0000000900097308 */ /* 0x000e240000001000 */
[----:B0-----:R-:W-:-:S04]  /*02c0*/  FMUL.FTZ R11, R8, R9 ;  /* 0x00000009080b7220 */ /* 0x001fc80000410000 */
[----:B------:R-:W-:-:S04]  /*02d0*/  @P0 FADD.FTZ R11, -R11, -RZ ;  /* 0x800000ff0b0b0221 */ /* 0x000fc80000010100 */
[----:B------:R-:W-:-:S04]  /*02e0*/  FADD.FTZ R11, R0, -R11 ;  /* 0x8000000b000b7221 */ /* 0x000fc80000010000 */
[----:B--2---:R-:W-:-:S05]  /*02f0*/  FMUL.FTZ R11, R4, R11 ;  /* 0x0000000b040b7220 */ /* 0x004fca0000410000 */
[----:B-1----:R-:W-:Y:S01]  /*0300*/  STG.E desc[UR6][R6.64], R11 ;  /* 0x0000000b06007986 */ /* 0x002fe2000c101906 */
[----:B------:R-:W-:Y:S05]  /*0310*/  EXIT ;  /* 0x000000000000794d */ /* 0x000fea0003800000 */
.L_x_2597:
[----:B------:R-:W0:Y:S01]  /*0320*/  LDCU UR4, c[0x0][0x380] ;  /* 0x00007000ff0477ac */ /* 0x000e220008000800 */
[----:B------:R-:W-:Y:S01]  /*0330*/  IADD3 R2, PT, PT, R2, -0x1, RZ ;  /* 0xffffffff02027810 */ /* 0x000fe20007ffe0ff */
[----:B------:R-:W-:Y:S03]  /*0340*/  BSSY.RECONVERGENT B0, `(.L_x_2600) ;  /* 0x0000177000007945 */ /* 0x000fe60003800200 */
        /* <DEDUP_REMOVED lines=352> */
.L_x_2602:
[----:B------:R-:W0:Y:S02]  /*1950*/  LDCU.128 UR8, c[0x0][0x5f0] ;  /* 0x0000be00ff0877ac */ /* 0x000e240008000c00 */
[----:B0-----:R-:W-:-:S04]  /*1960*/  IADD3 R6, P0, PT, R6, UR8, RZ ;  /* 0x0000000806067c10 */ /* 0x001fc8000ff1e0ff */
[----:B------:R-:W-:Y:S01]  /*1970*/  IADD3.X R7, PT, PT, RZ, UR9, RZ, P0, !PT ;  /* 0x00000009ff077c10 */ /* 0x000fe200087fe4ff */
[----:B------:R-:W0:Y:S04]  /*1980*/  LDCU.64 UR8, c[0x0][0x5e8] ;  /* 0x0000bd00ff0877ac */ /* 0x000e280008000a00 */
[----:B------:R-:W2:Y:S01]  /*1990*/  LDG.E R6, desc[UR6][R6.64] ;  /* 0x0000000606067981 */ /* 0x000ea2000c1e1900 */
[----:B------:R-:W-:-:S04]  /*19a0*/  IADD3 R8, P0, PT, R4, UR10, RZ ;  /* 0x0000000a04087c10 */ /* 0x000fc8000ff1e0ff */
[----:B------:R-:W-:-:S05]  /*19b0*/  IADD3.X R9, PT, PT, RZ, UR11, RZ, P0, !PT ;  /* 0x0000000bff097c10 */ /* 0x000fca00087fe4ff */
[----:B------:R-:W3:Y:S01]  /*19c0*/  LDG.E R8, desc[UR6][R8.64] ;  /* 0x0000000608087981 */ /* 0x000ee2000c1e1900 */
[----:B------:R-:W-:Y:S01]  /*19d0*/  IADD3 R3, PT, PT, R3, 0x80, RZ ;  /* 0x0000008003037810 */ /* 0x000fe20007ffe0ff */
[C---:B--2---:R-:W-:Y:S01]  /*19e0*/  FMUL.FTZ R10, |R6|.reuse, -1.4426950216293334961 ;  /* 0xbfb8aa3b060a7820 */ /* 0x044fe20000410200 */
[C---:B------:R-:W-:Y:S02]  /*19f0*/  FSETP.GEU.FTZ.AND P0, PT, R6.reuse, RZ, PT ;  /* 0x000000ff0600720b */ /* 0x040fe40003f1e000 */
[----:B------:R-:W-:-:S03]  /*1a00*/  FSET.BF.LT.FTZ.AND R6, R6, RZ, PT ;  /* 0x000000ff0606720a */ /* 0x000fc60003811000 */
[----:B------:R-:W1:Y:S02]  /*1a10*/  MUFU.EX2 R10, R10 ;  /* 0x0000000a000a7308 */ /* 0x000e640000000800 */
[----:B-1----:R-:W-:-:S06]  /*1a20*/  FADD.FTZ R11, R10, 1 ;  /* 0x3f8000000a0b7421 */ /* 0x002fcc0000010000 */
[----:B------:R-:W1:Y:S02]  /*1a30*/  MUFU.RCP R11, R11 ;  /* 0x0000000b000b7308 */ /* 0x000e640000001000 */
[----:B-1----:R-:W-:-:S04]  /*1a40*/  FMUL.FTZ R13, R10, R11 ;  /* 0x0000000b0a0d7220 */ /* 0x002fc80000410000 */
[----:B------:R-:W-:Y:S01]  /*1a50*/  @P0 FADD.FTZ R13, -R13, -RZ ;  /* 0x800000ff0d0d0221 */ /* 0x000fe20000010100 */
[----:B0-----:R-:W-:-:S03]  /*1a60*/  IADD3 R4, P0, PT, R5, UR8, RZ ;  /* 0x0000000805047c10 */ /* 0x001fc6000ff1e0ff */
[----:B------:R-:W-:Y:S01]  /*1a70*/  FADD.FTZ R13, R6, -R13 ;  /* 0x8000000d060d7221 */ /* 0x000fe20000010000 */
[----:B------:R-:W-:-:S03]  /*1a80*/  IADD3.X R5, PT, PT, RZ, UR9, RZ, P0, !PT ;  /* 0x00000009ff057c10 */ /* 0x000fc600087fe4ff */
[----:B---3--:R-:W-:-:S05]  /*1a90*/  FMUL.FTZ R13, R8, R13 ;  /* 0x0000000d080d7220 */ /* 0x008fca0000410000 */
[----:B------:R0:W-:Y:S02]  /*1aa0*/  STG.E desc[UR6][R4.64], R13 ;  /* 0x0000000d04007986 */ /* 0x0001e4000c101906 */
.L_x_2601:
[----:B------:R-:W-:Y:S05]  /*1ab0*/  BSYNC.RECONVERGENT B0 ;  /* 0x0000000000007941 */ /* 0x000fea0003800200 */
.L_x_2600:
[----:B------:R-:W-:-:S13]  /*1ac0*/  ISETP.GE.AND P0, PT, R3, UR4, PT ;  /* 0x0000000403007c0c */ /* 0x000fda000bf06270 */
[----:B------:R-:W-:Y:S05]  /*1ad0*/  @P0 EXIT ;  /* 0x000000000000094d */ /* 0x000fea0003800000 */
        /* <DEDUP_REMOVED lines=348> */
.L_x_2603:
[----:B------:R-:W0:Y:S01]  /*30a0*/  LDCU.128 UR8, c[0x0][0x5f0] ;  /* 0x0000be00ff0877ac */ /* 0x000e220008000c00 */
[----:B------:R-:W1:Y:S01]  /*30b0*/  LDCU.64 UR4, c[0x0][0x5e8] ;  /* 0x0000bd00ff0477ac */ /* 0x000e620008000a00 */
[----:B0-----:R-:W-:-:S04]  /*30c0*/  IADD3 R4, P0, PT, R4, UR8, RZ ;  /* 0x0000000804047c10 */ /* 0x001fc8000ff1e0ff */
[----:B------:R-:W-:-:S05]  /*30d0*/  IADD3.X R5, PT, PT, RZ, UR9, RZ, P0, !PT ;  /* 0x00000009ff057c10 */ /* 0x000fca00087fe4ff */
[----:B------:R-:W2:Y:S01]  /*30e0*/  LDG.E R4, desc[UR6][R4.64] ;  /* 0x0000000604047981 */ /* 0x000ea2000c1e1900 */
[----:B------:R-:W-:-:S04]  /*30f0*/  IADD3 R6, P0, PT, R2, UR10, RZ ;  /* 0x0000000a02067c10 */ /* 0x000fc8000ff1e0ff */
[----:B------:R-:W-:-:S05]  /*3100*/  IADD3.X R7, PT, PT, RZ, UR11, RZ, P0, !PT ;  /* 0x0000000bff077c10 */ /* 0x000fca00087fe4ff */
[----:B------:R-:W3:Y:S01]  /*3110*/  LDG.E R6, desc[UR6][R6.64] ;  /* 0x0000000606067981 */ /* 0x000ee2000c1e1900 */
[C---:B--2---:R-:W-:Y:S01]  /*3120*/  FMUL.FTZ R0, |R4|.reuse, -1.4426950216293334961 ;  /* 0xbfb8aa3b04007820 */ /* 0x044fe20000410200 */
[C---:B------:R-:W-:Y:S02]  /*3130*/  FSETP.GEU.FTZ.AND P0, PT, R4.reuse, RZ, PT ;  /* 0x000000ff0400720b */ /* 0x040fe40003f1e000 */
[----:B------:R-:W-:-:S03]  /*3140*/  FSET.BF.LT.FTZ.AND R4, R4, RZ, PT ;  /* 0x000000ff0404720a */ /* 0x000fc60003811000 */
        /* <DEDUP_REMOVED lines=8> */
[----:B---3--:R-:W-:-:S05]  /*31d0*/  FMUL.FTZ R9, R6, R9 ;  /* 0x0000000906097220 */ /* 0x008fca0000410000 */
[----:B------:R-:W-:Y:S01]  /*31e0*/  STG.E desc[UR6][R2.64], R9 ;  /* 0x0000000902007986 */ /* 0x000fe2000c101906 */
[----:B------:R-:W-:Y:S05]  /*31f0*/  EXIT ;  /* 0x000000000000794d */ /* 0x000fea0003800000 */
.L_x_2604:
        /* <DEDUP_REMOVED lines=16> */
.L_x_6638:


//--------------------- .text._ZN2at6native27unrolled_elementwise_kernelIZZZNS0_62_GLOBAL__N__e6aa1b1b_29_ActivationLogSigmoidKernel_cu_9d16a0dc27log_sigmoid_backward_kernelERNS_14TensorIteratorEENKUlvE_clEvENKUlvE0_clEvEUlffE_St5arrayIPcLm3EELi4E23TrivialOffsetCalculatorILi2EjESB_ILi1EjENS0_6memory15LoadWithoutCastENSE_16StoreWithoutCastEEEviT_T0_T2_T3_T4_T5_ --------------------------
	.section	.text._ZN2at6native27unrolled_elementwise_kernelIZZZNS0_62_GLOBAL__N__e6aa1b1b_29_ActivationLogSigmoidKernel_cu_9d16a0dc27log_sigmoid_backward_kernelERNS_14TensorIteratorEENKUlvE_clEvENKUlvE0_clEvEUlffE_St5arrayIPcLm3EELi4E23TrivialOffsetCalculatorILi2EjESB_ILi1EjENS0_6memory15LoadWithoutCastENSE_16StoreWithoutCastEEEviT_T0_T2_T3_T4_T5_,"ax",@progbits
	.align	128
        .global         _ZN2at6native27unrolled_elementwise_kernelIZZZNS0_62_GLOBAL__N__e6aa1b1b_29_ActivationLogSigmoidKernel_cu_9d16a0dc27log_sigmoid_backward_kernelERNS_14TensorIteratorEENKUlvE_clEvENKUlvE0_clEvEUlffE_St5arrayIPcLm3EELi4E23TrivialOffsetCalculatorILi2EjESB_ILi1EjENS0_6memory15LoadWithoutCastENSE_16StoreWithoutCastEEEviT_T0_T2_T3_T4_T5_
        .type           _ZN2at6native27unrolled_elementwise_kernelIZZZNS0_62_GLOBAL__N__e6aa1b1b_29_ActivationLogSigmoidKernel_cu_9d16a0dc27log_sigmoid_backward_kernelERNS_14TensorIteratorEENKUlvE_clEvENKUlvE0_clEvEUlffE_St5arrayIPcLm3EELi4E23TrivialOffsetCalculatorILi2EjESB_ILi1EjENS0_6memory15LoadWithoutCastENSE_16StoreWithoutCastEEEviT_T0_T2_T3_T4_T5_,@function
        .size           _ZN2at6native27unrolled_elementwise_kernelIZZZNS0_62_GLOBAL__N__e6aa1b1b_29_ActivationLogSigmoidKernel_cu_9d16a0dc27log_sigmoid_backward_kernelERNS_14TensorIteratorEENKUlvE_clEvENKUlvE0_clEvEUlffE_St5arrayIPcLm3EELi4E23TrivialOffsetCalculatorILi2EjESB_ILi1EjENS0_6memory15LoadWithoutCastENSE_16StoreWithoutCastEEEviT_T0_T2_T3_T4_T5_,(.L_x_6639 - _ZN2at6native27unrolled_elementwise_kernelIZZZNS0_62_GLOBAL__N__e6aa1b1b_29_ActivationLogSigmoidKernel_cu_9d16a0dc27log_sigmoid_backward_kernelERNS_14TensorIteratorEENKUlvE_clEvENKUlvE0_clEvEUlffE_St5arrayIPcLm3EELi4E23TrivialOffsetCalculatorILi2EjESB_ILi1EjENS0_6memory15LoadWithoutCastENSE_16StoreWithoutCastEEEviT_T0_T2_T3_T4_T5_)
        .other          _ZN2at6native27unrolled_elementwise_kernelIZZZNS0_62_GLOBAL__N__e6aa1b1b_29_ActivationLogSigmoidKernel_cu_9d16a0dc27log_sigmoid_backward_kernelERNS_14TensorIteratorEENKUlvE_clEvENKUlvE0_clEvEUlffE_St5arrayIPcLm3EELi4E23TrivialOffsetCalculatorILi2EjESB_ILi1EjENS0_6memory15LoadWithoutCastENSE_16StoreWithoutCastEEEviT_T0_T2_T3_T4_T5_,@"STO_CUDA_ENTRY STV_DEFAULT"
_ZN2at6native27unrolled_elementwise_kernelIZZZNS0_62_GLOBAL__N__e6aa1b1b_29_ActivationLogSigmoidKernel_cu_9d16a0dc27log_sigmoid_backward_kernelERNS_14TensorIteratorEENKUlvE_clEvENKUlvE0_clEvEUlffE_St5arrayIPcLm3EELi4E23TrivialOffsetCalculatorILi2EjESB_ILi1EjENS0_6memory15LoadWithoutCastENSE_16StoreWithoutCastEEEviT_T0_T2_T3_T4_T5_:
.text._ZN2at6native27unrolled_elementwise_kernelIZZZNS0_62_GLOBAL__N__e6aa1b1b_29_ActivationLogSigmoidKernel_cu_9d16a0dc27log_sigmoid_backward_kernelERNS_14TensorIteratorEENKUlvE_clEvENKUlvE0_clEvEUlffE_St5arrayIPcLm3EELi4E23TrivialOffsetCalculatorILi2EjESB_ILi1EjENS0_6memory15LoadWithoutCastENSE_16StoreWithoutCastEEEviT_T0_T2_T3_T4_T5_:
        /* <DEDUP_REMOVED lines=8> */
[----:B0-----:R-:W-:-:S02]  /*0080*/  IMAD R9, R11, -0x200, R0 ;  /* 0xfffffe000b097824 */ /* 0x001fc400078e0200 */
[----:B------:R-:W-:-:S05]  /*0090*/  HFMA2 R0, -RZ, RZ, 0, 0 ;  /* 0x00000000ff007431 */ /* 0x000fca00000001ff */
        /* <DEDUP_REMOVED lines=12> */
[----:B-1----:R1:W5:Y:S09]  /*0160*/  @!P1 LDG.E R0, desc[UR4][R18.64] ;  /* 0x0000000412009981 */ /* 0x002372000c1e1900 */
[----:B------:R-:W-:Y:S01]  /*0170*/  @!P3 LEA R21, R11, R10, 0x9 ;  /* 0x0000000a0b15b211 */ /* 0x000fe200078e48ff */
[----:B-1----:R-:W1:Y:S01]  /*0180*/  LDC.64 R18, c[0x0][0x390] ;  /* 0x0000e400ff127b82 */ /* 0x002e620000000a00 */
[----:B------:R-:W-:-:S03]  /*0190*/  @!P3 IADD3 R10, PT, PT, R10, 0x80, RZ ;  /* 0x000000800a0ab810 */ /* 0x000fc60007ffe0ff */
[----:B----4-:R-:W-:Y:S01]  /*01a0*/  @!P3 IMAD.WIDE.U32 R4, R21, 0x4, R4 ;  /* 0x000000041504b825 */ /* 0x010fe200078e0004 */
[----:B------:R-:W-:-:S03]  /*01b0*/  ISETP.GE.AND P2, PT, R10, R9, PT ;  /* 0x000000090a00720c */ /* 0x000fc60003f46270 */
[----:B------:R-:W-:-:S04]  /*01c0*/  @!P3 IMAD.WIDE.U32 R6, R21, 0x4, R6 ;  /* 0x000000041506b825 */ /* 0x000fc800078e0006 */
[----:B------:R-:W-:-:S04]  /*01d0*/  @!P0 IMAD R21, R11, 0x200, R8 ;  /* 0x000002000b158824 */ /* 0x000fc800078e0208 */
[----:B0-----:R-:W-:Y:S02]  /*01e0*/  @!P0 IMAD.WIDE.U32 R22, R21, 0x4, R22 ;  /* 0x0000000415168825 */ /* 0x001fe400078e0016 */
[----:B------:R-:W-:Y:S02]  /*01f0*/  @!P2 LEA R25, R11, R10, 0x9 ;  /* 0x0000000a0b19a211 */ /* 0x000fe400078e48ff */
[----:B-1----:R-:W-:Y:S01]  /*0200*/  @!P0 IMAD.WIDE.U32 R18, R21, 0x4, R18 ;  /* 0x0000000415128825 */ /* 0x002fe200078e0012 */
[----:B------:R-:W-:-:S06]  /*0210*/  CS2R R20, SRZ ;  /* 0x0000000000147805 */ /* 0x000fcc000001ff00 */
[----:B------:R-:W5:Y:S04]  /*0220*/  @!P0 LDG.E R21, desc[UR4][R18.64] ;  /* 0x0000000412158981 */ /* 0x000f68000c1e1900 */
[----:B------:R-:W5:Y:S01]  /*0230*/  @!P0 LDG.E R20, desc[UR4][R22.64] ;  /* 0x0000000416148981 */ /* 0x000f62000c1e1900 */
[----:B------:R-:W-:Y:S01]  /*0240*/  ISETP.GE.AND P0, PT, R8, R9, PT ;  /* 0x000000090800720c */ /* 0x000fe20003f06270 */
[----:B--2---:R-:W-:Y:S01]  /*0250*/  @!P1 IMAD.WIDE.U32 R2, R15, 0x4, R2 ;  /* 0x000000040f029825 */ /* 0x004fe200078e0002 */
[----:B------:R-:W-:-:S06]  /*0260*/  CS2R R14, SRZ ;  /* 0x00000000000e7805 */ /* 0x000fcc000001ff00 */
[----:B------:R0:W5:Y:S01]  /*0270*/  @!P1 LDG.E R15, desc[UR4][R2.64] ;  /* 0x00000004020f9981 */ /* 0x000162000c1e1900 */
[----:B------:R-:W-:Y:S01]  /*0280*/  MOV R10, RZ ;  /* 0x000000ff000a7202 */ /* 0x000fe20000000f00 */
[----:B------:R-:W-:-:S03]  /*0290*/  @!P2 IMAD.WIDE.U32 R16, R25, 0x4, R16 ;  /* 0x000000041910a825 */ /* 0x000fc600078e0010 */
[----:B0-----:R-:W0:Y:S01]  /*02a0*/  @!P0 LDC.64 R2, c[0x0][0x388] ;  /* 0x0000e200ff028b82 */ /* 0x001e220000000a00 */
[----:B------:R-:W-:Y:S01]  /*02b0*/  @!P2 IMAD.WIDE.U32 R24, R25, 0x4, R12 ;  /* 0x000000041918a825 */ /* 0x000fe200078e000c */
[----:B------:R-:W-:Y:S01]  /*02c0*/  CS2R R12, SRZ ;  /* 0x00000000000c7805 */ /* 0x000fe2000001ff00 */
[----:B------:R1:W5:Y:S01]  /*02d0*/  @!P2 LDG.E R10, desc[UR4][R16.64] ;  /* 0x00000004100aa981 */ /* 0x000362000c1e1900 */
[----:B------:R-:W-:Y:S03]  /*02e0*/  BSSY.RECONVERGENT B0, `(.L_x_2605) ;  /* 0x0000019000007945 */ /* 0x000fe60003800200 */
[----:B------:R-:W5:Y:S04]  /*02f0*/  @!P2 LDG.E R14, desc[UR4][R24.64] ;  /* 0x00000004180ea981 */ /* 0x000f68000c1e1900 */
[----:B------:R2:W5:Y:S01]  /*0300*/  @!P3 LDG.E R13, desc[UR4][R4.64] ;  /* 0x00000004040db981 */ /* 0x000562000c1e1900 */
[----:B-1----:R-:W-:-:S03]  /*0310*/  IADD3 R16, PT, PT, R8, 0x80, RZ ;  /* 0x0000008008107810 */ /* 0x002fc60007ffe0ff */
[----:B------:R1:W5:Y:S01]  /*0320*/  @!P3 LDG.E R12, desc[UR4][R6.64] ;  /* 0x00000004060cb981 */ /* 0x000362000c1e1900 */
[C---:B--2---:R-:W-:Y:S02]  /*0330*/  IADD3 R4, PT, PT, R8.reuse, 0x100, RZ ;  /* 0x0000010008047810 */ /* 0x044fe40007ffe0ff */
[----:B------:R-:W-:Y:S02]  /*0340*/  @!P0 LEA R5, R11, R8, 0x9 ;  /* 0x000000080b058211 */ /* 0x000fe400078e48ff */
[----:B-1----:R-:W-:Y:S01]  /*0350*/  IADD3 R6, PT, PT, R8, 0x180, RZ ;  /* 0x0000018008067810 */ /* 0x002fe20007ffe0ff */
[----:B------:R-:W-:Y:S01]  /*0360*/  @!P0 IMAD.MOV.U32 R8, RZ, RZ, R16 ;  /* 0x000000ffff088224 */ /* 0x000fe200078e0010 */
[-C--:B------:R-:W-:Y:S01]  /*0370*/  ISETP.GE.AND P5, PT, R16, R9.reuse, PT ;  /* 0x000000091000720c */ /* 0x080fe20003fa6270 */
[----:B0-----:R-:W-:Y:S01]  /*0380*/  @!P0 IMAD.WIDE.U32 R2, R5, 0x4, R2 ;  /* 0x0000000405028825 */ /* 0x001fe200078e0002 */
[-C--:B------:R-:W-:Y:S02]  /*0390*/  ISETP.GE.AND P1, PT, R4, R9.reuse, PT ;  /* 0x000000090400720c */ /* 0x080fe40003f26270 */
[----:B------:R-:W-:-:S02]  /*03a0*/  ISETP.GE.AND P2, PT, R6, R9, PT ;  /* 0x000000090600720c */ /* 0x000fc40003f46270 */
[----:B------:R-:W-:Y:S01]  /*03b0*/  ISETP.GE.AND P3, PT, R8, R9, PT ;  /* 0x000000090800720c */ /* 0x000fe20003f66270 */
[----:B------:R-:W-:-:S12]  /*03c0*/  @P0 BRA `(.L_x_2606) ;  /* 0x0000000000280947 */ /* 0x000fd80003800000 */
[C---:B-----5:R-:W-:Y:S01]  /*03d0*/  FMUL.FTZ R4, |R21|.reuse, -1.4426950216293334961 ;  /* 0xbfb8aa3b15047820 */ /* 0x060fe20000410200 */
[C---:B------:R-:W-:Y:S02]  /*03e0*/  FSETP.GEU.FTZ.AND P4, PT, R21.reuse, RZ, PT ;  /* 0x000000ff1500720b */ /* 0x040fe40003f9e000 */
[----:B------:R-:W-:-:S03]  /*03f0*/  FSET.BF.LT.FTZ.AND R21, R21, RZ, PT ;  /* 0x000000ff1515720a */ /* 0x000fc60003811000 */
[----:B------:R-:W0:Y:S02]  /*0400*/  MUFU.EX2 R4, R4 ;  /* 0x0000000400047308 */ /* 0x000e240000000800 */
[----:B0-----:R-:W-:-:S04]  /*0410*/  FADD.FTZ R6, R4, 1 ;  /* 0x3f80000004067421 */ /* 0x001fc80000010000 */
[----:B------:R-:W0:Y:S02]  /*0420*/  MUFU.RCP R5, R6 ;  /* 0x0000000600057308 */ /* 0x000e240000001000 */
[----:B0-----:R-:W-:-:S04]  /*0430*/  FMUL.FTZ R16, R4, R5 ;  /* 0x0000000504107220 */ /* 0x001fc80000410000 */
[----:B------:R-:W-:-:S04]  /*0440*/  @P4 FADD.FTZ R16, -R16, -RZ ;  /* 0x800000ff10104221 */ /* 0x000fc80000010100 */
[----:B------:R-:W-:-:S04]  /*0450*/  FADD.FTZ R5, R21, -R16 ;  /* 0x8000001015057221 */ /* 0x000fc80000010000 */
[----:B------:R-:W-:-:S07]  /*0460*/  FMUL.FTZ R5, R5, R20 ;  /* 0x0000001405057220 */ /* 0x000fce0000410000 */
.L_x_2606:
[----:B------:R-:W-:Y:S05]  /*0470*/  BSYNC.RECONVERGENT B0 ;  /* 0x0000000000007941 */ /* 0x000fea0003800200 */
.L_x_2605:
[----:B------:R-:W-:Y:S04]  /*0480*/  BSSY.RECONVERGENT B0, `(.L_x_2607) ;  /* 0x000000c000007945 */ /* 0x000fe80003800200 */
[----:B------:R-:W-:Y:S05]  /*0490*/  @P5 BRA `(.L_x_2608) ;  /* 0x0000000000285947 */ /* 0x000fea0003800000 */
        /* <DEDUP_REMOVED lines=10> */
.L_x_2608:
[----:B------:R-:W-:Y:S05]  /*0540*/  BSYNC.RECONVERGENT B0 ;  /* 0x0000000000007941 */ /* 0x000fea0003800200 */
.L_x_2607:
        /* <DEDUP_REMOVED lines=12> */
.L_x_2610:
[----:B------:R-:W-:Y:S05]  /*0610*/  BSYNC.RECONVERGENT B0 ;  /* 0x0000000000007941 */ /* 0x000fea0003800200 */
.L_x_2609:
        /* <DEDUP_REMOVED lines=12> */
.L_x_2612:
[----:B------:R-:W-:Y:S05]  /*06e0*/  BSYNC.RECONVERGENT B0 ;  /* 0x0000000000007941 */ /* 0x000fea0003800200 */
.L_x_2611:
[----:B------:R0:W-:Y:S01]  /*06f0*/  @!P0 STG.E desc[UR4][R2.64], R5 ;  /* 0x0000000502008986 */ /* 0x0001e2000c101904 */
[----:B------:R-:W-:Y:S04]  /*0700*/  BSSY.RECONVERGENT B0, `(.L_x_2613) ;  /* 0x000000c000007945 */ /* 0x000fe80003800200 */
[----:B------:R-:W-:Y:S05]  /*0710*/  @P3 BRA `(.L_x_2614) ;  /* 0x0000000000283947 */ /* 0x000fea0003800000 */
[----:B0-----:R-:W0:Y:S01]  /*0720*/  LDC.64 R2, c[0x0][0x388] ;  /* 0x0000e200ff027b82 */ /* 0x001e220000000a00 */
[----:B------:R-:W-:Y:S02]  /*0730*/  LEA R5, R11, R8, 0x9 ;  /* 0x000000080b057211 */ /* 0x000fe400078e48ff */
[----:B------:R-:W-:-:S04]  /*0740*/  IADD3 R8, PT, PT, R8, 0x80, RZ ;  /* 0x0000008008087810 */ /* 0x000fc80007ffe0ff */
[----:B------:R-:W-:-:S13]  /*0750*/  ISETP.GE.AND P0, PT, R8, R9, PT ;  /* 0x000000090800720c */ /* 0x000fda0003f06270 */
[----:B------:R-:W-:Y:S02]  /*0760*/  @!P0 LEA R17, R11, R8, 0x9 ;  /* 0x000000080b118211 */ /* 0x000fe400078e48ff */
[----:B------:R-:W-:Y:S01]  /*0770*/  @!P0 IADD3 R8, PT, PT, R8, 0x80, RZ ;  /* 0x0000008008088810 */ /* 0x000fe20007ffe0ff */
[----:B0-----:R-:W-:-:S04]  /*0780*/  IMAD.WIDE.U32 R4, R5, 0x4, R2 ;  /* 0x0000000405047825 */ /* 0x001fc800078e0002 */
[----:B------:R-:W-:Y:S01]  /*0790*/  @!P0 IMAD.WIDE.U32 R2, R17, 0x4, R2 ;  /* 0x0000000411028825 */ /* 0x000fe200078e0002 */
[----:B-----5:R1:W-:Y:S04]  /*07a0*/  STG.E desc[UR4][R4.64], R15 ;  /* 0x0000000f04007986 */ /* 0x0203e8000c101904 */
[----:B------:R1:W-:Y:S02]  /*07b0*/  @!P0 STG.E desc[UR4][R2.64], R13 ;  /* 0x0000000d02008986 */ /* 0x0003e4000c101904 */
.L_x_2614:
[----:B------:R-:W-:Y:S05]  /*07c0*/  BSYNC.RECONVERGENT B0 ;  /* 0x0000000000007941 */ /* 0x000fea0003800200 */
.L_x_2613:
[----:B------:R-:W-:-:S13]  /*07d0*/  ISETP.GE.AND P0, PT, R8, R9, PT ;  /* 0x000000090800720c */ /* 0x000fda0003f06270 */
[----:B------:R-:W-:Y:S05]  /*07e0*/  @P0 EXIT ;  /* 0x000000000000094d */ /* 0x000fea0003800000 */
[----:B01----:R-:W0:Y:S01]  /*07f0*/  LDC.64 R2, c[0x0][0x388] ;  /* 0x0000e200ff027b82 */ /* 0x003e220000000a00 */
[----:B------:R-:W-:-:S05]  /*0800*/  LEA R11, R11, R8, 0x9 ;  /* 0x000000080b0b7211 */ /* 0x000fca00078e48ff */
[----:B0-----:R-:W-:-:S05]  /*0810*/  IMAD.WIDE.U32 R2, R11, 0x4, R2 ;  /* 0x000000040b027825 */ /* 0x001fca00078e0002 */
[----:B------:R-:W-:Y:S01]  /*0820*/  STG.E desc[UR4][R2.64], R7 ;  /* 0x0000000702007986 */ /* 0x000fe2000c101904 */
[----:B------:R-:W-:Y:S05]  /*0830*/  EXIT ;  /* 0x000000000000794d */ /* 0x000fea0003800000 */
.L_x_2615:
        /* <DEDUP_REMOVED lines=12> */
.L_x_6639:


//--------------------- .text._ZN2at6native29vectorized_elementwise_kernelILi2EZZZNS0_62_GLOBAL__N__e6aa1b1b_29_ActivationLogSigmoidKernel_cu_9d16a0dc27log_sigmoid_backward_kernelERNS_14TensorIteratorEENKUlvE_clEvENKUlvE0_clEvEUlffE_St5arrayIPcLm3EEEEviT0_T1_ --------------------------
	.section	.text._ZN2at6native29vectorized_elementwise_kernelILi2EZZZNS0_62_GLOBAL__N__e6aa1b1b_29_ActivationLogSigmoidKernel_cu_9d16a0dc27log_sigmoid_backward_kernelERNS_14TensorIteratorEENKUlvE_clEvENKUlvE0_clEvEUlffE_St5arrayIPcLm3EEEEviT0_T1_,"ax",@progbits
	.align	128
        .global         _ZN2at6native29vectorized_elementwise_kernelILi2EZZZNS0_62_GLOBAL__N__e6aa1b1b_29_ActivationLogSigmoidKernel_cu_9d16a0dc27log_sigmoid_backward_kernelERNS_14TensorIteratorEENKUlvE_clEvENKUlvE0_clEvEUlffE_St5arrayIPcLm3EEEEviT0_T1_
        .type           _ZN2at6native29vectorized_elementwise_kernelILi2EZZZNS0_62_GLOBAL__N__e6aa1b1b_29_ActivationLogSigmoidKernel_cu_9d16a0dc27log_sigmoid_backward_kernelERNS_14TensorIteratorEENKUlvE_clEvENKUlvE0_clEvEUlffE_St5arrayIPcLm3EEEEviT0_T1_,@function
        .size           _ZN2at6native29vectorized_elementwise_kernelILi2EZZZNS0_62_GLOBAL__N__e6aa1b1b_29_ActivationLogSigmoidKernel_cu_9d16a0dc27log_sigmoid_backward_kernelERNS_14TensorIteratorEENKUlvE_clEvENKUlvE0_clEvEUlffE_St5arrayIPcLm3EEEEviT0_T1_,(.L_x_6640 - _ZN2at6native29vectorized_elementwise_kernelILi2EZZZNS0_62_GLOBAL__N__e6aa1b1b_29_ActivationLogSigmoidKernel_cu_9d16a0dc27log_sigmoid_backward_kernelERNS_14TensorIteratorEENKUlvE_clEvENKUlvE0_clEvEUlffE_St5arrayIPcLm3EEEEviT0_T1_)
        .other          _ZN2at6native29vectorized_elementwise_kernelILi2EZZZNS0_62_GLOBAL__N__e6aa1b1b_29_ActivationLogSigmoidKernel_cu_9d16a0dc27log_sigmoid_backward_kernelERNS_14TensorIteratorEENKUlvE_clEvENKUlvE0_clEvEUlffE_St5arrayIPcLm3EEEEviT0_T1_,@"STO_CUDA_ENTRY STV_DEFAULT"
_ZN2at6native29vectorized_elementwise_kernelILi2EZZZNS0_62_GLOBAL__N__e6aa1b1b_29_ActivationLogSigmoidKernel_cu_9d16a0dc27log_sigmoid_backward_kernelERNS_14TensorIteratorEENKUlvE_clEvENKUlvE0_clEvEUlffE_St5arrayIPcLm3EEEEviT0_T1_:
.text._ZN2at6native29vectorized_elementwise_kernelILi2EZZZNS0_62_GLOBAL__N__e6aa1b1b_29_ActivationLogSigmoidKernel_cu_9d16a0dc27log_sigmoid_backward_kernelERNS_14TensorIteratorEENKUlvE_clEvENKUlvE0_clEvEUlffE_St5arrayIPcLm3EEEEviT0_T1_:
        /* <DEDUP_REMOVED lines=10> */
[----:B------:R-:W-:-:S07]  /*00a0*/  HFMA2 R4, -RZ, RZ, 0, 0 ;  /* 0x00000000ff047431 */ /* 0x000fce00000001ff */
[----:B------:R-:W2:Y:S08]  /*00b0*/  LDC.64 R24, c[0x0][0x398] ;  /* 0x0000e600ff187b82 */ /* 0x000eb00000000a00 */
[----:B------:R-:W3:Y:S08]  /*00c0*/  LDC.64 R14, c[0x0][0x390] ;  /* 0x0000e400ff0e7b82 */ /* 0x000ef00000000a00 */
[----:B------:R-:W4:Y:S01]  /*00d0*/  LDC.64 R12, c[0x0][0x398] ;  /* 0x0000e600ff0c7b82 */ /* 0x000f220000000a00 */
[----:B0-----:R-:W-:-:S07]  /*00e0*/  ISETP.GE.U32.AND P0, PT, R23, R2, PT ;  /* 0x000000021700720c */ /* 0x001fce0003f06070 */
[----:B------:R-:W0:Y:S01]  /*00f0*/  LDC.64 R10, c[0x0][0x390] ;  /* 0x0000e400ff0a7b82 */ /* 0x000e220000000a00 */
[----:B------:R-:W-:-:S07]  /*0100*/  MOV R3, R23 ;  /* 0x0000001700037202 */ /* 0x000fce0000000f00 */
[----:B------:R-:W0:Y:S01]  /*0110*/  LDC.64 R20, c[0x0][0x390] ;  /* 0x0000e400ff147b82 */ /* 0x000e220000000a00 */
[----:B------:R-:W-:Y:S02]  /*0120*/  @!P0 IADD3 R23, PT, PT, R3, 0x80, RZ ;  /* 0x0000008003178810 */ /* 0x000fe40007ffe0ff */
[----:B------:R-:W-:Y:S02]  /*0130*/  @!P0 IADD3 R5, PT, PT, R0, R3, RZ ;  /* 0x0000000300058210 */ /* 0x000fe40007ffe0ff */
[----:B------:R-:W-:-:S03]  /*0140*/  ISETP.GE.U32.AND P1, PT, R23, R2, PT ;  /* 0x000000021700720c */ /* 0x000fc60003f26070 */
[----:B------:R-:W0:Y:S01]  /*0150*/  LDC.64 R18, c[0x0][0x398] ;  /* 0x0000e600ff127b82 */ /* 0x000e220000000a00 */
[----:B-1----:R-:W-:-:S04]  /*0160*/  @!P0 IMAD.WIDE.U32 R16, R5, 0x4, R16 ;  /* 0x0000000405108825 */ /* 0x002fc800078e0010 */
[----:B--2---:R-:W-:-:S03]  /*0170*/  @!P0 IMAD.WIDE.U32 R24, R5, 0x4, R24 ;  /* 0x0000000405188825 */ /* 0x004fc600078e0018 */
[----:B------:R-:W1:Y:S02]  /*0180*/  LDC.64 R8, c[0x0][0x398] ;  /* 0x0000e600ff087b82 */ /* 0x000e640000000a00 */
[----:B------:R-:W-:Y:S01]  /*0190*/  @!P1 IADD3 R7, PT, PT, R0, R23, RZ ;  /* 0x0000001700079210 */ /* 0x000fe20007ffe0ff */
[----:B------:R4:W5:Y:S01]  /*01a0*/  @!P0 LDG.E R4, desc[UR4][R16.64] ;  /* 0x0000000410048981 */ /* 0x000962000c1e1900 */
[----:B------:R-:W-:Y:S02]  /*01b0*/  @!P1 IADD3 R23, PT, PT, R23, 0x80, RZ ;  /* 0x0000008017179810 */ /* 0x000fe40007ffe0ff */
[----:B------:R-:W-:Y:S02]  /*01c0*/  MOV R5, RZ ;  /* 0x000000ff00057202 */ /* 0x000fe40000000f00 */
[----:B------:R-:W-:-:S04]  /*01d0*/  ISETP.GE.U32.AND P2, PT, R23, R2, PT ;  /* 0x000000021700720c */ /* 0x000fc80003f46070 */
[----:B------:R1:W5:Y:S01]  /*01e0*/  @!P0 LDG.E R5, desc[UR4][R24.64] ;  /* 0x0000000418058981 */ /* 0x000362000c1e1900 */
[----:B---3--:R-:W-:-:S04]  /*01f0*/  @!P1 IMAD.WIDE.U32 R14, R7, 0x4, R14 ;  /* 0x00000004070e9825 */ /* 0x008fc800078e000e */
[----:B----4-:R-:W-:Y:S01]  /*0200*/  @!P1 IMAD.WIDE.U32 R16, R7, 0x4, R12 ;  /* 0x0000000407109825 */ /* 0x010fe200078e000c */
[----:B------:R-:W-:-:S03]  /*0210*/  CS2R R6, SRZ ;  /* 0x0000000000067805 */ /* 0x000fc6000001ff00 */
[C---:B------:R-:W-:Y:S02]  /*0220*/  @!P2 IADD3 R27, PT, PT, R0.reuse, R23, RZ ;  /* 0x00000017001ba210 */ /* 0x040fe40007ffe0ff */
[----:B------:R-:W-:Y:S01]  /*0230*/  @!P2 IADD3 R23, PT, PT, R23, 0x80, RZ ;  /* 0x000000801717a810 */ /* 0x000fe20007ffe0ff */
[----:B------:R2:W5:Y:S03]  /*0240*/  @!P1 LDG.E R6, desc[UR4][R14.64] ;  /* 0x000000040e069981 */ /* 0x000566000c1e1900 */
[----:B------:R-:W-:Y:S01]  /*0250*/  ISETP.GE.U32.AND P0, PT, R23, R2, PT ;  /* 0x000000021700720c */ /* 0x000fe20003f06070 */
[C---:B0-----:R-:W-:Y:S01]  /*0260*/  @!P2 IMAD.WIDE.U32 R12, R27.reuse, 0x4, R10 ;  /* 0x000000041b0ca825 */ /* 0x041fe200078e000a */
[----:B------:R0:W5:Y:S03]  /*0270*/  @!P1 LDG.E R7, desc[UR4][R16.64] ;  /* 0x0000000410079981 */ /* 0x000166000c1e1900 */
[----:B-1----:R-:W-:Y:S01]  /*0280*/  @!P2 IMAD.WIDE.U32 R24, R27, 0x4, R8 ;  /* 0x000000041b18a825 */ /* 0x002fe200078e0008 */
[----:B------:R-:W-:Y:S01]  /*0290*/  CS2R R8, SRZ ;  /* 0x0000000000087805 */ /* 0x000fe2000001ff00 */
[----:B--2---:R-:W1:Y:S05]  /*02a0*/  LDC.64 R14, c[0x0][0x390] ;  /* 0x0000e400ff0e7b82 */ /* 0x004e6a0000000a00 */
[----:B------:R-:W5:Y:S01]  /*02b0*/  @!P2 LDG.E R8, desc[UR4][R12.64] ;  /* 0x000000040c08a981 */ /* 0x000f62000c1e1900 */
[----:B------:R-:W-:-:S02]  /*02c0*/  @!P0 IADD3 R11, PT, PT, R0, R23, RZ ;  /* 0x00000017000b8210 */ /* 0x000fc40007ffe0ff */
[----:B------:R-:W-:Y:S01]  /*02d0*/  @!P0 IADD3 R23, PT, PT, R23, 0x80, RZ ;  /* 0x0000008017178810 */ /* 0x000fe20007ffe0ff */
[----:B0-----:R-:W0:Y:S01]  /*02e0*/  LDC.64 R16, c[0x0][0x390] ;  /* 0x0000e400ff107b82 */ /* 0x001e220000000a00 */
[----:B------:R2:W5:Y:S01]  /*02f0*/  @!P2 LDG.E R9, desc[UR4][R24.64] ;  /* 0x000000041809a981 */ /* 0x000562000c1e1900 */
[----:B------:R-:W-:Y:S01]  /*0300*/  @!P0 IMAD.WIDE.U32 R20, R11, 0x4, R20 ;  /* 0x000000040b148825 */ /* 0x000fe200078e0014 */
[----:B------:R-:W-:-:S03]  /*0310*/  ISETP.GE.U32.AND P1, PT, R23, R2, PT ;  /* 0x000000021700720c */ /* 0x000fc60003f26070 */
[----:B------:R-:W-:Y:S01]  /*0320*/  @!P0 IMAD.WIDE.U32 R18, R11, 0x4, R18 ;  /* 0x000000040b128825 */ /* 0x000fe200078e0012 */
[----:B------:R-:W-:Y:S01]  /*0330*/  CS2R R10, SRZ ;  /* 0x00000000000a7805 */ /* 0x000fe2000001ff00 */
[----:B--2---:R-:W2:Y:S05]  /*0340*/  LDC.64 R24, c[0x0][0x398] ;  /* 0x0000e600ff187b82 */ /* 0x004eaa0000000a00 */
[----:B------:R3:W5:Y:S03]  /*0350*/  @!P0 LDG.E R11, desc[UR4][R18.64] ;  /* 0x00000004120b8981 */ /* 0x000766000c1e1900 */
[----:B------:R-:W-:Y:S01]  /*0360*/  @!P1 IADD3 R13, PT, PT, R0, R23, RZ ;  /* 0x00000017000d9210 */ /* 0x000fe20007ffe0ff */
[----:B------:R4:W5:Y:S01]  /*0370*/  @!P0 LDG.E R10, desc[UR4][R20.64] ;  /* 0x00000004140a8981 */ /* 0x000962000c1e1900 */
[----:B------:R-:W-:Y:S01]  /*0380*/  @!P1 IADD3 R23, PT, PT, R23, 0x80, RZ ;  /* 0x0000008017179810 */ /* 0x000fe20007ffe0ff */
[----:B---3--:R-:W3:Y:S03]  /*0390*/  LDC.64 R18, c[0x0][0x398] ;  /* 0x0000e600ff127b82 */ /* 0x008ee60000000a00 */
[----:B------:R-:W-:Y:S01]  /*03a0*/  ISETP.GE.U32.AND P0, PT, R23, R2, PT ;  /* 0x000000021700720c */ /* 0x000fe20003f06070 */
[----:B------:R-:W-:-:S02]  /*03b0*/  HFMA2 R12, -RZ, RZ, 0, 0 ;  /* 0x00000000ff0c7431 */ /* 0x000fc400000001ff */
[----:B-1----:R-:W-:-:S04]  /*03c0*/  @!P1 IMAD.WIDE.U32 R14, R13, 0x4, R14 ;  /* 0x000000040d0e9825 */ /* 0x002fc800078e000e */
[----:B----4-:R-:W-:Y:S01]  /*03d0*/  HFMA2 R20, -RZ, RZ, 0, 0 ;  /* 0x00000000ff147431 */ /* 0x010fe200000001ff */
[----:B------:R1:W5:Y:S05]  /*03e0*/  @!P1 LDG.E R12, desc[UR4][R14.64] ;  /* 0x000000040e0c9981 */ /* 0x00036a000c1e1900 */
[----:B------:R-:W-:Y:S01]  /*03f0*/  @!P0 IADD3 R21, PT, PT, R0, R23, RZ ;  /* 0x0000001700158210 */ /* 0x000fe20007ffe0ff */
[----:B-1----:R-:W1:Y:S04]  /*0400*/  LDC.64 R14, c[0x0][0x390] ;  /* 0x0000e400ff0e7b82 */ /* 0x002e680000000a00 */
[----:B0-----:R-:W-:Y:S01]  /*0410*/  @!P0 IMAD.WIDE.U32 R16, R21, 0x4, R16 ;  /* 0x0000000415108825 */ /* 0x001fe200078e0010 */
[----:B------:R-:W-:-:S03]  /*0420*/  @!P0 IADD3 R23, PT, PT, R23, 0x80, RZ ;  /* 0x0000008017178810 */ /* 0x000fc60007ffe0ff */
[----:B---3--:R-:W-:Y:S01]  /*0430*/  @!P0 IMAD.WIDE.U32 R18, R21, 0x4, R18 ;  /* 0x0000000415128825 */ /* 0x008fe200078e0012 */
[----:B------:R-:W-:Y:S01]  /*0440*/  MOV R21, RZ ;  /* 0x000000ff00157202 */ /* 0x000fe20000000f00 */
[----:B------:R0:W5:Y:S05]  /*0450*/  @!P0 LDG.E R20, desc[UR4][R16.64] ;  /* 0x0000000410148981 */ /* 0x00016a000c1e1900 */
[----:B------:R3:W5:Y:S01]  /*0460*/  @!P0 LDG.E R21, desc[UR4][R18.64] ;  /* 0x0000000412158981 */ /* 0x000762000c1e1900 */
[----:B------:R-:W-:Y:S01]  /*0470*/  ISETP.GE.U32.AND P0, PT, R23, R2, PT ;  /* 0x000000021700720c */ /* 0x000fe20003f06070 */
[----:B0-----:R-:W0:Y:S01]  /*0480*/  LDC.64 R16, c[0x0][0x398] ;  /* 0x0000e600ff107b82 */ /* 0x001e220000000a00 */
[----:B--2---:R-:W-:Y:S01]  /*0490*/  @!P1 IMAD.WIDE.U32 R24, R13, 0x4, R24 ;  /* 0x000000040d189825 */ /* 0x004fe200078e0018 */
[----:B------:R-:W-:-:S03]  /*04a0*/  MOV R13, RZ ;  /* 0x000000ff000d7202 */ /* 0x000fc60000000f00 */
[----:B------:R-:W-:-:S03]  /*04b0*/  HFMA2 R22, -RZ, RZ, 0, 0 ;  /* 0x00000000ff167431 */ /* 0x000fc600000001ff */
[----:B------:R2:W5:Y:S01]  /*04c0*/  @!P1 LDG.E R13, desc[UR4][R24.64] ;  /* 0x00000004180d9981 */ /* 0x000562000c1e1900 */
[----:B---3--:R-:W3:Y:S03]  /*04d0*/  LDC.64 R18, c[0x0][0x390] ;  /* 0x0000e400ff127b82 */ /* 0x008ee60000000a00 */
[----:B--2---:R-:W-:-:S05]  /*04e0*/  @!P0 IADD3 R25, PT, PT, R0, R23, RZ ;  /* 0x0000001700198210 */ /* 0x004fca0007ffe0ff */
[----:B-1----:R-:W-:Y:S01]  /*04f0*/  @!P0 IMAD.WIDE.U32 R14, R25, 0x4, R14 ;  /* 0x00000004190e8825 */ /* 0x002fe200078e000e */
[----:B------:R-:W-:-:S03]  /*0500*/  MOV R24, RZ ;  /* 0x000000ff00187202 */ /* 0x000fc60000000f00 */
[----:B0-----:R-:W-:Y:S01]  /*0510*/  @!P0 IMAD.WIDE.U32 R16, R25, 0x4, R16 ;  /* 0x0000000419108825 */ /* 0x001fe200078e0010 */
[----:B------:R0:W5:Y:S01]  /*0520*/  @!P0 LDG.E R22, desc[UR4][R14.64] ;  /* 0x000000040e168981 */ /* 0x000162000c1e1900 */
[----:B------:R-:W-:-:S03]  /*0530*/  @!P0 IADD3 R23, PT, PT, R23, 0x80, RZ ;  /* 0x0000008017178810 */ /* 0x000fc60007ffe0ff */
[----:B------:R1:W5:Y:S01]  /*0540*/  @!P0 LDG.E R24, desc[UR4][R16.64] ;  /* 0x0000000410188981 */ /* 0x000362000c1e1900 */
[----:B0-----:R-:W0:Y:S01]  /*0550*/  LDC.64 R14, c[0x0][0x398] ;  /* 0x0000e600ff0e7b82 */ /* 0x001e220000000a00 */
[----:B------:R-:W-:-:S13]  /*0560*/  ISETP.GE.U32.AND P0, PT, R23, R2, PT ;  /* 0x000000021700720c */ /* 0x000fda0003f06070 */
[----:B------:R-:W-:Y:S01]  /*0570*/  @!P0 IADD3 R25, PT, PT, R0, R23, RZ ;  /* 0x0000001700198210 */ /* 0x000fe20007ffe0ff */
[----:B------:R-:W-:-:S04]  /*0580*/  HFMA2 R23, -RZ, RZ, 0, 0 ;  /* 0x00000000ff177431 */ /* 0x000fc800000001ff */
[----:B---3--:R-:W-:-:S04]  /*0590*/  @!P0 IMAD.WIDE.U32 R18, R25, 0x4, R18 ;  /* 0x0000000419128825 */ /* 0x008fc800078e0012 */
[----:B0-----:R-:W-:Y:S01]  /*05a0*/  @!P0 IMAD.WIDE.U32 R14, R25, 0x4, R14 ;  /* 0x00000004190e8825 */ /* 0x001fe200078e000e */
[----:B------:R-:W-:Y:S01]  /*05b0*/  MOV R25, RZ ;  /* 0x000000ff00197202 */ /* 0x000fe20000000f00 */
[----:B------:R1:W5:Y:S05]  /*05c0*/  @!P0 LDG.E R23, desc[UR4][R18.64] ;  /* 0x0000000412178981 */ /* 0x00036a000c1e1900 */
[----:B------:R1:W5:Y:S01]  /*05d0*/  @!P0 LDG.E R25, desc[UR4][R14.64] ;  /* 0x000000040e198981 */ /* 0x000362000c1e1900 */
[----:B------:R-:W-:Y:S01]  /*05e0*/  ISETP.GE.U32.AND P0, PT, R3, R2, PT ;  /* 0x000000020300720c */ /* 0x000fe20003f06070 */
[----:B------:R-:W-:-:S12]  /*05f0*/  BSSY.RECONVERGENT B0, `(.L_x_2617) ;  /* 0x000000c000007945 */ /* 0x000fd80003800200 */
[----:B-1----:R-:W-:Y:S05]  /*0600*/  @P0 BRA `(.L_x_2618) ;  /* 0x0000000000280947 */ /* 0x002fea0003800000 */
        /* <DEDUP_REMOVED lines=10> */
.L_x_2618:
[----:B------:R-:W-:Y:S05]  /*06b0*/  BSYNC.RECONVERGENT B0 ;  /* 0x0000000000007941 */ /* 0x000fea0003800200 */
.L_x_2617:
[----:B------:R-:W-:Y:S01]  /*06c0*/  IADD3 R15, PT, PT, R3, 0x80, RZ ;  /* 0x00000080030f7810 */ /* 0x000fe20007ffe0ff */
[----:B------:R-:W-:Y:S03]  /*06d0*/  BSSY.RECONVERGENT B0, `(.L_x_2619) ;  /* 0x000000d000007945 */ /* 0x000fe60003800200 */
[----:B------:R-:W-:-:S13]  /*06e0*/  ISETP.GE.U32.AND P1, PT, R15, R2, PT ;  /* 0x000000020f00720c */ /* 0x000fda0003f26070 */
        /* <DEDUP_REMOVED lines=11> */
.L_x_2620:
[----:B------:R-:W-:Y:S05]  /*07a0*/  BSYNC.RECONVERGENT B0 ;  /* 0x0000000000007941 */ /* 0x000fea0003800200 */
.L_x_2619:
[----:B-----5:R-:W-:Y:S01]  /*07b0*/  IADD3 R5, PT, PT, R3, 0x100, RZ ;  /* 0x0000010003057810 */ /* 0x020fe20007ffe0ff */
[----:B------:R-:W-:Y:S03]  /*07c0*/  BSSY.RECONVERGENT B0, `(.L_x_2621) ;  /* 0x000000d000007945 */ /* 0x000fe60003800200 */
[----:B------:R-:W-:-:S13]  /*07d0*/  ISETP.GE.U32.AND P1, PT, R5, R2, PT ;  /* 0x000000020500720c */ /* 0x000fda0003f26070 */
[----:B------:R-:W-:Y:S05]  /*07e0*/  @P1 BRA `(.L_x_2622) ;  /* 0x0000000000281947 */ /* 0x000fea0003800000 */
        /* <DEDUP_REMOVED lines=10> */
.L_x_2622:
[----:B------:R-:W-:Y:S05]  /*0890*/  BSYNC.RECONVERGENT B0 ;  /* 0x0000000000007941 */ /* 0x000fea0003800200 */
.L_x_2621:
[----:B------:R-:W0:Y:S01]  /*08a0*/  @!P0 LDC.64 R4, c[0x0][0x388] ;  /* 0x0000e200ff048b82 */ /* 0x000e220000000a00 */
[C---:B------:R-:W-:Y:S01]  /*08b0*/  IADD3 R19, PT, PT, R3.reuse, 0x180, RZ ;  /* 0x0000018003137810 */ /* 0x040fe20007ffe0ff */
[----:B------:R-:W-:Y:S01]  /*08c0*/  BSSY.RECONVERGENT B0, `(.L_x_2623) ;  /* 0x0000017000007945 */ /* 0x000fe20003800200 */
[----:B------:R-:W-:Y:S02]  /*08d0*/  IADD3 R27, PT, PT, R3, 0x280, RZ ;  /* 0x00000280031b7810 */ /* 0x000fe40007ffe0ff */
[-C--:B------:R-:W-:Y:S02]  /*08e0*/  ISETP.GE.U32.AND P5, PT, R19, R2.reuse, PT ;  /* 0x000000021300720c */ /* 0x080fe40003fa6070 */
[----:B------:R-:W-:Y:S02]  /*08f0*/  IADD3 R19, PT, PT, R3, 0x200, RZ ;  /* 0x0000020003137810 */ /* 0x000fe40007ffe0ff */
[-C--:B------:R-:W-:Y:S02]  /*0900*/  ISETP.GE.U32.AND P2, PT, R27, R2.reuse, PT ;  /* 0x000000021b00720c */ /* 0x080fe40003f46070 */
[----:B------:R-:W-:-:S02]  /*0910*/  ISETP.GE.U32.AND P1, PT, R19, R2, PT ;  /* 0x000000021300720c */ /* 0x000fc40003f26070 */
[C---:B------:R-:W-:Y:S02]  /*0920*/  IADD3 R19, PT, PT, R3.reuse, 0x300, RZ ;  /* 0x0000030003137810 */ /* 0x040fe40007ffe0ff */
[----:B------:R-:W-:Y:S02]  /*0930*/  IADD3 R27, PT, PT, R3, 0x380, RZ ;  /* 0x00000380031b7810 */ /* 0x000fe40007ffe0ff */
[-C--:B------:R-:W-:Y:S02]  /*0940*/  ISETP.GE.U32.AND P3, PT, R19, R2.reuse, PT ;  /* 0x000000021300720c */ /* 0x080fe40003f66070 */
[----:B------:R-:W-:Y:S02]  /*0950*/  @!P0 IADD3 R19, PT, PT, R0, R3, RZ ;  /* 0x0000000300138210 */ /* 0x000fe40007ffe0ff */
[----:B------:R-:W-:-:S03]  /*0960*/  ISETP.GE.U32.AND P4, PT, R27, R2, PT ;  /* 0x000000021b00720c */ /* 0x000fc60003f86070 */
[----:B0-----:R-:W-:Y:S01]  /*0970*/  @!P0 IMAD.WIDE.U32 R4, R19, 0x4, R4 ;  /* 0x0000000413048825 */ /* 0x001fe200078e0004 */
[----:B------:R-:W-:Y:S09]  /*0980*/  @P5 BRA `(.L_x_2624) ;  /* 0x0000000000285947 */ /* 0x000ff20003800000 */
[C---:B------:R-:W-:Y:S01]  /*0990*/  FMUL.FTZ R6, |R10|.reuse, -1.4426950216293334961 ;  /* 0xbfb8aa3b0a067820 */ /* 0x040fe20000410200 */
        /* <DEDUP_REMOVED lines=9> */
.L_x_2624:
[----:B------:R-:W-:Y:S05]  /*0a30*/  BSYNC.RECONVERGENT B0 ;  /* 0x0000000000007941 */ /* 0x000fea0003800200 */
.L_x_2623:
[----:B------:R-:W-:Y:S04]  /*0a40*/  BSSY.RECONVERGENT B0, `(.L_x_2625) ;  /* 0x000000c000007945 */ /* 0x000fe80003800200 */
[----:B------:R-:W-:Y:S05]  /*0a50*/  @P1 BRA `(.L_x_2626) ;  /* 0x0000000000281947 */ /* 0x000fea0003800000 */
        /* <DEDUP_REMOVED lines=10> */
.L_x_2626:
[----:B------:R-:W-:Y:S05]  /*0b00*/  BSYNC.RECONVERGENT B0 ;  /* 0x0000000000007941 */ /* 0x000fea0003800200 */
.L_x_2625:
        /* <DEDUP_REMOVED lines=12> */
.L_x_2628:
[----:B------:R-:W-:Y:S05]  /*0bd0*/  BSYNC.RECONVERGENT B0 ;  /* 0x0000000000007941 */ /* 0x000fea0003800200 */
.L_x_2627:
        /* <DEDUP_REMOVED lines=12> */
.L_x_2630:
[----:B------:R-:W-:Y:S05]  /*0ca0*/  BSYNC.RECONVERGENT B0 ;  /* 0x0000000000007941 */ /* 0x000fea0003800200 */
.L_x_2629:
        /* <DEDUP_REMOVED lines=12> */
.L_x_2632:
[----:B------:R-:W-:Y:S05]  /*0d70*/  BSYNC.RECONVERGENT B0 ;  /* 0x0000000000007941 */ /* 0x000fea0003800200 */
.L_x_2631:
[----:B------:R-:W-:Y:S01]  /*0d80*/  @!P0 MOV R3, R15 ;  /* 0x0000000f00038202 */ /* 0x000fe20000000f00 */
[----:B------:R0:W-:Y:S01]  /*0d90*/  @!P0 STG.E desc[UR4][R4.64], R17 ;  /* 0x0000001104008986 */ /* 0x0001e2000c101904 */
        /* <DEDUP_REMOVED lines=9> */
[----:B------:R0:W-:Y:S07]  /*0e30*/  STG.E desc[UR4][R4.64], R7 ;  /* 0x0000000704007986 */ /* 0x0001ee000c101904 */
[----:B------:R-:W-:Y:S05]  /*0e40*/  @P0 BRA `(.L_x_2636) ;  /* 0x0000000000300947 */ /* 0x000fea0003800000 */
[----:B0-----:R-:W0:Y:S01]  /*0e50*/  LDC.64 R4, c[0x0][0x388] ;  /* 0x0000e200ff047b82 */ /* 0x001e220000000a00 */
[----:B------:R-:W-:Y:S02]  /*0e60*/  IADD3 R7, PT, PT, R0, R3, RZ ;  /* 0x0000000300077210 */ /* 0x000fe40007ffe0ff */
[----:B------:R-:W-:-:S03]  /*0e70*/  IADD3 R3, PT, PT, R3, 0x80, RZ ;  /* 0x0000008003037810 */ /* 0x000fc60007ffe0ff */
[----:B0-----:R-:W-:-:S05]  /*0e80*/  IMAD.WIDE.U32 R4, R7, 0x4, R4 ;  /* 0x0000000407047825 */ /* 0x001fca00078e0004 */
[----:B------:R0:W-:Y:S02]  /*0e90*/  STG.E desc[UR4][R4.64], R9 ;  /* 0x0000000904007986 */ /* 0x0001e4000c101904 */
.L_x_2635:
[----:B------:R-:W-:-:S13]  /*0ea0*/  ISETP.GE.U32.AND P0, PT, R3, R2, PT ;  /* 0x000000020300720c */ /* 0x000fda0003f06070 */
[----:B------:R-:W-:Y:S05]  /*0eb0*/  @P0 BRA `(.L_x_2637) ;  /* 0x0000000000300947 */ /* 0x000fea0003800000 */
[----:B0-----:R-:W0:Y:S01]  /*0ec0*/  LDC.64 R4, c[0x0][0x388] ;  /* 0x0000e200ff047b82 */ /* 0x001e220000000a00 */
[----:B------:R-:W-:Y:S02]  /*0ed0*/  IADD3 R7, PT, PT, R0, R3, RZ ;  /* 0x0000000300077210 */ /* 0x000fe40007ffe0ff */
[----:B------:R-:W-:-:S03]  /*0ee0*/  IADD3 R3, PT, PT, R3, 0x80, RZ ;  /* 0x0000008003037810 */ /* 0x000fc60007ffe0ff */
[----:B0-----:R-:W-:-:S05]  /*0ef0*/  IMAD.WIDE.U32 R4, R7, 0x4, R4 ;  /* 0x0000000407047825 */ /* 0x001fca00078e0004 */
[----:B------:R1:W-:Y:S02]  /*0f00*/  STG.E desc[UR4][R4.64], R11 ;  /* 0x0000000b04007986 */ /* 0x0003e4000c101904 */
.L_x_2636:
[----:B------:R-:W-:-:S13]  /*0f10*/  ISETP.GE.U32.AND P0, PT, R3, R2, PT ;  /* 0x000000020300720c */ /* 0x000fda0003f06070 */
[----:B------:R-:W-:Y:S05]  /*0f20*/  @P0 BRA `(.L_x_2638) ;  /* 0x0000000000340947 */ /* 0x000fea0003800000 */
[----:B01----:R-:W0:Y:S01]  /*0f30*/  LDC.64 R4, c[0x0][0x388] ;  /* 0x0000e200ff047b82 */ /* 0x003e220000000a00 */
[----:B------:R-:W-:Y:S02]  /*0f40*/  IADD3 R7, PT, PT, R0, R3, RZ ;  /* 0x0000000300077210 */ /* 0x000fe40007ffe0ff */
[----:B------:R-:W-:-:S03]  /*0f50*/  IADD3 R3, PT, PT, R3, 0x80, RZ ;  /* 0x0000008003037810 */ /* 0x000fc60007ffe0ff */
[----:B0-----:R-:W-:-:S05]  /*0f60*/  IMAD.WIDE.U32 R4, R7, 0x4, R4 ;  /* 0x0000000407047825 */ /* 0x001fca00078e0004 */
[----:B------:R1:W-:Y:S02]  /*0f70*/  STG.E desc[UR4][R4.64], R13 ;  /* 0x0000000d04007986 */ /* 0x0003e4000c101904 */
.L_x_2637:
[----:B------:R-:W-:-:S13]  /*0f80*/  ISETP.GE.U32.AND P0, PT, R3, R2, PT ;  /* 0x000000020300720c */ /* 0x000fda0003f06070 */
[----:B------:R-:W-:Y:S05]  /*0f90*/  @P0 BREAK.RELIABLE B1 ;  /* 0x0000000000010942 */ /* 0x000fea0003800100 */
[----:B------:R-:W-:Y:S05]  /*0fa0*/  @P0 BRA `(.L_x_2639) ;  /* 0x0000000000300947 */ /* 0x000fea0003800000 */
[----:B01----:R-:W0:Y:S01]  /*0fb0*/  LDC.64 R4, c[0x0][0x388] ;  /* 0x0000e200ff047b82 */ /* 0x003e220000000a00 */
[----:B------:R-:W-:Y:S02]  /*0fc0*/  IADD3 R7, PT, PT, R0, R3, RZ ;  /* 0x0000000300077210 */ /* 0x000fe40007ffe0ff */
[----:B------:R-:W-:-:S03]  /*0fd0*/  IADD3 R3, PT, PT, R3, 0x80, RZ ;  /* 0x0000008003037810 */ /* 0x000fc60007ffe0ff */
[----:B0-----:R-:W-:-:S05]  /*0fe0*/  IMAD.WIDE.U32 R4, R7, 0x4, R4 ;  /* 0x0000000407047825 */ /* 0x001fca00078e0004 */
[----:B------:R2:W-:Y:S02]  /*0ff0*/  STG.E desc[UR4][R4.64], R21 ;  /* 0x0000001504007986 */ /* 0x0005e4000c101904 */
.L_x_2638:
[----:B------:R-:W-:Y:S05]  /*1000*/  BSYNC.RELIABLE B1 ;  /* 0x0000000000017941 */ /* 0x000fea0003800100 */
.L_x_2634:
[----:B------:R-:W-:-:S13]  /*1010*/  ISETP.GE.U32.AND P0, PT, R3, R2, PT ;  /* 0x000000020300720c */ /* 0x000fda0003f06070 */
[----:B012---:R-:W0:Y:S01]  /*1020*/  @!P0 LDC.64 R4, c[0x0][0x388] ;  /* 0x0000e200ff048b82 */ /* 0x007e220000000a00 */
[----:B------:R-:W-:Y:S02]  /*1030*/  @!P0 IADD3 R7, PT, PT, R0, R3, RZ ;  /* 0x0000000300078210 */ /* 0x000fe40007ffe0ff */
[----:B------:R-:W-:-:S03]  /*1040*/  @!P0 IADD3 R3, PT, PT, R3, 0x80, RZ ;  /* 0x0000008003038810 */ /* 0x000fc60007ffe0ff */
[----:B0-----:R-:W-:-:S05]  /*1050*/  @!P0 IMAD.WIDE.U32 R4, R7, 0x4, R4 ;  /* 0x0000000407048825 */ /* 0x001fca00078e0004 */
[----:B------:R2:W-:Y:S02]  /*1060*/  @!P0 STG.E desc[UR4][R4.64], R24 ;  /* 0x0000001804008986 */ /* 0x0005e4000c101904 */
.L_x_2639:
[----:B------:R-:W-:Y:S05]  /*1070*/  BSYNC.RECONVERGENT B0 ;  /* 0x0000000000007941 */ /* 0x000fea0003800200 */
.L_x_2633:
[----:B------:R-:W-:Y:S05]  /*1080*/  WARPSYNC.ALL ;  /* 0x0000000000007948 */ /* 0x000fea0003800000 */
[----:B------:R-:W-:-:S13]  /*1090*/  ISETP.GE.U32.AND P0, PT, R3, R2, PT ;  /* 0x000000020300720c */ /* 0x000fda0003f06070 */
[----:B------:R-:W-:Y:S05]  /*10a0*/  @P0 EXIT ;  /* 0x000000000000094d */ /* 0x000fea0003800000 */
[----:B012---:R-:W0:Y:S01]  /*10b0*/  LDC.64 R4, c[0x0][0x388] ;  /* 0x0000e200ff047b82 */ /* 0x007e220000000a00 */
[----:B------:R-:W-:-:S05]  /*10c0*/  IADD3 R3, PT, PT, R0, R3, RZ ;  /* 0x0000000300037210 */ /* 0x000fca0007ffe0ff */
[----:B0-----:R-:W-:-:S05]  /*10d0*/  IMAD.WIDE.U32 R2, R3, 0x4, R4 ;  /* 0x0000000403027825 */ /* 0x001fca00078e0004 */
[----:B------:R-:W-:Y:S01]  /*10e0*/  STG.E desc[UR4][R2.64], R25 ;  /* 0x0000001902007986 */ /* 0x000fe2000c101904 */
[----:B------:R-:W-:Y:S05]  /*10f0*/  EXIT ;  /* 0x000000000000794d */ /* 0x000fea0003800000 */
.L_x_2616:
[----:B------:R-:W0:Y:S01]  /*1100*/  S2R R23, SR_TID.X ;  /* 0x0000000000177919 */ /* 0x000e220000002100 */
[----:B------:R-:W1:Y:S02]  /*1110*/  LDC.64 R2, c[0x0][0x390] ;  /* 0x0000e400ff027b82 */ /* 0x000e640000000a00 */
[----:B-1----:R-:W-:-:S04]  /*1120*/  IMAD.WIDE.U32 R2, R0, 0x4, R2 ;  /* 0x0000000400027825 */ /* 0x002fc800078e0002 */
[----:B0-----:R-:W-:Y:S02]  /*1130*/  IMAD.WIDE.U32 R20, R23, 0x8, R2 ;  /* 0x0000000817147825 */ /* 0x001fe400078e0002 */
[----:B------:R-:W0:Y:S03]  /*1140*/  LDC.64 R2, c[0x0][0x398] ;  /* 0x0000e600ff027b82 */ /* 0x000e260000000a00 */
[----:B------:R-:W2:Y:S04]  /*1150*/  LDG.E.64 R16, desc[UR4][R20.64] ;  /* 0x0000000414107981 */ /* 0x000ea8000c1e1b00 */
[----:B------:R-:W3:Y:S04]  /*1160*/  LDG.E.64 R12, desc[UR4][R20.64+0x400] ;  /* 0x00040004140c7981 */ /* 0x000ee8000c1e1b00 */
[----:B------:R-:W4:Y:S04]  /*1170*/  LDG.E.64 R8, desc[UR4][R20.64+0x800] ;  /* 0x0008000414087981 */ /* 0x000f28000c1e1b00 */
[----:B------:R1:W5:Y:S01]  /*1180*/  LDG.E.64 R6, desc[UR4][R20.64+0xc00] ;  /* 0x000c000414067981 */ /* 0x000362000c1e1b00 */
[----:B0-----:R-:W-:-:S04]  /*1190*/  IMAD.WIDE.U32 R2, R0, 0x4, R2 ;  /* 0x0000000400027825 */ /* 0x001fc800078e0002 */
[----:B------:R-:W-:-:S05]  /*11a0*/  IMAD.WIDE.U32 R24, R23, 0x8, R2 ;  /* 0x0000000817187825 */ /* 0x000fca00078e0002 */
[----:B------:R-:W4:Y:S04]  /*11b0*/  LDG.E.64 R14, desc[UR4][R24.64] ;  /* 0x00000004180e7981 */ /* 0x000f28000c1e1b00 */
[----:B------:R-:W4:Y:S04]  /*11c0*/  LDG.E.64 R10, desc[UR4][R24.64+0x400] ;  /* 0x00040004180a7981 */ /* 0x000f28000c1e1b00 */
[----:B------:R-:W4:Y:S04]  /*11d0*/  LDG.E.64 R4, desc[UR4][R24.64+0x800] ;  /* 0x0008000418047981 */ /* 0x000f28000c1e1b00 */
[----:B------:R0:W4:Y:S01]  /*11e0*/  LDG.E.64 R2, desc[UR4][R24.64+0xc00] ;  /* 0x000c000418027981 */ /* 0x000122000c1e1b00 */
[C---:B--2---:R-:W-:Y:S01]  /*11f0*/  FMUL.FTZ R22, |R16|.reuse, -1.4426950216293334961 ;  /* 0xbfb8aa3b10167820 */ /* 0x044fe20000410200 */
[----:B------:R-:W-:Y:S01]  /*1200*/  FMUL.FTZ R19, |R17|, -1.4426950216293334961 ;  /* 0xbfb8aa3b11137820 */ /* 0x000fe20000410200 */
[----:B------:R-:W-:Y:S01]  /*1210*/  FSETP.GEU.FTZ.AND P0, PT, R16, RZ, PT ;  /* 0x000000ff1000720b */ /* 0x000fe20003f1e000 */
[----:B---3--:R-:W-:Y:S01]  /*1220*/  FMUL.FTZ R18, |R12|, -1.4426950216293334961 ;  /* 0xbfb8aa3b0c127820 */ /* 0x008fe20000410200 */
[----:B-1----:R-:W-:-:S02]  /*1230*/  FMUL.FTZ R20, |R13|, -1.4426950216293334961 ;  /* 0xbfb8aa3b0d147820 */ /* 0x002fc40000410200 */
[----:B------:R-:W1:Y:S01]  /*1240*/  MUFU.EX2 R22, R22 ;  /* 0x0000001600167308 */ /* 0x000e620000000800 */
[C---:B------:R-:W-:Y:S02]  /*1250*/  FSETP.GEU.FTZ.AND P1, PT, R17.reuse, RZ, PT ;  /* 0x000000ff1100720b */ /* 0x040fe40003f3e000 */
[----:B0-----:R-:W-:Y:S01]  /*1260*/  FSET.BF.LT.FTZ.AND R25, R16, RZ, PT ;  /* 0x000000ff1019720a */ /* 0x001fe20003811000 */
[----:B------:R-:W0:Y:S01]  /*1270*/  MUFU.EX2 R19, R19 ;  /* 0x0000001300137308 */ /* 0x000e220000000800 */
[----:B------:R-:W-:Y:S01]  /*1280*/  FSET.BF.LT.FTZ.AND R24, R17, RZ, PT ;  /* 0x000000ff1118720a */ /* 0x000fe20003811000 */
[C---:B-----5:R-:W-:Y:S01]  /*1290*/  FMUL.FTZ R17, |R7|.reuse, -1.4426950216293334961 ;  /* 0xbfb8aa3b07117820 */ /* 0x060fe20000410200 */
[----:B------:R-:W-:Y:S01]  /*12a0*/  FSETP.GEU.FTZ.AND P2, PT, R6, RZ, PT ;  /* 0x000000ff0600720b */ /* 0x000fe20003f5e000 */
[----:B------:R-:W2:Y:S01]  /*12b0*/  MUFU.EX2 R18, R18 ;  /* 0x0000001200127308 */ /* 0x000ea20000000800 */
[C---:B------:R-:W-:Y:S02]  /*12c0*/  FSETP.GEU.FTZ.AND P3, PT, R7.reuse, RZ, PT ;  /* 0x000000ff0700720b */ /* 0x040fe40003f7e000 */
[----:B------:R-:W-:Y:S01]  /*12d0*/  FSET.BF.LT.FTZ.AND R7, R7, RZ, PT ;  /* 0x000000ff0707720a */ /* 0x000fe20003811000 */
[----:B------:R-:W3:Y:S01]  /*12e0*/  MUFU.EX2 R20, R20 ;  /* 0x0000001400147308 */ /* 0x000ee20000000800 */
[----:B-1----:R-:W-:-:S03]  /*12f0*/  FADD.FTZ R21, R22, 1 ;  /* 0x3f80000016157421 */ /* 0x002fc60000010000 */
[----:B------:R-:W1:Y:S01]  /*1300*/  MUFU.EX2 R17, R17 ;  /* 0x0000001100117308 */ /* 0x000e620000000800 */
[----:B0-----:R-:W-:-:S03]  /*1310*/  FADD.FTZ R26, R19, 1 ;  /* 0x3f800000131a7421 */ /* 0x001fc60000010000 */
[----:B------:R-:W0:Y:S01]  /*1320*/  MUFU.RCP R21, R21 ;  /* 0x0000001500157308 */ /* 0x000e220000001000 */
[----:B--2---:R-:W-:Y:S01]  /*1330*/  FADD.FTZ R27, R18, 1 ;  /* 0x3f800000121b7421 */ /* 0x004fe20000010000 */
[----:B---3--:R-:W-:-:S06]  /*1340*/  FADD.FTZ R29, R20, 1 ;  /* 0x3f800000141d7421 */ /* 0x008fcc0000010000 */
[----:B------:R-:W2:Y:S08]  /*1350*/  MUFU.RCP R26, R26 ;  /* 0x0000001a001a7308 */ /* 0x000eb00000001000 */
[----:B------:R-:W3:Y:S01]  /*1360*/  MUFU.RCP R27, R27 ;  /* 0x0000001b001b7308 */ /* 0x000ee20000001000 */
[----:B0-----:R-:W-:Y:S01]  /*1370*/  FMUL.FTZ R22, R22, R21 ;  /* 0x0000001516167220 */ /* 0x001fe20000410000 */
[----:B----4-:R-:W-:-:S03]  /*1380*/  FMUL.FTZ R21, |R8|, -1.4426950216293334961 ;  /* 0xbfb8aa3b08157820 */ /* 0x010fc60000410200 */
[----:B------:R-:W-:Y:S01]  /*1390*/  @P0 FADD.FTZ R22, -R22, -RZ ;  /* 0x800000ff16160221 */ /* 0x000fe20000010100 */
[C---:B------:R-:W-:Y:S02]  /*13a0*/  FSETP.GEU.FTZ.AND P0, PT, R12.reuse, RZ, PT ;  /* 0x000000ff0c00720b */ /* 0x040fe40003f1e000 */
[----:B------:R-:W0:Y:S01]  /*13b0*/  MUFU.RCP R29, R29 ;  /* 0x0000001d001d7308 */ /* 0x000e220000001000 */
[----:B------:R-:W-:Y:S01]  /*13c0*/  FSET.BF.LT.FTZ.AND R12, R12, RZ, PT ;  /* 0x000000ff0c0c720a */ /* 0x000fe20003811000 */
[----:B--2---:R-:W-:Y:S01]  /*13d0*/  FMUL.FTZ R19, R19, R26 ;  /* 0x0000001a13137220 */ /* 0x004fe20000410000 */
[----:B------:R-:W-:Y:S01]  /*13e0*/  FMUL.FTZ R26, |R6|, -1.4426950216293334961 ;  /* 0xbfb8aa3b061a7820 */ /* 0x000fe20000410200 */
[----:B------:R-:W-:Y:S01]  /*13f0*/  FADD.FTZ R25, R25, -R22 ;  /* 0x8000001619197221 */ /* 0x000fe20000010000 */
[----:B------:R-:W-:Y:S01]  /*1400*/  FMUL.FTZ R22, |R9|, -1.4426950216293334961 ;  /* 0xbfb8aa3b09167820 */ /* 0x000fe20000410200 */
[----:B------:R-:W-:Y:S01]  /*1410*/  @P1 FADD.FTZ R19, -R19, -RZ ;  /* 0x800000ff13131221 */ /* 0x000fe20000010100 */
[C---:B------:R-:W-:Y:S01]  /*1420*/  FSETP.GEU.FTZ.AND P1, PT, R13.reuse, RZ, PT ;  /* 0x000000ff0d00720b */ /* 0x040fe20003f3e000 */
[----:B------:R-:W2:Y:S01]  /*1430*/  MUFU.EX2 R21, R21 ;  /* 0x0000001500157308 */ /* 0x000ea20000000800 */
[----:B------:R-:W-:Y:S01]  /*1440*/  FMUL.FTZ R14, R14, R25 ;  /* 0x000000190e0e7220 */ /* 0x000fe20000410000 */
[----:B---3--:R-:W-:Y:S01]  /*1450*/  FMUL.FTZ R27, R18, R27 ;  /* 0x0000001b121b7220 */ /* 0x008fe20000410000 */
[----:B------:R-:W-:Y:S01]  /*1460*/  FADD.FTZ R24, R24, -R19 ;  /* 0x8000001318187221 */ /* 0x000fe20000010000 */
[----:B------:R-:W3:Y:S01]  /*1470*/  MUFU.EX2 R18, R26 ;  /* 0x0000001a00127308 */ /* 0x000ee20000000800 */
[----:B------:R-:W-:Y:S01]  /*1480*/  FSET.BF.LT.FTZ.AND R13, R13, RZ, PT ;  /* 0x000000ff0d0d720a */ /* 0x000fe20003811000 */
[----:B------:R-:W-:Y:S01]  /*1490*/  @P0 FADD.FTZ R27, -R27, -RZ ;  /* 0x800000ff1b1b0221 */ /* 0x000fe20000010100 */
[----:B------:R-:W-:Y:S01]  /*14a0*/  FMUL.FTZ R15, R15, R24 ;  /* 0x000000180f0f7220 */ /* 0x000fe20000410000 */
[----:B------:R4:W5:Y:S01]  /*14b0*/  MUFU.EX2 R19, R22 ;  /* 0x0000001600137308 */ /* 0x0009620000000800 */
[----:B-1----:R-:W-:Y:S01]  /*14c0*/  FADD.FTZ R24, R17, 1 ;  /* 0x3f80000011187421 */ /* 0x002fe20000010000 */
[----:B0-----:R-:W-:Y:S01]  /*14d0*/  FMUL.FTZ R20, R20, R29 ;  /* 0x0000001d14147220 */ /* 0x001fe20000410000 */
[----:B------:R-:W-:Y:S01]  /*14e0*/  FADD.FTZ R27, R12, -R27 ;  /* 0x8000001b0c1b7221 */ /* 0x000fe20000010000 */
[----:B------:R-:W-:Y:S01]  /*14f0*/  FSETP.GEU.FTZ.AND P0, PT, R8, RZ, PT ;  /* 0x000000ff0800720b */ /* 0x000fe20003f1e000 */
[----:B--2---:R-:W-:Y:S01]  /*1500*/  FADD.FTZ R16, R21, 1 ;  /* 0x3f80000015107421 */ /* 0x004fe20000010000 */
[----:B------:R-:W-:Y:S01]  /*1510*/  @P1 FADD.FTZ R20, -R20, -RZ ;  /* 0x800000ff14141221 */ /* 0x000fe20000010100 */
[----:B------:R-:W0:Y:S01]  /*1520*/  MUFU.RCP R24, R24 ;  /* 0x0000001800187308 */ /* 0x000e220000001000 */
[----:B------:R-:W-:Y:S01]  /*1530*/  FSETP.GEU.FTZ.AND P1, PT, R9, RZ, PT ;  /* 0x000000ff0900720b */ /* 0x000fe20003f3e000 */
[----:B---3--:R-:W-:Y:S01]  /*1540*/  FADD.FTZ R25, R18, 1 ;  /* 0x3f80000012197421 */ /* 0x008fe20000010000 */
[----:B----4-:R-:W-:Y:S01]  /*1550*/  FADD.FTZ R22, R13, -R20 ;  /* 0x800000140d167221 */ /* 0x010fe20000010000 */
[----:B------:R-:W-:Y:S01]  /*1560*/  FSET.BF.LT.FTZ.AND R8, R8, RZ, PT ;  /* 0x000000ff0808720a */ /* 0x000fe20003811000 */
[----:B------:R-:W1:Y:S01]  /*1570*/  LDC.64 R12, c[0x0][0x388] ;  /* 0x0000e200ff0c7b82 */ /* 0x000e620000000a00 */
[----:B-----5:R-:W-:Y:S01]  /*1580*/  FADD.FTZ R26, R19, 1 ;  /* 0x3f800000131a7421 */ /* 0x020fe20000010000 */
[----:B------:R-:W-:Y:S01]  /*1590*/  FSET.BF.LT.FTZ.AND R9, R9, RZ, PT ;  /* 0x000000ff0909720a */ /* 0x000fe20003811000 */
[----:B------:R-:W2:Y:S01]  /*15a0*/  MUFU.RCP R16, R16 ;  /* 0x0000001000107308 */ /* 0x000ea20000001000 */
[----:B------:R-:W-:Y:S01]  /*15b0*/  FSET.BF.LT.FTZ.AND R6, R6, RZ, PT ;  /* 0x000000ff0606720a */ /* 0x000fe20003811000 */
[----:B------:R-:W-:Y:S01]  /*15c0*/  FMUL.FTZ R10, R10, R27 ;  /* 0x0000001b0a0a7220 */ /* 0x000fe20000410000 */
[----:B------:R-:W-:-:S05]  /*15d0*/  FMUL.FTZ R11, R11, R22 ;  /* 0x000000160b0b7220 */ /* 0x000fca0000410000 */
[----:B------:R-:W3:Y:S01]  /*15e0*/  MUFU.RCP R20, R26 ;  /* 0x0000001a00147308 */ /* 0x000ee20000001000 */
[----:B0-----:R-:W-:-:S04]  /*15f0*/  FMUL.FTZ R24, R17, R24 ;  /* 0x0000001811187220 */ /* 0x001fc80000410000 */
[----:B------:R-:W-:-:S03]  /*1600*/  @P3 FADD.FTZ R24, -R24, -RZ ;  /* 0x800000ff18183221 */ /* 0x000fc60000010100 */
[----:B------:R-:W0:Y:S01]  /*1610*/  MUFU.RCP R25, R25 ;  /* 0x0000001900197308 */ /* 0x000e220000001000 */
[----:B--2---:R-:W-:Y:S01]  /*1620*/  FMUL.FTZ R21, R21, R16 ;  /* 0x0000001015157220 */ /* 0x004fe20000410000 */
[----:B------:R-:W-:Y:S01]  /*1630*/  FADD.FTZ R24, R7, -R24 ;  /* 0x8000001807187221 */ /* 0x000fe20000010000 */
[----:B-1----:R-:W-:-:S04]  /*1640*/  IMAD.WIDE.U32 R12, R0, 0x4, R12 ;  /* 0x00000004000c7825 */ /* 0x002fc800078e000c */
[----:B------:R-:W-:Y:S01]  /*1650*/  @P0 FADD.FTZ R21, -R21, -RZ ;  /* 0x800000ff15150221 */ /* 0x000fe20000010100 */
[----:B------:R-:W-:Y:S01]  /*1660*/  FMUL.FTZ R3, R3, R24 ;  /* 0x0000001803037220 */ /* 0x000fe20000410000 */
[----:B---3--:R-:W-:Y:S02]  /*1670*/  FMUL.FTZ R20, R19, R20 ;  /* 0x0000001413147220 */ /* 0x008fe40000410000 */
[----:B------:R-:W-:Y:S01]  /*1680*/  FADD.FTZ R21, R8, -R21 ;  /* 0x8000001508157221 */ /* 0x000fe20000010000 */
[----:B------:R-:W-:-:S04]  /*1690*/  IMAD.WIDE.U32 R12, R23, 0x8, R12 ;  /* 0x00000008170c7825 */ /* 0x000fc800078e000c */
[----:B------:R-:W-:Y:S01]  /*16a0*/  @P1 FADD.FTZ R20, -R20, -RZ ;  /* 0x800000ff14141221 */ /* 0x000fe20000010100 */
[----:B------:R-:W-:Y:S01]  /*16b0*/  FMUL.FTZ R4, R4, R21 ;  /* 0x0000001504047220 */ /* 0x000fe20000410000 */
[----:B------:R-:W-:Y:S01]  /*16c0*/  STG.E.64 desc[UR4][R12.64], R14 ;  /* 0x0000000e0c007986 */ /* 0x000fe2000c101b04 */
[----:B0-----:R-:W-:Y:S01]  /*16d0*/  FMUL.FTZ R25, R18, R25 ;  /* 0x0000001912197220 */ /* 0x001fe20000410000 */
[----:B------:R-:W-:Y:S02]  /*16e0*/  FADD.FTZ R20, R9, -R20 ;  /* 0x8000001409147221 */ /* 0x000fe40000010000 */
[----:B------:R-:W-:Y:S01]  /*16f0*/  STG.E.64 desc[UR4][R12.64+0x400], R10 ;  /* 0x0004000a0c007986 */ /* 0x000fe2000c101b04 */
[----:B------:R-:W-:Y:S01]  /*1700*/  @P2 FADD.FTZ R25, -R25, -RZ ;  /* 0x800000ff19192221 */ /* 0x000fe20000010100 */
[----:B------:R-:W-:-:S03]  /*1710*/  FMUL.FTZ R5, R5, R20 ;  /* 0x0000001405057220 */ /* 0x000fc60000410000 */
[----:B------:R-:W-:Y:S02]  /*1720*/  FADD.FTZ R25, R6, -R25 ;  /* 0x8000001906197221 */ /* 0x000fe40000010000 */
[----:B------:R-:W-:Y:S02]  /*1730*/  STG.E.64 desc[UR4][R12.64+0x800], R4 ;  /* 0x000800040c007986 */ /* 0x000fe4000c101b04 */
[----:B------:R-:W-:-:S05]  /*1740*/  FMUL.FTZ R2, R2, R25 ;  /* 0x0000001902027220 */ /* 0x000fca0000410000 */
[----:B------:R-:W-:Y:S01]  /*1750*/  STG.E.64 desc[UR4][R12.64+0xc00], R2 ;  /* 0x000c00020c007986 */ /* 0x000fe2000c101b04 */
[----:B------:R-:W-:Y:S05]  /*1760*/  EXIT ;  /* 0x000000000000794d */ /* 0x000fea0003800000 */
.L_x_2640:
        /* <DEDUP_REMOVED lines=9> */
.L_x_6640:


//--------------------- .text._ZN2at6native29vectorized_elementwise_kernelILi4EZZZNS0_62_GLOBAL__N__e6aa1b1b_29_ActivationLogSigmoidKernel_cu_9d16a0dc27log_sigmoid_backward_kernelERNS_14TensorIteratorEENKUlvE_clEvENKUlvE0_clEvEUlffE_St5arrayIPcLm3EEEEviT0_T1_ --------------------------
	.section	.text._ZN2at6native29vectorized_elementwise_kernelILi4EZZZNS0_62_GLOBAL__N__e6aa1b1b_29_ActivationLogSigmoidKernel_cu_9d16a0dc27log_sigmoid_backward_kernelERNS_14TensorIteratorEENKUlvE_clEvENKUlvE0_clEvEUlffE_St5arrayIPcLm3EEEEviT0_T1_,"ax",@progbits
	.align	128
        .global         _ZN2at6native29vectorized_elementwise_kernelILi4EZZZNS0_62_GLOBAL__N__e6aa1b1b_29_ActivationLogSigmoidKernel_cu_9d16a0dc27log_sigmoid_backward_kernelERNS_14TensorIteratorEENKUlvE_clEvENKUlvE0_clEvEUlffE_St5arrayIPcLm3EEEEviT0_T1_
        .type           _ZN2at6native29vectorized_elementwise_kernelILi4EZZZNS0_62_GLOBAL__N__e6aa1b1b_29_ActivationLogSigmoidKernel_cu_9d16a0dc27log_sigmoid_backward_kernelERNS_14TensorIteratorEENKUlvE_clEvENKUlvE0_clEvEUlffE_St5arrayIPcLm3EEEEviT0_T1_,@function
        .size           _ZN2at6native29vectorized_elementwise_kernelILi4EZZZNS0_62_GLOBAL__N__e6aa1b1b_29_ActivationLogSigmoidKernel_cu_9d16a0dc27log_sigmoid_backward_kernelERNS_14TensorIteratorEENKUlvE_clEvENKUlvE0_clEvEUlffE_St5arrayIPcLm3EEEEviT0_T1_,(.L_x_6641 - _ZN2at6native29vectorized_elementwise_kernelILi4EZZZNS0_62_GLOBAL__N__e6aa1b1b_29_ActivationLogSigmoidKernel_cu_9d16a0dc27log_sigmoid_backward_kernelERNS_14TensorIteratorEENKUlvE_clEvENKUlvE0_clEvEUlffE_St5arrayIPcLm3EEEEviT0_T1_)
        .other          _ZN2at6native29vectorized_elementwise_kernelILi4EZZZNS0_62_GLOBAL__N__e6aa1b1b_29_ActivationLogSigmoidKernel_cu_9d16a0dc27log_sigmoid_backward_kernelERNS_14TensorIteratorEENKUlvE_clEvENKUlvE0_clEvEUlffE_St5arrayIPcLm3EEEEviT0_T1_,@"STO_CUDA_ENTRY STV_DEFAULT"
_ZN2at6native29vectorized_elementwise_kernelILi4EZZZNS0_62_GLOBAL__N__e6aa1b1b_29_ActivationLogSigmoidKernel_cu_9d16a0dc27log_sigmoid_backward_kernelERNS_14TensorIteratorEENKUlvE_clEvENKUlvE0_clEvEUlffE_St5arrayIPcLm3EEEEviT0_T1_:
.text._ZN2at6native29vectorized_elementwise_kernelILi4EZZZNS0_62_GLOBAL__N__e6aa1b1b_29_ActivationLogSigmoidKernel_cu_9d16a0dc27log_sigmoid_backward_kernelERNS_14TensorIteratorEENKUlvE_clEvENKUlvE0_clEvEUlffE_St5arrayIPcLm3EEEEviT0_T1_:
        /* <DEDUP_REMOVED lines=107> */
.L_x_2643:
[----:B------:R-:W-:Y:S05]  /*06b0*/  BSYNC.RECONVERGENT B0 ;  /* 0x0000000000007941 */ /* 0x000fea0003800200 */
.L_x_2642:
        /* <DEDUP_REMOVED lines=14> */
.L_x_2645:
[----:B------:R-:W-:Y:S05]  /*07a0*/  BSYNC.RECONVERGENT B0 ;  /* 0x0000000000007941 */ /* 0x000fea0003800200 */
.L_x_2644:
        /* <DEDUP_REMOVED lines=14> */
.L_x_2647:
[----:B------:R-:W-:Y:S05]  /*0890*/  BSYNC.RECONVERGENT B0 ;  /* 0x0000000000007941 */ /* 0x000fea0003800200 */
.L_x_2646:
        /* <DEDUP_REMOVED lines=25> */
.L_x_2649:
[----:B------:R-:W-:Y:S05]  /*0a30*/  BSYNC.RECONVERGENT B0 ;  /* 0x0000000000007941 */ /* 0x000fea0003800200 */
.L_x_2648:
        /* <DEDUP_REMOVED lines=12> */
.L_x_2651:
[----:B------:R-:W-:Y:S05]  /*0b00*/  BSYNC.RECONVERGENT B0 ;  /* 0x0000000000007941 */ /* 0x000fea0003800200 */
.L_x_2650:
        /* <DEDUP_REMOVED lines=12> */
.L_x_2653:
[----:B------:R-:W-:Y:S05]  /*0bd0*/  BSYNC.RECONVERGENT B0 ;  /* 0x0000000000007941 */ /* 0x000fea0003800200 */
.L_x_2652:
        /* <DEDUP_REMOVED lines=12> */
.L_x_2655:
[----:B------:R-:W-:Y:S05]  /*0ca0*/  BSYNC.RECONVERGENT B0 ;  /* 0x0000000000007941 */ /* 0x000fea0003800200 */
.L_x_2654:
        /* <DEDUP_REMOVED lines=12> */
.L_x_2657:
[----:B------:R-:W-:Y:S05]  /*0d70*/  BSYNC.RECONVERGENT B0 ;  /* 0x0000000000007941 */ /* 0x000fea0003800200 */
.L_x_2656:
        /* <DEDUP_REMOVED lines=18> */
.L_x_2660:
[----:B------:R-:W-:-:S13]  /*0ea0*/  ISETP.GE.U32.AND P0, PT, R3, R2, PT ;  /* 0x000000020300720c */ /* 0x000fda0003f06070 */
[----:B------:R-:W-:Y:S05]  /*0eb0*/  @P0 BRA `(.L_x_2662) ;  /* 0x0000000000300947 */ /* 0x000fea0003800000 */
[----:B0-----:R-:W0:Y:S01]  /*0ec0*/  LDC.64 R4, c[0x0][0x388] ;  /* 0x0000e200ff047b82 */ /* 0x001e220000000a00 */
[----:B------:R-:W-:Y:S02]  /*0ed0*/  IADD3 R7, PT, PT, R0, R3, RZ ;  /* 0x0000000300077210 */ /* 0x000fe40007ffe0ff */
[----:B------:R-:W-:-:S03]  /*0ee0*/  IADD3 R3, PT, PT, R3, 0x80, RZ ;  /* 0x0000008003037810 */ /* 0x000fc60007ffe0ff */
[----:B0-----:R-:W-:-:S05]  /*0ef0*/  IMAD.WIDE.U32 R4, R7, 0x4, R4 ;  /* 0x0000000407047825 */ /* 0x001fca00078e0004 */
[----:B------:R1:W-:Y:S02]  /*0f00*/  STG.E desc[UR4][R4.64], R11 ;  /* 0x0000000b04007986 */ /* 0x0003e4000c101904 */
.L_x_2661:
[----:B------:R-:W-:-:S13]  /*0f10*/  ISETP.GE.U32.AND P0, PT, R3, R2, PT ;  /* 0x000000020300720c */ /* 0x000fda0003f06070 */
[----:B------:R-:W-:Y:S05]  /*0f20*/  @P0 BRA `(.L_x_2663) ;  /* 0x0000000000340947 */ /* 0x000fea0003800000 */
[----:B01----:R-:W0:Y:S01]  /*0f30*/  LDC.64 R4, c[0x0][0x388] ;  /* 0x0000e200ff047b82 */ /* 0x003e220000000a00 */
[----:B------:R-:W-:Y:S02]  /*0f40*/  IADD3 R7, PT, PT, R0, R3, RZ ;  /* 0x0000000300077210 */ /* 0x000fe40007ffe0ff */
[----:B------:R-:W-:-:S03]  /*0f50*/  IADD3 R3, PT, PT, R3, 0x80, RZ ;  /* 0x0000008003037810 */ /* 0x000fc60007ffe0ff */
[----:B0-----:R-:W-:-:S05]  /*0f60*/  IMAD.WIDE.U32 R4, R7, 0x4, R4 ;  /* 0x0000000407047825 */ /* 0x001fca00078e0004 */
[----:B------:R1:W-:Y:S02]  /*0f70*/  STG.E desc[UR4][R4.64], R13 ;  /* 0x0000000d04007986 */ /* 0x0003e4000c101904 */
.L_x_2662:
        /* <DEDUP_REMOVED lines=8> */
.L_x_2663:
[----:B------:R-:W-:Y:S05]  /*1000*/  BSYNC.RELIABLE B1 ;  /* 0x0000000000017941 */ /* 0x000fea0003800100 */
.L_x_2659:
[----:B------:R-:W-:-:S13]  /*1010*/  ISETP.GE.U32.AND P0, PT, R3, R2, PT ;  /* 0x000000020300720c */ /* 0x000fda0003f06070 */
[----:B012---:R-:W0:Y:S01]  /*1020*/  @!P0 LDC.64 R4, c[0x0][0x388] ;  /* 0x0000e200ff048b82 */ /* 0x007e220000000a00 */
[----:B------:R-:W-:Y:S02]  /*1030*/  @!P0 IADD3 R7, PT, PT, R0, R3, RZ ;  /* 0x0000000300078210 */ /* 0x000fe40007ffe0ff */
[----:B------:R-:W-:-:S03]  /*1040*/  @!P0 IADD3 R3, PT, PT, R3, 0x80, RZ ;  /* 0x0000008003038810 */ /* 0x000fc60007ffe0ff */
[----:B0-----:R-:W-:-:S05]  /*1050*/  @!P0 IMAD.WIDE.U32 R4, R7, 0x4, R4 ;  /* 0x0000000407048825 */ /* 0x001fca00078e0004 */
[----:B------:R2:W-:Y:S02]  /*1060*/  @!P0 STG.E desc[UR4][R4.64], R24 ;  /* 0x0000001804008986 */ /* 0x0005e4000c101904 */
.L_x_2664:
[----:B------:R-:W-:Y:S05]  /*1070*/  BSYNC.RECONVERGENT B0 ;  /* 0x0000000000007941 */ /* 0x000fea0003800200 */
.L_x_2658:
        /* <DEDUP_REMOVED lines=8> */
.L_x_2641:
[----:B------:R-:W0:Y:S01]  /*1100*/  S2R R2, SR_TID.X ;  /* 0x0000000000027919 */ /* 0x000e220000002100 */
[----:B------:R-:W1:Y:S08]  /*1110*/  LDC.64 R4, c[0x0][0x390] ;  /* 0x0000e400ff047b82 */ /* 0x000e700000000a00 */
[----:B------:R-:W2:Y:S01]  /*1120*/  LDC.64 R8, c[0x0][0x398] ;  /* 0x0000e600ff087b82 */ /* 0x000ea20000000a00 */
[----:B-1----:R-:W-:-:S04]  /*1130*/  IMAD.WIDE.U32 R4, R0, 0x4, R4 ;  /* 0x0000000400047825 */ /* 0x002fc800078e0004 */
[----:B0-----:R-:W-:-:S05]  /*1140*/  IMAD.WIDE.U32 R20, R2, 0x10, R4 ;  /* 0x0000001002147825 */ /* 0x001fca00078e0004 */
[----:B------:R-:W3:Y:S04]  /*1150*/  LDG.E.128 R16, desc[UR4][R20.64] ;  /* 0x0000000414107981 */ /* 0x000ee8000c1e1d00 */
[----:B------:R-:W4:Y:S01]  /*1160*/  LDG.E.128 R4, desc[UR4][R20.64+0x800] ;  /* 0x0008000414047981 */ /* 0x000f22000c1e1d00 */
[----:B--2---:R-:W-:-:S04]  /*1170*/  IMAD.WIDE.U32 R8, R0, 0x4, R8 ;  /* 0x0000000400087825 */ /* 0x004fc800078e0008 */
[----:B------:R-:W-:-:S05]  /*1180*/  IMAD.WIDE.U32 R22, R2, 0x10, R8 ;  /* 0x0000001002167825 */ /* 0x000fca00078e0008 */
[----:B------:R-:W2:Y:S04]  /*1190*/  LDG.E.128 R12, desc[UR4][R22.64] ;  /* 0x00000004160c7981 */ /* 0x000ea8000c1e1d00 */
[----:B------:R0:W5:Y:S01]  /*11a0*/  LDG.E.128 R8, desc[UR4][R22.64+0x800] ;  /* 0x0008000416087981 */ /* 0x000162000c1e1d00 */
[----:B---3--:R-:W-:Y:S01]  /*11b0*/  FMUL.FTZ R3, |R16|, -1.4426950216293334961 ;  /* 0xbfb8aa3b10037820 */ /* 0x008fe20000410200 */
[----:B------:R-:W-:Y:S01]  /*11c0*/  FMUL.FTZ R26, |R19|, -1.4426950216293334961 ;  /* 0xbfb8aa3b131a7820 */ /* 0x000fe20000410200 */
[----:B------:R-:W-:Y:S01]  /*11d0*/  FMUL.FTZ R28, |R17|, -1.4426950216293334961 ;  /* 0xbfb8aa3b111c7820 */ /* 0x000fe20000410200 */
[----:B------:R-:W-:Y:S01]  /*11e0*/  FMUL.FTZ R25, |R18|, -1.4426950216293334961 ;  /* 0xbfb8aa3b12197820 */ /* 0x000fe20000410200 */
[C---:B------:R-:W-:Y:S02]  /*11f0*/  FSETP.GEU.FTZ.AND P0, PT, R16.reuse, RZ, PT ;  /* 0x000000ff1000720b */ /* 0x040fe40003f1e000 */
[----:B------:R-:W1:Y:S01]  /*1200*/  MUFU.EX2 R3, R3 ;  /* 0x0000000300037308 */ /* 0x000e620000000800 */
[----:B------:R-:W-:-:S02]  /*1210*/  FSET.BF.LT.FTZ.AND R16, R16, RZ, PT ;  /* 0x000000ff1010720a */ /* 0x000fc40003811000 */
[----:B------:R-:W-:Y:S01]  /*1220*/  FSETP.GEU.FTZ.AND P1, PT, R17, RZ, PT ;  /* 0x000000ff1100720b */ /* 0x000fe20003f3e000 */
[----:B------:R-:W3:Y:S01]  /*1230*/  MUFU.EX2 R26, R26 ;  /* 0x0000001a001a7308 */ /* 0x000ee20000000800 */
[----:B------:R-:W-:Y:S02]  /*1240*/  FSETP.GEU.FTZ.AND P2, PT, R19, RZ, PT ;  /* 0x000000ff1300720b */ /* 0x000fe40003f5e000 */
[----:B------:R-:W-:Y:S01]  /*1250*/  FSET.BF.LT.FTZ.AND R17, R17, RZ, PT ;  /* 0x000000ff1111720a */ /* 0x000fe20003811000 */
[----:B------:R-:W0:Y:S01]  /*1260*/  MUFU.EX2 R28, R28 ;  /* 0x0000001c001c7308 */ /* 0x000e220000000800 */
[----:B------:R-:W-:Y:S02]  /*1270*/  FSET.BF.LT.FTZ.AND R19, R19, RZ, PT ;  /* 0x000000ff1313720a */ /* 0x000fe40003811000 */
[----:B----4-:R-:W-:Y:S01]  /*1280*/  FSETP.GEU.FTZ.AND P3, PT, R7, RZ, PT ;  /* 0x000000ff0700720b */ /* 0x010fe20003f7e000 */
[----:B------:R-:W4:Y:S01]  /*1290*/  MUFU.EX2 R25, R25 ;  /* 0x0000001900197308 */ /* 0x000f220000000800 */
[----:B-1----:R-:W-:Y:S01]  /*12a0*/  FADD.FTZ R24, R3, 1 ;  /* 0x3f80000003187421 */ /* 0x002fe20000010000 */
[----:B---3--:R-:W-:-:S05]  /*12b0*/  FADD.FTZ R21, R26, 1 ;  /* 0x3f8000001a157421 */ /* 0x008fca0000010000 */
[----:B------:R-:W1:Y:S01]  /*12c0*/  MUFU.RCP R24, R24 ;  /* 0x0000001800187308 */ /* 0x000e620000001000 */
[----:B0-----:R-:W-:Y:S01]  /*12d0*/  FADD.FTZ R22, R28, 1 ;  /* 0x3f8000001c167421 */ /* 0x001fe20000010000 */
[----:B----4-:R-:W-:-:S06]  /*12e0*/  FADD.FTZ R20, R25, 1 ;  /* 0x3f80000019147421 */ /* 0x010fcc0000010000 */
[----:B------:R0:W3:Y:S08]  /*12f0*/  MUFU.RCP R23, R22 ;  /* 0x0000001600177308 */ /* 0x0000f00000001000 */
[----:B------:R-:W4:Y:S01]  /*1300*/  MUFU.RCP R21, R21 ;  /* 0x0000001500157308 */ /* 0x000f220000001000 */
[----:B0-----:R-:W-:Y:S01]  /*1310*/  FMUL.FTZ R22, |R4|, -1.4426950216293334961 ;  /* 0xbfb8aa3b04167820 */ /* 0x001fe20000410200 */
[----:B-1----:R-:W-:Y:S01]  /*1320*/  FMUL.FTZ R3, R3, R24 ;  /* 0x0000001803037220 */ /* 0x002fe20000410000 */
[C---:B------:R-:W-:Y:S01]  /*1330*/  FMUL.FTZ R24, |R7|.reuse, -1.4426950216293334961 ;  /* 0xbfb8aa3b07187820 */ /* 0x040fe20000410200 */
[----:B------:R-:W-:-:S02]  /*1340*/  FSET.BF.LT.FTZ.AND R7, R7, RZ, PT ;  /* 0x000000ff0707720a */ /* 0x000fc40003811000 */
[----:B------:R-:W-:Y:S01]  /*1350*/  @P0 FADD.FTZ R3, -R3, -RZ ;  /* 0x800000ff03030221 */ /* 0x000fe20000010100 */
[----:B------:R-:W-:Y:S01]  /*1360*/  FSETP.GEU.FTZ.AND P0, PT, R18, RZ, PT ;  /* 0x000000ff1200720b */ /* 0x000fe20003f1e000 */
[----:B------:R-:W0:Y:S01]  /*1370*/  MUFU.RCP R20, R20 ;  /* 0x0000001400147308 */ /* 0x000e220000001000 */
[----:B---3--:R-:W-:Y:S01]  /*1380*/  FMUL.FTZ R28, R28, R23 ;  /* 0x000000171c1c7220 */ /* 0x008fe20000410000 */
[----:B------:R-:W-:Y:S01]  /*1390*/  FADD.FTZ R23, R16, -R3 ;  /* 0x8000000310177221 */ /* 0x000fe20000010000 */
[C---:B------:R-:W-:Y:S01]  /*13a0*/  FMUL.FTZ R3, |R5|.reuse, -1.4426950216293334961 ;  /* 0xbfb8aa3b05037820 */ /* 0x040fe20000410200 */
[----:B------:R-:W-:Y:S01]  /*13b0*/  FSET.BF.LT.FTZ.AND R16, R18, RZ, PT ;  /* 0x000000ff1210720a */ /* 0x000fe20003811000 */
[----:B------:R-:W-:Y:S01]  /*13c0*/  @P1 FADD.FTZ R28, -R28, -RZ ;  /* 0x800000ff1c1c1221 */ /* 0x000fe20000010100 */
[----:B--2---:R-:W-:Y:S02]  /*13d0*/  FMUL.FTZ R12, R12, R23 ;  /* 0x000000170c0c7220 */ /* 0x004fe40000410000 */
[----:B------:R-:W1:Y:S01]  /*13e0*/  MUFU.EX2 R18, R24 ;  /* 0x0000001800127308 */ /* 0x000e620000000800 */
[----:B------:R-:W-:Y:S01]  /*13f0*/  FSETP.GEU.FTZ.AND P1, PT, R5, RZ, PT ;  /* 0x000000ff0500720b */ /* 0x000fe20003f3e000 */
[----:B----4-:R-:W-:Y:S01]  /*1400*/  FMUL.FTZ R26, R26, R21 ;  /* 0x000000151a1a7220 */ /* 0x010fe20000410000 */
[----:B------:R-:W-:Y:S01]  /*1410*/  FMUL.FTZ R21, |R6|, -1.4426950216293334961 ;  /* 0xbfb8aa3b06157820 */ /* 0x000fe20000410200 */
[----:B------:R-:W2:Y:S01]  /*1420*/  MUFU.EX2 R3, R3 ;  /* 0x0000000300037308 */ /* 0x000ea20000000800 */
[----:B------:R-:W-:Y:S01]  /*1430*/  FADD.FTZ R28, R17, -R28 ;  /* 0x8000001c111c7221 */ /* 0x000fe20000010000 */
[----:B------:R-:W-:Y:S01]  /*1440*/  @P2 FADD.FTZ R26, -R26, -RZ ;  /* 0x800000ff1a1a2221 */ /* 0x000fe20000010100 */
[----:B------:R-:W-:-:S02]  /*1450*/  FSETP.GEU.FTZ.AND P2, PT, R6, RZ, PT ;  /* 0x000000ff0600720b */ /* 0x000fc40003f5e000 */
[----:B------:R-:W3:Y:S01]  /*1460*/  MUFU.EX2 R21, R21 ;  /* 0x0000001500157308 */ /* 0x000ee20000000800 */
[----:B0-----:R-:W-:Y:S01]  /*1470*/  FMUL.FTZ R25, R25, R20 ;  /* 0x0000001419197220 */ /* 0x001fe20000410000 */
[----:B------:R-:W-:Y:S01]  /*1480*/  FADD.FTZ R26, R19, -R26 ;  /* 0x8000001a131a7221 */ /* 0x000fe20000010000 */
[----:B------:R-:W-:Y:S01]  /*1490*/  FSET.BF.LT.FTZ.AND R5, R5, RZ, PT ;  /* 0x000000ff0505720a */ /* 0x000fe20003811000 */
[----:B------:R2:W0:Y:S01]  /*14a0*/  MUFU.EX2 R20, R22 ;  /* 0x0000001600147308 */ /* 0x0004220000000800 */
[----:B-1----:R-:W-:Y:S01]  /*14b0*/  FADD.FTZ R23, R18, 1 ;  /* 0x3f80000012177421 */ /* 0x002fe20000010000 */
[----:B------:R-:W-:Y:S01]  /*14c0*/  @P0 FADD.FTZ R25, -R25, -RZ ;  /* 0x800000ff19190221 */ /* 0x000fe20000010100 */
[C---:B------:R-:W-:Y:S01]  /*14d0*/  FSETP.GEU.FTZ.AND P0, PT, R4.reuse, RZ, PT ;  /* 0x000000ff0400720b */ /* 0x040fe20003f1e000 */
[----:B------:R-:W-:Y:S01]  /*14e0*/  FMUL.FTZ R13, R13, R28 ;  /* 0x0000001c0d0d7220 */ /* 0x000fe20000410000 */
[----:B------:R-:W-:Y:S01]  /*14f0*/  FSET.BF.LT.FTZ.AND R4, R4, RZ, PT ;  /* 0x000000ff0404720a */ /* 0x000fe20003811000 */
[----:B------:R-:W-:Y:S01]  /*1500*/  FADD.FTZ R25, R16, -R25 ;  /* 0x8000001910197221 */ /* 0x000fe20000010000 */
[----:B------:R-:W1:Y:S01]  /*1510*/  MUFU.RCP R23, R23 ;  /* 0x0000001700177308 */ /* 0x000e620000001000 */
[----:B------:R-:W4:Y:S01]  /*1520*/  LDC.64 R16, c[0x0][0x388] ;  /* 0x0000e200ff107b82 */ /* 0x000f220000000a00 */
[----:B--2---:R-:W-:Y:S01]  /*1530*/  FADD.FTZ R22, R3, 1 ;  /* 0x3f80000003167421 */ /* 0x004fe20000010000 */
[----:B---3--:R-:W-:Y:S01]  /*1540*/  FADD.FTZ R24, R21, 1 ;  /* 0x3f80000015187421 */ /* 0x008fe20000010000 */
[----:B------:R-:W-:Y:S01]  /*1550*/  FSET.BF.LT.FTZ.AND R6, R6, RZ, PT ;  /* 0x000000ff0606720a */ /* 0x000fe20003811000 */
[----:B------:R-:W-:Y:S01]  /*1560*/  FMUL.FTZ R14, R14, R25 ;  /* 0x000000190e0e7220 */ /* 0x000fe20000410000 */
[----:B------:R-:W-:Y:S01]  /*1570*/  FMUL.FTZ R15, R15, R26 ;  /* 0x0000001a0f0f7220 */ /* 0x000fe20000410000 */
[----:B0-----:R-:W-:Y:S01]  /*1580*/  FADD.FTZ R27, R20, 1 ;  /* 0x3f800000141b7421 */ /* 0x001fe20000010000 */
[----:B------:R-:W0:Y:S08]  /*1590*/  MUFU.RCP R22, R22 ;  /* 0x0000001600167308 */ /* 0x000e300000001000 */
[----:B------:R-:W2:Y:S01]  /*15a0*/  MUFU.RCP R19, R27 ;  /* 0x0000001b00137308 */ /* 0x000ea20000001000 */
[----:B-1----:R-:W-:-:S04]  /*15b0*/  FMUL.FTZ R18, R18, R23 ;  /* 0x0000001712127220 */ /* 0x002fc80000410000 */
[----:B------:R-:W-:-:S03]  /*15c0*/  @P3 FADD.FTZ R18, -R18, -RZ ;  /* 0x800000ff12123221 */ /* 0x000fc60000010100 */
[----:B------:R-:W1:Y:S01]  /*15d0*/  MUFU.RCP R24, R24 ;  /* 0x0000001800187308 */ /* 0x000e620000001000 */
[----:B----4-:R-:W-:-:S04]  /*15e0*/  IMAD.WIDE.U32 R16, R0, 0x4, R16 ;  /* 0x0000000400107825 */ /* 0x010fc800078e0010 */
[----:B0-----:R-:W-:Y:S01]  /*15f0*/  FMUL.FTZ R22, R3, R22 ;  /* 0x0000001603167220 */ /* 0x001fe20000410000 */
[----:B------:R-:W-:-:S03]  /*1600*/  FADD.FTZ R18, R7, -R18 ;  /* 0x8000001207127221 */ /* 0x000fc60000010000 */
[----:B------:R-:W-:Y:S01]  /*1610*/  @P1 FADD.FTZ R22, -R22, -RZ ;  /* 0x800000ff16161221 */ /* 0x000fe20000010100 */
[----:B------:R-:W-:-:S04]  /*1620*/  IMAD.WIDE.U32 R16, R2, 0x10, R16 ;  /* 0x0000001002107825 */ /* 0x000fc800078e0010 */
[----:B-----5:R-:W-:Y:S01]  /*1630*/  FMUL.FTZ R11, R11, R18 ;  /* 0x000000120b0b7220 */ /* 0x020fe20000410000 */
[----:B--2---:R-:W-:Y:S01]  /*1640*/  FMUL.FTZ R19, R20, R19 ;  /* 0x0000001314137220 */ /* 0x004fe20000410000 */
[----:B------:R-:W-:Y:S01]  /*1650*/  FADD.FTZ R22, R5, -R22 ;  /* 0x8000001605167221 */ /* 0x000fe20000010000 */
[----:B------:R-:W-:Y:S02]  /*1660*/  STG.E.128 desc[UR4][R16.64], R12 ;  /* 0x0000000c10007986 */ /* 0x000fe4000c101d04 */
[----:B------:R-:W-:Y:S01]  /*1670*/  @P0 FADD.FTZ R19, -R19, -RZ ;  /* 0x800000ff13130221 */ /* 0x000fe20000010100 */
[----:B------:R-:W-:Y:S01]  /*1680*/  FMUL.FTZ R9, R9, R22 ;  /* 0x0000001609097220 */ /* 0x000fe20000410000 */
[----:B-1----:R-:W-:Y:S02]  /*1690*/  FMUL.FTZ R21, R21, R24 ;  /* 0x0000001815157220 */ /* 0x002fe40000410000 */
[----:B------:R-:W-:Y:S02]  /*16a0*/  FADD.FTZ R19, R4, -R19 ;  /* 0x8000001304137221 */ /* 0x000fe40000010000 */
[----:B------:R-:W-:-:S02]  /*16b0*/  @P2 FADD.FTZ R21, -R21, -RZ ;  /* 0x800000ff15152221 */ /* 0x000fc40000010100 */
[----:B------:R-:W-:Y:S02]  /*16c0*/  FMUL.FTZ R8, R8, R19 ;  /* 0x0000001308087220 */ /* 0x000fe40000410000 */
[----:B------:R-:W-:-:S04]  /*16d0*/  FADD.FTZ R21, R6, -R21 ;  /* 0x8000001506157221 */ /* 0x000fc80000010000 */
[----:B------:R-:W-:-:S05]  /*16e0*/  FMUL.FTZ R10, R10, R21 ;  /* 0x000000150a0a7220 */ /* 0x000fca0000410000 */
[----:B------:R-:W-:Y:S01]  /*16f0*/  STG.E.128 desc[UR4][R16.64+0x800], R8 ;  /* 0x0008000810007986 */ /* 0x000fe2000c101d04 */
[----:B------:R-:W-:Y:S05]  /*1700*/  EXIT ;  /* 0x000000000000794d */ /* 0x000fea0003800000 */
.L_x_2665:
        /* <DEDUP_REMOVED lines=15> */
.L_x_6641:


//--------------------- .text._ZN2at6native29vectorized_elementwise_kernelILi8EZZZNS0_62_GLOBAL__N__e6aa1b1b_29_ActivationLogSigmoidKernel_cu_9d16a0dc27log_sigmoid_backward_kernelERNS_14TensorIteratorEENKUlvE_clEvENKUlvE0_clEvEUlffE_St5arrayIPcLm3EEEEviT0_T1_ --------------------------
	.section	.text._ZN2at6native29vectorized_elementwise_kernelILi8EZZZNS0_62_GLOBAL__N__e6aa1b1b_29_ActivationLogSigmoidKernel_cu_9d16a0dc27log_sigmoid_backward_kernelERNS_14TensorIteratorEENKUlvE_clEvENKUlvE0_clEvEUlffE_St5arrayIPcLm3EEEEviT0_T1_,"ax",@progbits
	.align	128
        .global         _ZN2at6native29vectorized_elementwise_kernelILi8EZZZNS0_62_GLOBAL__N__e6aa1b1b_29_ActivationLogSigmoidKernel_cu_9d16a0dc27log_sigmoid_backward_kernelERNS_14TensorIteratorEENKUlvE_clEvENKUlvE0_clEvEUlffE_St5arrayIPcLm3EEEEviT0_T1_
        .type           _ZN2at6native29vectorized_elementwise_kernelILi8EZZZNS0_62_GLOBAL__N__e6aa1b1b_29_ActivationLogSigmoidKernel_cu_9d16a0dc27log_sigmoid_backward_kernelERNS_14TensorIteratorEENKUlvE_clEvENKUlvE0_clEvEUlffE_St5arrayIPcLm3EEEEviT0_T1_,@function
        .size           _ZN2at6native29vectorized_elementwise_kernelILi8EZZZNS0_62_GLOBAL__N__e6aa1b1b_29_ActivationLogSigmoidKernel_cu_9d16a0dc27log_sigmoid_backward_kernelERNS_14TensorIteratorEENKUlvE_clEvENKUlvE0_clEvEUlffE_St5arrayIPcLm3EEEEviT0_T1_,(.L_x_6642 - _ZN2at6native29vectorized_elementwise_kernelILi8EZZZNS0_62_GLOBAL__N__e6aa1b1b_29_ActivationLogSigmoidKernel_cu_9d16a0dc27log_sigmoid_backward_kernelERNS_14TensorIteratorEENKUlvE_clEvENKUlvE0_clEvEUlffE_St5arrayIPcLm3EEEEviT0_T1_)
        .other          _ZN2at6native29vectorized_elementwise_kernelILi8EZZZNS0_62_GLOBAL__N__e6aa1b1b_29_ActivationLogSigmoidKernel_cu_9d16a0dc27log_sigmoid_backward_kernelERNS_14TensorIteratorEENKUlvE_clEvENKUlvE0_clEvEUlffE_St5arrayIPcLm3EEEEviT0_T1_,@"STO_CUDA_ENTRY STV_DEFAULT"
_ZN2at6native29vectorized_elementwise_kernelILi8EZZZNS0_62_GLOBAL__N__e6aa1b1b_29_ActivationLogSigmoidKernel_cu_9d16a0dc27log_sigmoid_backward_kernelERNS_14TensorIteratorEENKUlvE_clEvENKUlvE0_clEvEUlffE_St5arrayIPcLm3EEEEviT0_T1_:
.text._ZN2at6native29vectorized_elementwise_kernelILi8EZZZNS0_62_GLOBAL__N__e6aa1b1b_29_ActivationLogSigmoidKernel_cu_9d16a0dc27log_sigmoid_backward_kernelERNS_14TensorIteratorEENKUlvE_clEvENKUlvE0_clEvEUlffE_St5arrayIPcLm3EEEEviT0_T1_:
[----:B------:R-:W-:Y:S01]  /*0000*/  LDC R1, c[0x0][0x37c] ;  /* 0x0000df00ff017b82 */ /* 0x000fe20000000800 */
[----:B------:R-:W-:Y:S05]  /*0010*/  EXIT ;  /* 0x000000000000794d */ /* 0x000fea0003800000 */
.L_x_2666:
        /* <DEDUP_REMOVED lines=14> */
.L_x_6642:


//--------------------- .text._ZN2at6native18elementwise_kernelILi128ELi4EZNS0_15gpu_kernel_implIZZZNS0_62_GLOBAL__N__e6aa1b1b_29_ActivationLogSigmoidKernel_cu_9d16a0dc27log_sigmoid_backward_kernelERNS_14TensorIteratorEENKUlvE_clEvENKUlvE_clEvEUlddE_EEvRNS_18TensorIteratorBaseERKT_EUliE_EEviT1_ --------------------------
	.section	.text._ZN2at6native18elementwise_kernelILi128ELi4EZNS0_15gpu_kernel_implIZZZNS0_62_GLOBAL__N__e6aa1b1b_29_ActivationLogSigmoidKernel_cu_9d16a0dc27log_sigmoid_backward_kernelERNS_14TensorIteratorEENKUlvE_clEvENKUlvE_clEvEUlddE_EEvRNS_18TensorIteratorBaseERKT_EUliE_EEviT1_,"ax",@progbits
	.align	128
        .global         _ZN2at6native18elementwise_kernelILi128ELi4EZNS0_15gpu_kernel_implIZZZNS0_62_GLOBAL__N__e6aa1b1b_29_ActivationLogSigmoidKernel_cu_9d16a0dc27log_sigmoid_backward_kernelERNS_14TensorIteratorEENKUlvE_clEvENKUlvE_clEvEUlddE_EEvRNS_18TensorIteratorBaseERKT_EUliE_EEviT1_
        .type           _ZN2at6native18elementwise_kernelILi128ELi4EZNS0_15gpu_kernel_implIZZZNS0_62_GLOBAL__N__e6aa1b1b_29_ActivationLogSigmoidKernel_cu_9d16a0dc27log_sigmoid_backward_kernelERNS_14TensorIteratorEENKUlvE_clEvENKUlvE_clEvEUlddE_EEvRNS_18TensorIteratorBaseERKT_EUliE_EEviT1_,@function
        .size           _ZN2at6native18elementwise_kernelILi128ELi4EZNS0_15gpu_kernel_implIZZZNS0_62_GLOBAL__N__e6aa1b1b_29_ActivationLogSigmoidKernel_cu_9d16a0dc27log_sigmoid_backward_kernelERNS_14TensorIteratorEENKUlvE_clEvENKUlvE_clEvEUlddE_EEvRNS_18TensorIteratorBaseERKT_EUliE_EEviT1_,(.L_x_6610 - _ZN2at6native18elementwise_kernelILi128ELi4EZNS0_15gpu_kernel_implIZZZNS0_62_GLOBAL__N__e6aa1b1b_29_ActivationLogSigmoidKernel_cu_9d16a0dc27log_sigmoid_backward_kernelERNS_14TensorIteratorEENKUlvE_clEvENKUlvE_clEvEUlddE_EEvRNS_18TensorIteratorBaseERKT_EUliE_EEviT1_)
        .other          _ZN2at6native18elementwise_kernelILi128ELi4EZNS0_15gpu_kernel_implIZZZNS0_62_GLOBAL__N__e6aa1b1b_29_ActivationLogSigmoidKernel_cu_9d16a0dc27log_sigmoid_backward_kernelERNS_14TensorIteratorEENKUlvE_clEvENKUlvE_clEvEUlddE_EEvRNS_18TensorIteratorBaseERKT_EUliE_EEviT1_,@"STO_CUDA_ENTRY STV_DEFAULT"
_ZN2at6native18elementwise_kernelILi128ELi4EZNS0_15gpu_kernel_implIZZZNS0_62_GLOBAL__N__e6aa1b1b_29_ActivationLogSigmoidKernel_cu_9d16a0dc27log_sigmoid_backward_kernelERNS_14TensorIteratorEENKUlvE_clEvENKUlvE_clEvEUlddE_EEvRNS_18TensorIteratorBaseERKT_EUliE_EEviT1_:
.text._ZN2at6native18elementwise_kernelILi128ELi4EZNS0_15gpu_kernel_implIZZZNS0_62_GLOBAL__N__e6aa1b1b_29_ActivationLogSigmoidKernel_cu_9d16a0dc27log_sigmoid_backward_kernelERNS_14TensorIteratorEENKUlvE_clEvENKUlvE_clEvEUlddE_EEvRNS_18TensorIteratorBaseERKT_EUliE_EEviT1_:
        /* <DEDUP_REMOVED lines=371> */
.L_x_2669:
        /* <DEDUP_REMOVED lines=16> */
[----:B--2---:R4:W0:Y:S02]  /*1830*/  I2F.F64.S16 R16, R2 ;  /* 0x0000000200107312 */ /* 0x0048240000101c00 */
[----:B0---4-:R-:W-:Y:S05]  /*1840*/  BRA `(.L_x_2676) ;  /* 0x0000000c006c7947 */ /* 0x011fea0003800000 */
.L_x_2674:
[----:B------:R-:W2:Y:S02]  /*1850*/  LDG.E.U8 R2, desc[UR36][R2.64] ;  /* 0x0000002402027981 */ /* 0x000ea4000c1e1100 */
[----:B--2---:R4:W0:Y:S02]  /*1860*/  I2F.F64.U16 R16, R2 ;  /* 0x0000000200107312 */ /* 0x0048240000101800 */
[----:B0---4-:R-:W-:Y:S05]  /*1870*/  BRA `(.L_x_2676) ;  /* 0x0000000c00607947 */ /* 0x011fea0003800000 */
.L_x_2673:
[----:B------:R-:W-:-:S09]  /*1880*/  UISETP.NE.AND UP0, UPT, UR4, 0x2, UPT ;  /* 0x000000020400788c */ /* 0x000fd2000bf05270 */
[----:B------:R-:W-:Y:S05]  /*1890*/  BRA.U !UP0, `(.L_x_2677) ;  /* 0x0000000108287547 */ /* 0x000fea000b800000 */
[----:B------:R-:W-:-:S09]  /*18a0*/  UISETP.NE.AND UP0, UPT, UR4, 0x3, UPT ;  /* 0x000000030400788c */ /* 0x000fd2000bf05270 */
[----:B------:R-:W-:Y:S05]  /*18b0*/  BRA.U !UP0, `(.L_x_2678) ;  /* 0x0000000108147547 */ /* 0x000fea000b800000 */
[----:B------:R-:W-:-:S09]  /*18c0*/  UISETP.NE.AND UP0, UPT, UR4, 0x4, UPT ;  /* 0x000000040400788c */ /* 0x000fd2000bf05270 */
[----:B------:R-:W-:Y:S05]  /*18d0*/  BRA.U UP0, `(.L_x_2675) ;  /* 0x0000000900bc7547 */ /* 0x000fea000b800000 */
[----:B------:R-:W2:Y:S02]  /*18e0*/  LDG.E.64 R16, desc[UR36][R2.64] ;  /* 0x0000002402107981 */ /* 0x000ea4000c1e1b00 */
[----:B--2---:R-:W4:Y:S02]  /*18f0*/  I2F.F64.S64 R16, R16 ;  /* 0x0000001000107312 */ /* 0x004f240000301c00 */
[----:B----4-:R-:W-:Y:S05]  /*1900*/  BRA `(.L_x_2676) ;  /* 0x0000000c003c7947 */ /* 0x010fea0003800000 */
.L_x_2678:
[----:B------:R-:W2:Y:S02]  /*1910*/  LDG.E R2, desc[UR36][R2.64] ;  /* 0x0000002402027981 */ /* 0x000ea4000c1e1900 */
[----:B--2---:R4:W0:Y:S02]  /*1920*/  I2F.F64 R16, R2 ;  /* 0x0000000200107312 */ /* 0x0048240000201c00 */
[----:B0---4-:R-:W-:Y:S05]  /*1930*/  BRA `(.L_x_2676) ;  /* 0x0000000c00307947 */ /* 0x011fea0003800000 */
.L_x_2677:
[----:B------:R-:W2:Y:S02]  /*1940*/  LDG.E.U16 R2, desc[UR36][R2.64] ;  /* 0x0000002402027981 */ /* 0x000ea4000c1e1500 */
[----:B--2---:R4:W0:Y:S02]  /*1950*/  I2F.F64.S16 R16, R2 ;  /* 0x0000000200107312 */ /* 0x0048240000101c00 */
[----:B0---4-:R-:W-:Y:S05]  /*1960*/  BRA `(.L_x_2676) ;  /* 0x0000000c00247947 */ /* 0x011fea0003800000 */
.L_x_2672:
[----:B------:R-:W-:-:S09]  /*1970*/  UISETP.GT.AND UP0, UPT, UR4, 0x6, UPT ;  /* 0x000000060400788c */ /* 0x000fd2000bf04270 */
[----:B------:R-:W-:Y:S05]  /*1980*/  BRA.U UP0, `(.L_x_2679) ;  /* 0x0000000100347547 */ /* 0x000fea000b800000 */
[----:B------:R-:W-:-:S09]  /*1990*/  UISETP.NE.AND UP0, UPT, UR4, 0x5, UPT ;  /* 0x000000050400788c */ /* 0x000fd2000bf05270 */
[----:B------:R-:W-:Y:S05]  /*19a0*/  BRA.U !UP0, `(.L_x_2680) ;  /* 0x0000000108187547 */ /* 0x000fea000b800000 */
[----:B------:R-:W-:-:S09]  /*19b0*/  UISETP.NE.AND UP0, UPT, UR4, 0x6, UPT ;  /* 0x000000060400788c */ /* 0x000fd2000bf05270 */
[----:B------:R-:W-:Y:S05]  /*19c0*/  BRA.U UP0, `(.L_x_2675) ;  /* 0x0000000900807547 */ /* 0x000fea000b800000 */
[----:B------:R-:W2:Y:S02]  /*19d0*/  LDG.E R16, desc[UR36][R2.64] ;  /* 0x0000002402107981 */ /* 0x000ea4000c1e1900 */
[----:B--2---:R-:W-:-:S06]  /*19e0*/  FMUL.FTZ R16, R16, 1 ;  /* 0x3f80000010107820 */ /* 0x004fcc0000410000 */
[----:B------:R-:W3:Y:S02]  /*19f0*/  F2F.F64.F32 R16, R16 ;  /* 0x0000001000107310 */ /* 0x000ee40000201800 */
[----:B---3--:R-:W-:Y:S05]  /*1a00*/  BRA `(.L_x_2676) ;  /* 0x0000000800fc7947 */ /* 0x008fea0003800000 */
.L_x_2680:
[----:B------:R-:W2:Y:S02]  /*1a10*/  LDG.E.U16 R0, desc[UR36][R2.64] ;  /* 0x0000002402007981 */ /* 0x000ea4000c1e1500 */
[----:B--2---:R-:W-:-:S05]  /*1a20*/  HADD2.F32 R0, -RZ, R0.H0_H0 ;  /* 0x20000000ff007230 */ /* 0x004fca0000004100 */
[----:B------:R-:W-:-:S04]  /*1a30*/  FMUL.FTZ R0, R0, 1 ;  /* 0x3f80000000007820 */ /* 0x000fc80000410000 */
[----:B------:R3:W4:Y:S02]  /*1a40*/  F2F.F64.F32 R16, R0 ;  /* 0x0000000000107310 */ /* 0x0007240000201800 */
[----:B---34-:R-:W-:Y:S05]  /*1a50*/  BRA `(.L_x_2676) ;  /* 0x0000000800e87947 */ /* 0x018fea0003800000 */
.L_x_2679:
[----:B------:R-:W-:-:S09]  /*1a60*/  UISETP.NE.AND UP0, UPT, UR4, 0x7, UPT ;  /* 0x000000070400788c */ /* 0x000fd2000bf05270 */
[----:B------:R-:W-:Y:S05]  /*1a70*/  BRA.U !UP0, `(.L_x_2681) ;  /* 0x0000000108347547 */ /* 0x000fea000b800000 */
[----:B------:R-:W-:-:S09]  /*1a80*/  UISETP.NE.AND UP0, UPT, UR4, 0x8, UPT ;  /* 0x000000080400788c */ /* 0x000fd2000bf05270 */
[----:B------:R-:W-:Y:S05]  /*1a90*/  BRA.U !UP0, `(.L_x_2682) ;  /* 0x0000000108187547 */ /* 0x000fea000b800000 */
[----:B------:R-:W-:-:S09]  /*1aa0*/  UISETP.NE.AND UP0, UPT, UR4, 0x9, UPT ;  /* 0x000000090400788c */ /* 0x000fd2000bf05270 */
[----:B------:R-:W-:Y:S05]  /*1ab0*/  BRA.U UP0, `(.L_x_2675) ;  /* 0x0000000900447547 */ /* 0x000fea000b800000 */
[----:B------:R-:W2:Y:S02]  /*1ac0*/  LDG.E R2, desc[UR36][R2.64] ;  /* 0x0000002402027981 */ /* 0x000ea4000c1e1900 */
[----:B--2---:R-:W-:-:S06]  /*1ad0*/  FMUL.FTZ R16, R2, 1 ;  /* 0x3f80000002107820 */ /* 0x004fcc0000410000 */
[----:B------:R-:W4:Y:S02]  /*1ae0*/  F2F.F64.F32 R16, R16 ;  /* 0x0000001000107310 */ /* 0x000f240000201800 */
[----:B----4-:R-:W-:Y:S05]  /*1af0*/  BRA `(.L_x_2676) ;  /* 0x0000000800c07947 */ /* 0x010fea0003800000 */
.L_x_2682:
[----:B------:R-:W2:Y:S02]  /*1b00*/  LDG.E.U16 R2, desc[UR36][R2.64] ;  /* 0x0000002402027981 */ /* 0x000ea4000c1e1500 */
[----:B--2---:R-:W-:-:S05]  /*1b10*/  HADD2.F32 R0, -RZ, R2.H0_H0 ;  /* 0x20000002ff007230 */ /* 0x004fca0000004100 */
[----:B------:R-:W-:-:S04]  /*1b20*/  FMUL.FTZ R0, R0, 1 ;  /* 0x3f80000000007820 */ /* 0x000fc80000410000 */
[----:B------:R4:W0:Y:S02]  /*1b30*/  F2F.F64.F32 R16, R0 ;  /* 0x0000000000107310 */ /* 0x0008240000201800 */
[----:B0---4-:R-:W-:Y:S05]  /*1b40*/  BRA `(.L_x_2676) ;  /* 0x0000000800ac7947 */ /* 0x011fea0003800000 */
.L_x_2681:
[----:B------:R3:W5:Y:S01]  /*1b50*/  LDG.E.64 R16, desc[UR36][R2.64] ;  /* 0x0000002402107981 */ /* 0x000762000c1e1b00 */
[----:B------:R-:W-:Y:S05]  /*1b60*/  BRA `(.L_x_2676) ;  /* 0x0000000800a47947 */ /* 0x000fea0003800000 */
.L_x_2671:
        /* <DEDUP_REMOVED lines=8> */
[----:B------:R-:W2:Y:S01]  /*1bf0*/  LDG.E.U8 R2, desc[UR36][R2.64] ;  /* 0x0000002402027981 */ /* 0x000ea2000c1e1100 */
[----:B------:R-:W-:Y:S01]  /*1c00*/  IMAD.MOV.U32 R16, RZ, RZ, RZ ;  /* 0x000000ffff107224 */ /* 0x000fe200078e00ff */
[----:B--2---:R-:W-:-:S04]  /*1c10*/  ISETP.NE.AND P0, PT, R2, RZ, PT ;  /* 0x000000ff0200720c */ /* 0x004fc80003f05270 */
[----:B------:R-:W-:Y:S01]  /*1c20*/  FSEL R17, RZ, 1.875, !P0 ;  /* 0x3ff00000ff117808 */ /* 0x000fe20004000000 */
[----:B------:R-:W-:Y:S08]  /*1c30*/  BRA `(.L_x_2676) ;  /* 0x0000000800707947 */ /* 0x000ff00003800000 */
.L_x_2685:
[----:B------:R2:W5:Y:S01]  /*1c40*/  LDG.E.64 R16, desc[UR36][R2.64] ;  /* 0x0000002402107981 */ /* 0x000562000c1e1b00 */
[----:B------:R-:W-:Y:S05]  /*1c50*/  BRA `(.L_x_2676) ;  /* 0x0000000800687947 */ /* 0x000fea0003800000 */
.L_x_2684:
        /* <DEDUP_REMOVED lines=23> */
[----:B------:R-:W-:-:S05]  /*1dd0*/  LOP3.LUT R5, R5, 0x80000000, R0, 0xf8, !PT ;  /* 0x8000000005057812 */ /* 0x000fca00078ef800 */
[----:B------:R-:W-:-:S04]  /*1de0*/  FMUL.FTZ R5, R5, 1 ;  /* 0x3f80000005057820 */ /* 0x000fc80000410000 */
[----:B------:R2:W3:Y:S02]  /*1df0*/  F2F.F64.F32 R16, R5 ;  /* 0x0000000500107310 */ /* 0x0004e40000201800 */
[----:B--23--:R-:W-:Y:S05]  /*1e00*/  BRA `(.L_x_2676) ;  /* 0x0000000400fc7947 */ /* 0x00cfea0003800000 */
.L_x_2687:
        /* <DEDUP_REMOVED lines=10> */
[----:B------:R-:W-:-:S05]  /*1eb0*/  LOP3.LUT R0, R0, 0x80000000, R5, 0xf8, !PT ;  /* 0x8000000000007812 */ /* 0x000fca00078ef805 */
[----:B------:R-:W-:-:S04]  /*1ec0*/  FMUL.FTZ R0, R0, 1 ;  /* 0x3f80000000007820 */ /* 0x000fc80000410000 */
[----:B------:R2:W3:Y:S02]  /*1ed0*/  F2F.F64.F32 R16, R0 ;  /* 0x0000000000107310 */ /* 0x0004e40000201800 */
[----:B--23--:R-:W-:Y:S05]  /*1ee0*/  BRA `(.L_x_2676) ;  /* 0x0000000400c47947 */ /* 0x00cfea0003800000 */
.L_x_2686:
[----:B------:R-:W2:Y:S02]  /*1ef0*/  LDG.E.U16 R0, desc[UR36][R2.64] ;  /* 0x0000002402007981 */ /* 0x000ea4000c1e1500 */
[----:B--2---:R-:W-:-:S04]  /*1f00*/  IMAD.U32 R0, R0, 0x10000, RZ ;  /* 0x0001000000007824 */ /* 0x004fc800078e00ff */
[----:B------:R-:W-:-:S04]  /*1f10*/  FMUL.FTZ R0, R0, 1 ;  /* 0x3f80000000007820 */ /* 0x000fc80000410000 */
[----:B------:R2:W3:Y:S02]  /*1f20*/  F2F.F64.F32 R16, R0 ;  /* 0x0000000000107310 */ /* 0x0004e40000201800 */
[----:B--23--:R-:W-:Y:S05]  /*1f30*/  BRA `(.L_x_2676) ;  /* 0x0000000400b07947 */ /* 0x00cfea0003800000 */
.L_x_2683:
        /* <DEDUP_REMOVED lines=9> */
[----:B--2---:R2:W3:Y:S02]  /*1fd0*/  I2F.F64.U16 R16, R2 ;  /* 0x0000000200107312 */ /* 0x0044e40000101800 */
[----:B--23--:R-:W-:Y:S05]  /*1fe0*/  BRA `(.L_x_2676) ;  /* 0x0000000400847947 */ /* 0x00cfea0003800000 */
.L_x_2690:
[----:B------:R-:W2:Y:S01]  /*1ff0*/  LDG.E.U8 R3, desc[UR36][R2.64] ;  /* 0x0000002402037981 */ /* 0x000ea2000c1e1100 */
[----:B------:R-:W-:Y:S02]  /*2000*/  CS2R R16, SRZ ;  /* 0x0000000000107805 */ /* 0x000fe4000001ff00 */
[----:B--2---:R-:W-:-:S13]  /*2010*/  ISETP.NE.AND P0, PT, R3, RZ, PT ;  /* 0x000000ff0300720c */ /* 0x004fda0003f05270 */
[----:B------:R-:W-:Y:S05]  /*2020*/  @!P0 BRA `(.L_x_2676) ;  /* 0x0000000400748947 */ /* 0x000fea0003800000 */
[----:B------:R-:W-:-:S13]  /*2030*/  ISETP.NE.AND P0, PT, R3, 0x80, PT ;  /* 0x000000800300780c */ /* 0x000fda0003f05270 */
[----:B------:R-:W-:Y:S01]  /*2040*/  @!P0 MOV R16, 0x20000000 ;  /* 0x2000000000108802 */ /* 0x000fe20000000f00 */
        /* <DEDUP_REMOVED lines=15> */
.L_x_2692:
[----:B------:R-:W-:Y:S05]  /*2140*/  BSYNC.RECONVERGENT B0 ;  /* 0x0000000000007941 */ /* 0x000fea0003800200 */
.L_x_2691:
[----:B------:R-:W-:Y:S01]  /*2150*/  IMAD.SHL.U32 R0, R0, 0x100000, RZ ;  /* 0x0010000000007824 */ /* 0x000fe200078e00ff */
[----:B------:R-:W-:-:S04]  /*2160*/  LEA R2, R2, 0x3b800000, 0x17 ;  /* 0x3b80000002027811 */ /* 0x000fc800078eb8ff */
[----:B------:R-:W-:-:S05]  /*2170*/  LOP3.LUT R0, R2, R0, R7, 0xfe, !PT ;  /* 0x0000000002007212 */ /* 0x000fca00078efe07 */
[----:B------:R-:W-:-:S04]  /*2180*/  FMUL.FTZ R0, R0, 1 ;  /* 0x3f80000000007820 */ /* 0x000fc80000410000 */
[----:B------:R2:W3:Y:S02]  /*2190*/  F2F.F64.F32 R16, R0 ;  /* 0x0000000000107310 */ /* 0x0004e40000201800 */
[----:B--23--:R-:W-:Y:S05]  /*21a0*/  BRA `(.L_x_2676) ;  /* 0x0000000400147947 */ /* 0x00cfea0003800000 */
.L_x_2689:
[----:B------:R-:W2:Y:S01]  /*21b0*/  LDG.E.U8 R3, desc[UR36][R2.64] ;  /* 0x0000002402037981 */ /* 0x000ea2000c1e1100 */
[----:B------:R-:W-:Y:S02]  /*21c0*/  CS2R R16, SRZ ;  /* 0x0000000000107805 */ /* 0x000fe4000001ff00 */
[----:B--2---:R-:W-:-:S13]  /*21d0*/  ISETP.NE.AND P0, PT, R3, RZ, PT ;  /* 0x000000ff0300720c */ /* 0x004fda0003f05270 */
[----:B------:R-:W-:Y:S05]  /*21e0*/  @!P0 BRA `(.L_x_2676) ;  /* 0x0000000400048947 */ /* 0x000fea0003800000 */
[----:B------:R-:W-:-:S13]  /*21f0*/  ISETP.NE.AND P0, PT, R3, 0x80, PT ;  /* 0x000000800300780c */ /* 0x000fda0003f05270 */
[----:B------:R-:W-:Y:S01]  /*2200*/  @!P0 IMAD.MOV.U32 R16, RZ, RZ, 0x20000000 ;  /* 0x20000000ff108424 */ /* 0x000fe200078e00ff */
        /* <DEDUP_REMOVED lines=15> */
.L_x_2694:
[----:B------:R-:W-:Y:S05]  /*2300*/  BSYNC.RECONVERGENT B0 ;  /* 0x0000000000007941 */ /* 0x000fea0003800200 */
.L_x_2693:
[----:B------:R-:W-:Y:S02]  /*2310*/  SHF.L.U32 R0, R0, 0x15, RZ ;  /* 0x0000001500007819 */ /* 0x000fe400000006ff */
[----:B------:R-:W-:-:S04]  /*2320*/  LEA R2, R2, 0x37800000, 0x17 ;  /* 0x3780000002027811 */ /* 0x000fc800078eb8ff */
[----:B------:R-:W-:-:S05]  /*2330*/  LOP3.LUT R0, R2, R0, R7, 0xfe, !PT ;  /* 0x0000000002007212 */ /* 0x000fca00078efe07 */
[----:B------:R-:W-:-:S04]  /*2340*/  FMUL.FTZ R0, R0, 1 ;  /* 0x3f80000000007820 */ /* 0x000fc80000410000 */
[----:B------:R2:W3:Y:S02]  /*2350*/  F2F.F64.F32 R16, R0 ;  /* 0x0000000000107310 */ /* 0x0004e40000201800 */
[----:B--23--:R-:W-:Y:S05]  /*2360*/  BRA `(.L_x_2676) ;  /* 0x0000000000a47947 */ /* 0x00cfea0003800000 */
.L_x_2688:
[----:B------:R-:W-:-:S09]  /*2370*/  UISETP.NE.AND UP0, UPT, UR4, 0x1c, UPT ;  /* 0x0000001c0400788c */ /* 0x000fd2000bf05270 */
[----:B------:R-:W-:Y:S05]  /*2380*/  BRA.U !UP0, `(.L_x_2695) ;  /* 0x0000000108947547 */ /* 0x000fea000b800000 */
[----:B------:R-:W-:-:S09]  /*2390*/  UISETP.NE.AND UP0, UPT, UR4, 0x1d, UPT ;  /* 0x0000001d0400788c */ /* 0x000fd2000bf05270 */
[----:B------:R-:W-:Y:S05]  /*23a0*/  BRA.U !UP0, `(.L_x_2696) ;  /* 0x0000000108807547 */ /* 0x000fea000b800000 */
[----:B------:R-:W-:-:S09]  /*23b0*/  UISETP.NE.AND UP0, UPT, UR4, 0x2c, UPT ;  /* 0x0000002c0400788c */ /* 0x000fd2000bf05270 */
[----:B------:R-:W-:Y:S05]  /*23c0*/  BRA.U !UP0, `(.L_x_2697) ;  /* 0x0000000108487547 */ /* 0x000fea000b800000 */
.L_x_2675:
        /* <DEDUP_REMOVED lines=16> */
.L_x_2698:
[----:B------:R-:W-:Y:S01]  /*24d0*/  CS2R R16, SRZ ;  /* 0x0000000000107805 */ /* 0x000fe2000001ff00 */
[----:B------:R-:W-:Y:S06]  /*24e0*/  BRA `(.L_x_2676) ;  /* 0x0000000000447947 */ /* 0x000fec0003800000 */
.L_x_2697:
[----:B------:R-:W2:Y:S01]  /*24f0*/  LDG.E.U8 R0, desc[UR36][R2.64] ;  /* 0x0000002402007981 */ /* 0x000ea2000c1e1100 */
[----:B------:R-:W-:Y:S02]  /*2500*/  IMAD.MOV.U32 R16, RZ, RZ, 0x0 ;  /* 0x00000000ff107424 */ /* 0x000fe400078e00ff */
[----:B------:R-:W-:Y:S01]  /*2510*/  IMAD.MOV.U32 R17, RZ, RZ, 0x38000000 ;  /* 0x38000000ff117424 */ /* 0x000fe200078e00ff */
[----:B--2---:R-:W-:-:S13]  /*2520*/  ISETP.NE.AND P0, PT, R0, RZ, PT ;  /* 0x000000ff0000720c */ /* 0x004fda0003f05270 */
[----:B------:R-:W-:Y:S05]  /*2530*/  @!P0 BRA `(.L_x_2676) ;  /* 0x0000000000308947 */ /* 0x000fea0003800000 */
[----:B------:R-:W-:-:S13]  /*2540*/  ISETP.NE.AND P0, PT, R0, 0xff, PT ;  /* 0x000000ff0000780c */ /* 0x000fda0003f05270 */
[----:B------:R-:W-:Y:S01]  /*2550*/  @P0 SHF.L.U32 R0, R0, 0x17, RZ ;  /* 0x0000001700000819 */ /* 0x000fe200000006ff */
[----:B------:R-:W-:Y:S02]  /*2560*/  @!P0 IMAD.MOV.U32 R16, RZ, RZ, 0x20000000 ;  /* 0x20000000ff108424 */ /* 0x000fe400078e00ff */
[----:B------:R-:W-:Y:S02]  /*2570*/  @!P0 IMAD.MOV.U32 R17, RZ, RZ, 0x7ff80000 ;  /* 0x7ff80000ff118424 */ /* 0x000fe400078e00ff */
[----:B------:R-:W-:-:S04]  /*2580*/  @P0 FMUL.FTZ R0, R0, 1 ;  /* 0x3f80000000000820 */ /* 0x000fc80000410000 */
[----:B------:R2:W3:Y:S02]  /*2590*/  @P0 F2F.F64.F32 R16, R0 ;  /* 0x0000000000100310 */ /* 0x0004e40000201800 */
[----:B--23--:R-:W-:Y:S05]  /*25a0*/  BRA `(.L_x_2676) ;  /* 0x0000000000147947 */ /* 0x00cfea0003800000 */
.L_x_2696:
[----:B------:R-:W2:Y:S02]  /*25b0*/  LDG.E.64 R16, desc[UR36][R2.64] ;  /* 0x0000002402107981 */ /* 0x000ea4000c1e1b00 */
[----:B--2---:R-:W2:Y:S02]  /*25c0*/  I2F.F64.U64 R16, R16 ;  /* 0x0000001000107312 */ /* 0x004ea40000301800 */
[----:B--2---:R-:W-:Y:S05]  /*25d0*/  BRA `(.L_x_2676) ;  /* 0x0000000000087947 */ /* 0x004fea0003800000 */
.L_x_2695:
[----:B------:R-:W2:Y:S02]  /*25e0*/  LDG.E R2, desc[UR36][R2.64] ;  /* 0x0000002402027981 */ /* 0x000ea4000c1e1900 */
[----:B--2---:R0:W1:Y:S02]  /*25f0*/  I2F.F64.U32 R16, R2 ;  /* 0x0000000200107312 */ /* 0x0040640000201800 */
.L_x_2676:
[----:B------:R-:W-:Y:S05]  /*2600*/  BSYNC.RECONVERGENT B7 ;  /* 0x0000000000077941 */ /* 0x000fea0003800200 */
.L_x_2670:
[----:B------:R-:W0:Y:S01]  /*2610*/  LDCU.64 UR6, c[0x0][0x5f8] ;  /* 0x0000bf00ff0677ac */ /* 0x000e220008000a00 */
[----:B------:R-:W-:Y:S01]  /*2620*/  BSSY.RECONVERGENT B7, `(.L_x_2699) ;  /* 0x00000ec000077945 */ /* 0x000fe20003800200 */
[----:B------:R-:W-:-:S04]  /*2630*/  UPRMT UR4, UR42, 0x9910, URZ ;  /* 0x000099102a047896 */ /* 0x000fc800080000ff */
[----:B------:R-:W-:Y:S01]  /*2640*/  UISETP.GT.AND UP0, UPT, UR4, 0x9, UPT ;  /* 0x000000090400788c */ /* 0x000fe2000bf04270 */
[----:B0-23--:R-:W-:-:S04]  /*2650*/  IADD3 R2, P0, PT, R18, UR6, RZ ;  /* 0x0000000612027c10 */ /* 0x00dfc8000ff1e0ff */
        /* <DEDUP_REMOVED lines=11> */
[----:B--2---:R0:W2:Y:S02]  /*2710*/  I2F.F64.S16 R26, R2 ;  /* 0x00000002001a7312 */ /* 0x0040a40000101c00 */
[----:B0-2---:R-:W-:Y:S05]  /*2720*/  BRA `(.L_x_2705) ;  /* 0x0000000c006c7947 */ /* 0x005fea0003800000 */
.L_x_2703:
[----:B------:R-:W2:Y:S02]  /*2730*/  LDG.E.U8 R2, desc[UR36][R2.64] ;  /* 0x0000002402027981 */ /* 0x000ea4000c1e1100 */
[----:B--2---:R0:W2:Y:S02]  /*2740*/  I2F.F64.U16 R26, R2 ;  /* 0x00000002001a7312 */ /* 0x0040a40000101800 */
[----:B0-2---:R-:W-:Y:S05]  /*2750*/  BRA `(.L_x_2705) ;  /* 0x0000000c00607947 */ /* 0x005fea0003800000 */
.L_x_2702:
[----:B------:R-:W-:-:S09]  /*2760*/  UISETP.NE.AND UP0, UPT, UR4, 0x2, UPT ;  /* 0x000000020400788c */ /* 0x000fd2000bf05270 */
[----:B------:R-:W-:Y:S05]  /*2770*/  BRA.U !UP0, `(.L_x_2706) ;  /* 0x0000000108287547 */ /* 0x000fea000b800000 */
[----:B------:R-:W-:-:S09]  /*2780*/  UISETP.NE.AND UP0, UPT, UR4, 0x3, UPT ;  /* 0x000000030400788c */ /* 0x000fd2000bf05270 */
[----:B------:R-:W-:Y:S05]  /*2790*/  BRA.U !UP0, `(.L_x_2707) ;  /* 0x0000000108147547 */ /* 0x000fea000b800000 */
[----:B------:R-:W-:-:S09]  /*27a0*/  UISETP.NE.AND UP0, UPT, UR4, 0x4, UPT ;  /* 0x000000040400788c */ /* 0x000fd2000bf05270 */
[----:B------:R-:W-:Y:S05]  /*27b0*/  BRA.U UP0, `(.L_x_2704) ;  /* 0x0000000900bc7547 */ /* 0x000fea000b800000 */
[----:B------:R-:W2:Y:S02]  /*27c0*/  LDG.E.64 R26, desc[UR36][R2.64] ;  /* 0x00000024021a7981 */ /* 0x000ea4000c1e1b00 */
[----:B--2---:R-:W0:Y:S02]  /*27d0*/  I2F.F64.S64 R26, R26 ;  /* 0x0000001a001a7312 */ /* 0x004e240000301c00 */
[----:B0-----:R-:W-:Y:S05]  /*27e0*/  BRA `(.L_x_2705) ;  /* 0x0000000c003c7947 */ /* 0x001fea0003800000 */
.L_x_2707:
[----:B------:R-:W2:Y:S02]  /*27f0*/  LDG.E R2, desc[UR36][R2.64] ;  /* 0x0000002402027981 */ /* 0x000ea4000c1e1900 */
[----:B--2---:R0:W2:Y:S02]  /*2800*/  I2F.F64 R26, R2 ;  /* 0x00000002001a7312 */ /* 0x0040a40000201c00 */
[----:B0-2---:R-:W-:Y:S05]  /*2810*/  BRA `(.L_x_2705) ;  /* 0x0000000c00307947 */ /* 0x005fea0003800000 */
.L_x_2706:
[----:B------:R-:W2:Y:S02]  /*2820*/  LDG.E.U16 R2, desc[UR36][R2.64] ;  /* 0x0000002402027981 */ /* 0x000ea4000c1e1500 */
[----:B--2---:R0:W2:Y:S02]  /*2830*/  I2F.F64.S16 R26, R2 ;  /* 0x00000002001a7312 */ /* 0x0040a40000101c00 */
[----:B0-2---:R-:W-:Y:S05]  /*2840*/  BRA `(.L_x_2705) ;  /* 0x0000000c00247947 */ /* 0x005fea0003800000 */
.L_x_2701:
        /* <DEDUP_REMOVED lines=10> */
.L_x_2709:
[----:B------:R-:W2:Y:S02]  /*28f0*/  LDG.E.U16 R0, desc[UR36][R2.64] ;  /* 0x0000002402007981 */ /* 0x000ea4000c1e1500 */
[----:B--2---:R-:W-:-:S05]  /*2900*/  HADD2.F32 R0, -RZ, R0.H0_H0 ;  /* 0x20000000ff007230 */ /* 0x004fca0000004100 */
[----:B------:R-:W-:-:S04]  /*2910*/  FMUL.FTZ R0, R0, 1 ;  /* 0x3f80000000007820 */ /* 0x000fc80000410000 */
[----:B------:R4:W0:Y:S02]  /*2920*/  F2F.F64.F32 R26, R0 ;  /* 0x00000000001a7310 */ /* 0x0008240000201800 */
[----:B0---4-:R-:W-:Y:S05]  /*2930*/  BRA `(.L_x_2705) ;  /* 0x0000000800e87947 */ /* 0x011fea0003800000 */
.L_x_2708:
        /* <DEDUP_REMOVED lines=8> */
[----:B------:R-:W0:Y:S02]  /*29c0*/  F2F.F64.F32 R26, R26 ;  /* 0x0000001a001a7310 */ /* 0x000e240000201800 */
[----:B0-----:R-:W-:Y:S05]  /*29d0*/  BRA `(.L_x_2705) ;  /* 0x0000000800c07947 */ /* 0x001fea0003800000 */
.L_x_2711:
[----:B------:R-:W2:Y:S02]  /*29e0*/  LDG.E.U16 R2, desc[UR36][R2.64] ;  /* 0x0000002402027981 */ /* 0x000ea4000c1e1500 */
[----:B--2---:R-:W-:-:S05]  /*29f0*/  HADD2.F32 R0, -RZ, R2.H0_H0 ;  /* 0x20000002ff007230 */ /* 0x004fca0000004100 */
[----:B------:R-:W-:-:S04]  /*2a00*/  FMUL.FTZ R0, R0, 1 ;  /* 0x3f80000000007820 */ /* 0x000fc80000410000 */
[----:B------:R0:W2:Y:S02]  /*2a10*/  F2F.F64.F32 R26, R0 ;  /* 0x00000000001a7310 */ /* 0x0000a40000201800 */
[----:B0-2---:R-:W-:Y:S05]  /*2a20*/  BRA `(.L_x_2705) ;  /* 0x0000000800ac7947 */ /* 0x005fea0003800000 */
.L_x_2710:
[----:B------:R4:W5:Y:S01]  /*2a30*/  LDG.E.64 R26, desc[UR36][R2.64] ;  /* 0x00000024021a7981 */ /* 0x000962000c1e1b00 */
[----:B------:R-:W-:Y:S05]  /*2a40*/  BRA `(.L_x_2705) ;  /* 0x0000000800a47947 */ /* 0x000fea0003800000 */
.L_x_2700:
        /* <DEDUP_REMOVED lines=13> */
.L_x_2714:
[----:B------:R3:W5:Y:S01]  /*2b20*/  LDG.E.64 R26, desc[UR36][R2.64] ;  /* 0x00000024021a7981 */ /* 0x000762000c1e1b00 */
[----:B------:R-:W-:Y:S05]  /*2b30*/  BRA `(.L_x_2705) ;  /* 0x0000000800687947 */ /* 0x000fea0003800000 */
.L_x_2713:
        /* <DEDUP_REMOVED lines=25> */
[----:B------:R3:W4:Y:S02]  /*2cd0*/  F2F.F64.F32 R26, R5 ;  /* 0x00000005001a7310 */ /* 0x0007240000201800 */
[----:B---34-:R-:W-:Y:S05]  /*2ce0*/  BRA `(.L_x_2705) ;  /* 0x0000000400fc7947 */ /* 0x018fea0003800000 */
.L_x_2716:
        /* <DEDUP_REMOVED lines=12> */
[----:B------:R3:W4:Y:S02]  /*2db0*/  F2F.F64.F32 R26, R0 ;  /* 0x00000000001a7310 */ /* 0x0007240000201800 */
[----:B---34-:R-:W-:Y:S05]  /*2dc0*/  BRA `(.L_x_2705) ;  /* 0x0000000400c47947 */ /* 0x018fea0003800000 */
.L_x_2715:
[----:B------:R-:W2:Y:S02]  /*2dd0*/  LDG.E.U16 R0, desc[UR36][R2.64] ;  /* 0x0000002402007981 */ /* 0x000ea4000c1e1500 */
[----:B--2---:R-:W-:-:S04]  /*2de0*/  IMAD.U32 R0, R0, 0x10000, RZ ;  /* 0x0001000000007824 */ /* 0x004fc800078e00ff */
[----:B------:R-:W-:-:S04]  /*2df0*/  FMUL.FTZ R0, R0, 1 ;  /* 0x3f80000000007820 */ /* 0x000fc80000410000 */
[----:B------:R3:W4:Y:S02]  /*2e00*/  F2F.F64.F32 R26, R0 ;  /* 0x00000000001a7310 */ /* 0x0007240000201800 */
[----:B---34-:R-:W-:Y:S05]  /*2e10*/  BRA `(.L_x_2705) ;  /* 0x0000000400b07947 */ /* 0x018fea0003800000 */
.L_x_2712:
        /* <DEDUP_REMOVED lines=9> */
[----:B--2---:R3:W4:Y:S02]  /*2eb0*/  I2F.F64.U16 R26, R2 ;  /* 0x00000002001a7312 */ /* 0x0047240000101800 */
[----:B---34-:R-:W-:Y:S05]  /*2ec0*/  BRA `(.L_x_2705) ;  /* 0x0000000400847947 */ /* 0x018fea0003800000 */
.L_x_2719:
        /* <DEDUP_REMOVED lines=21> */
.L_x_2721:
[----:B------:R-:W-:Y:S05]  /*3020*/  BSYNC.RECONVERGENT B0 ;  /* 0x0000000000007941 */ /* 0x000fea0003800200 */
.L_x_2720:
[----:B------:R-:W-:Y:S01]  /*3030*/  IMAD.SHL.U32 R0, R0, 0x100000, RZ ;  /* 0x0010000000007824 */ /* 0x000fe200078e00ff */
[----:B------:R-:W-:-:S04]  /*3040*/  LEA R2, R2, 0x3b800000, 0x17 ;  /* 0x3b80000002027811 */ /* 0x000fc800078eb8ff */
[----:B------:R-:W-:-:S05]  /*3050*/  LOP3.LUT R0, R2, R0, R7, 0xfe, !PT ;  /* 0x0000000002007212 */ /* 0x000fca00078efe07 */
[----:B------:R-:W-:-:S04]  /*3060*/  FMUL.FTZ R0, R0, 1 ;  /* 0x3f80000000007820 */ /* 0x000fc80000410000 */
[----:B------:R3:W4:Y:S02]  /*3070*/  F2F.F64.F32 R26, R0 ;  /* 0x00000000001a7310 */ /* 0x0007240000201800 */
[----:B---34-:R-:W-:Y:S05]  /*3080*/  BRA `(.L_x_2705) ;  /* 0x0000000400147947 */ /* 0x018fea0003800000 */
.L_x_2718:
        /* <DEDUP_REMOVED lines=21> */
.L_x_2723:
[----:B------:R-:W-:Y:S05]  /*31e0*/  BSYNC.RECONVERGENT B0 ;  /* 0x0000000000007941 */ /* 0x000fea0003800200 */
.L_x_2722:
[----:B------:R-:W-:Y:S02]  /*31f0*/  SHF.L.U32 R0, R0, 0x15, RZ ;  /* 0x0000001500007819 */ /* 0x000fe400000006ff */
[----:B------:R-:W-:-:S04]  /*3200*/  LEA R2, R2, 0x37800000, 0x17 ;  /* 0x3780000002027811 */ /* 0x000fc800078eb8ff */
[----:B------:R-:W-:-:S05]  /*3210*/  LOP3.LUT R0, R2, R0, R7, 0xfe, !PT ;  /* 0x0000000002007212 */ /* 0x000fca00078efe07 */
[----:B------:R-:W-:-:S04]  /*3220*/  FMUL.FTZ R0, R0, 1 ;  /* 0x3f80000000007820 */ /* 0x000fc80000410000 */
[----:B------:R3:W4:Y:S02]  /*3230*/  F2F.F64.F32 R26, R0 ;  /* 0x00000000001a7310 */ /* 0x0007240000201800 */
[----:B---34-:R-:W-:Y:S05]  /*3240*/  BRA `(.L_x_2705) ;  /* 0x0000000000a47947 */ /* 0x018fea0003800000 */
.L_x_2717:
[----:B------:R-:W-:-:S09]  /*3250*/  UISETP.NE.AND UP0, UPT, UR4, 0x1c, UPT ;  /* 0x0000001c0400788c */ /* 0x000fd2000bf05270 */
[----:B------:R-:W-:Y:S05]  /*3260*/  BRA.U !UP0, `(.L_x_2724) ;  /* 0x0000000108947547 */ /* 0x000fea000b800000 */
[----:B------:R-:W-:-:S09]  /*3270*/  UISETP.NE.AND UP0, UPT, UR4, 0x1d, UPT ;  /* 0x0000001d0400788c */ /* 0x000fd2000bf05270 */
[----:B------:R-:W-:Y:S05]  /*3280*/  BRA.U !UP0, `(.L_x_2725) ;  /* 0x0000000108807547 */ /* 0x000fea000b800000 */
[----:B------:R-:W-:-:S09]  /*3290*/  UISETP.NE.AND UP0, UPT, UR4, 0x2c, UPT ;  /* 0x0000002c0400788c */ /* 0x000fd2000bf05270 */
[----:B------:R-:W-:Y:S05]  /*32a0*/  BRA.U !UP0, `(.L_x_2726) ;  /* 0x0000000108487547 */ /* 0x000fea000b800000 */
.L_x_2704:
[----:B------:R-:W-:Y:S01]  /*32b0*/  MOV R0, 0x0 ;  /* 0x0000000000007802 */ /* 0x000fe20000000f00 */
[----:B------:R-:W0:Y:S01]  /*32c0*/  LDCU.64 UR4, c[0x4][0x128] ;  /* 0x01002500ff0477ac */ /* 0x000e220008000a00 */
[----:B------:R-:W-:Y:S02]  /*32d0*/  HFMA2 R13, -RZ, RZ, 0, 0 ;  /* 0x00000000ff0d7431 */ /* 0x000fe400000001ff */
[----:B------:R-:W-:Y:S01]  /*32e0*/  IMAD.MOV.U32 R8, RZ, RZ, 0x4e ;  /* 0x0000004eff087424 */ /* 0x000fe200078e00ff */
[----:B------:R2:W3:Y:S01]  /*32f0*/  LDC.64 R2, c[0x4][R0] ;  /* 0x0100000000027b82 */ /* 0x0004e20000000a00 */
[----:B------:R-:W4:Y:S01]  /*3300*/  LDCU.64 UR6, c[0x4][0x130] ;  /* 0x01002600ff0677ac */ /* 0x000f220008000a00 */
[----:B------:R-:W-:Y:S01]  /*3310*/  IMAD.MOV.U32 R12, RZ, RZ, 0x1 ;  /* 0x00000001ff0c7424 */ /* 0x000fe200078e00ff */
[----:B------:R-:W1:Y:S01]  /*3320*/  LDCU.64 UR8, c[0x4][0x8] ;  /* 0x01000100ff0877ac */ /* 0x000e620008000a00 */
[----:B0-----:R-:W-:Y:S02]  /*3330*/  IMAD.U32 R4, RZ, RZ, UR4 ;  /* 0x00000004ff047e24 */ /* 0x001fe4000f8e00ff */
[----:B------:R-:W-:Y:S01]  /*3340*/  IMAD.U32 R5, RZ, RZ, UR5 ;  /* 0x00000005ff057e24 */ /* 0x000fe2000f8e00ff */
[----:B----4-:R-:W-:Y:S01]  /*3350*/  MOV R6, UR6 ;  /* 0x0000000600067c02 */ /* 0x010fe20008000f00 */
[----:B------:R-:W-:-:S02]  /*3360*/  IMAD.U32 R7, RZ, RZ, UR7 ;  /* 0x00000007ff077e24 */ /* 0x000fc4000f8e00ff */
[----:B-1----:R-:W-:Y:S01]  /*3370*/  IMAD.U32 R10, RZ, RZ, UR8 ;  /* 0x00000008ff0a7e24 */ /* 0x002fe2000f8e00ff */
[----:B--2---:R-:W-:-:S07]  /*3380*/  MOV R11, UR9 ;  /* 0x00000009000b7c02 */ /* 0x004fce0008000f00 */
[----:B------:R-:W-:-:S07]  /*3390*/  LEPC R20, `(.L_x_2727) ;  /* 0x000000001014794e */ /* 0x000fce0000000000 */
[----:B---3-5:R-:W-:Y:S05]  /*33a0*/  CALL.ABS.NOINC R2 ;  /* 0x0000000002007343 */ /* 0x028fea0003c00000 */
.L_x_2727:
[----:B------:R-:W-:Y:S01]  /*33b0*/  CS2R R26, SRZ ;  /* 0x00000000001a7805 */ /* 0x000fe2000001ff00 */
[----:B------:R-:W-:Y:S06]  /*33c0*/  BRA `(.L_x_2705) ;  /* 0x0000000000447947 */ /* 0x000fec0003800000 */
.L_x_2726:
        /* <DEDUP_REMOVED lines=10> */
[----:B------:R0:W2:Y:S02]  /*3470*/  @P0 F2F.F64.F32 R26, R0 ;  /* 0x00000000001a0310 */ /* 0x0000a40000201800 */
[----:B0-2---:R-:W-:Y:S05]  /*3480*/  BRA `(.L_x_2705) ;  /* 0x0000000000147947 */ /* 0x005fea0003800000 */
.L_x_2725:
[----:B------:R-:W2:Y:S02]  /*3490*/  LDG.E.64 R26, desc[UR36][R2.64] ;  /* 0x00000024021a7981 */ /* 0x000ea4000c1e1b00 */
[----:B--2---:R-:W0:Y:S02]  /*34a0*/  I2F.F64.U64 R26, R26 ;  /* 0x0000001a001a7312 */ /* 0x004e240000301800 */
[----:B0-----:R-:W-:Y:S05]  /*34b0*/  BRA `(.L_x_2705) ;  /* 0x0000000000087947 */ /* 0x001fea0003800000 */
.L_x_2724:
[----:B------:R-:W2:Y:S02]  /*34c0*/  LDG.E R2, desc[UR36][R2.64] ;  /* 0x0000002402027981 */ /* 0x000ea4000c1e1900 */
[----:B--2---:R0:W2:Y:S02]  /*34d0*/  I2F.F64.U32 R26, R2 ;  /* 0x00000002001a7312 */ /* 0x0040a40000201800 */
.L_x_2705:
[----:B------:R-:W-:Y:S05]  /*34e0*/  BSYNC.RECONVERGENT B7 ;  /* 0x0000000000077941 */ /* 0x000fea0003800200 */
.L_x_2699:
[----:B0--34-:R-:W-:Y:S01]  /*34f0*/  MOV R2, 0x652b82fe ;  /* 0x652b82fe00027802 */ /* 0x019fe20000000f00 */
[----:B------:R-:W-:Y:S01]  /*3500*/  IMAD.MOV.U32 R3, RZ, RZ, 0x3ff71547 ;  /* 0x3ff71547ff037424 */ /* 0x000fe200078e00ff */
[----:B------:R-:W-:Y:S01]  /*3510*/  UMOV UR4, 0xfefa39ef ;  /* 0xfefa39ef00047882 */ /* 0x000fe20000000000 */
[----:B------:R-:W-:Y:S01]  /*3520*/  UMOV UR5, 0x3fe62e42 ;  /* 0x3fe62e4200057882 */ /* 0x000fe20000000000 */
[----:B-1---5:R-:W0:Y:S01]  /*3530*/  DADD R4, -RZ, -|R16| ;  /* 0x00000000ff047229 */ /* 0x022e220000000d10 */
[----:B------:R-:W-:Y:S01]  /*3540*/  BSSY.RECONVERGENT B0, `(.L_x_2728) ;  /* 0x0000077000007945 */ /* 0x000fe20003800200 */
[----:B0-----:R-:W-:-:S15]  /*3550*/  FSETP.GEU.FTZ.AND P0, PT, |R5|, 4.1917929649353027344, PT ;  /* 0x4086232b0500780b */ /* 0x001fde0003f1e200 */
[----:B------:R-:W-:-:S15]  /*3560*/  NOP ;  /* 0x0000000000007918 */ /* 0x000fde0000000000 */
[----:B------:R-:W-:-:S15]  /*3570*/  NOP ;  /* 0x0000000000007918 */ /* 0x000fde0000000000 */
[----:B------:R-:W-:-:S15]  /*3580*/  NOP ;  /* 0x0000000000007918 */ /* 0x000fde0000000000 */
[----:B------:R-:W-:-:S02]  /*3590*/  NOP ;  /* 0x0000000000007918 */ /* 0x000fc40000000000 */
[----:B------:R-:W0:-:S15]  /*35a0*/  DFMA R2, |R16|, -R2, 6.75539944105574400000e+15 ;  /* 0x433800001002742b */ /* 0x000e1e0000000a02 */
[----:B------:R-:W-:-:S15]  /*35b0*/  NOP ;  /* 0x0000000000007918 */ /* 0x000fde0000000000 */
[----:B------:R-:W-:-:S15]  /*35c0*/  NOP ;  /* 0x0000000000007918 */ /* 0x000fde0000000000 */
[----:B------:R-:W-:-:S15]  /*35d0*/  NOP ;  /* 0x0000000000007918 */ /* 0x000fde0000000000 */
[----:B------:R-:W-:-:S04]  /*35e0*/  NOP ;  /* 0x0000000000007918 */ /* 0x000fc80000000000 */
[----:B0-----:R-:W0:-:S15]  /*35f0*/  DADD R6, R2, -6.75539944105574400000e+15 ;  /* 0xc338000002067429 */ /* 0x001e1e0000000000 */
[----:B------:R-:W-:-:S15]  /*3600*/  NOP ;  /* 0x0000000000007918 */ /* 0x000fde0000000000 */
[----:B------:R-:W-:-:S15]  /*3610*/  NOP ;  /* 0x0000000000007918 */ /* 0x000fde0000000000 */
[----:B------:R-:W-:-:S15]  /*3620*/  NOP ;  /* 0x0000000000007918 */ /* 0x000fde0000000000 */
[----:B------:R-:W-:-:S04]  /*3630*/  NOP ;  /* 0x0000000000007918 */ /* 0x000fc80000000000 */
[----:B0-----:R-:W0:Y:S01]  /*3640*/  DFMA R8, R6, -UR4, -|R16| ;  /* 0x8000000406087c2b */ /* 0x001e220008000c10 */
[----:B------:R-:W-:Y:S01]  /*3650*/  UMOV UR4, 0x3b39803f ;  /* 0x3b39803f00047882 */ /* 0x000fe20000000000 */
[----:B------:R-:W-:-:S15]  /*3660*/  UMOV UR5, 0x3c7abc9e ;  /* 0x3c7abc9e00057882 */ /* 0x000fde0000000000 */
[----:B------:R-:W-:-:S15]  /*3670*/  NOP ;  /* 0x0000000000007918 */ /* 0x000fde0000000000 */
[----:B------:R-:W-:-:S15]  /*3680*/  NOP ;  /* 0x0000000000007918 */ /* 0x000fde0000000000 */
[----:B------:R-:W-:-:S15]  /*3690*/  NOP ;  /* 0x0000000000007918 */ /* 0x000fde0000000000 */
[----:B------:R-:W-:-:S02]  /*36a0*/  NOP ;  /* 0x0000000000007918 */ /* 0x000fc40000000000 */
[----:B0-----:R0:W1:Y:S01]  /*36b0*/  DFMA R8, R6, -UR4, R8 ;  /* 0x8000000406087c2b */ /* 0x0010620008000008 */
[----:B------:R-:W-:Y:S01]  /*36c0*/  UMOV UR4, 0x69ce2bdf ;  /* 0x69ce2bdf00047882 */ /* 0x000fe20000000000 */
[----:B0-----:R-:W-:Y:S01]  /*36d0*/  IMAD.MOV.U32 R6, RZ, RZ, -0x35dec16 ;  /* 0xfca213eaff067424 */ /* 0x001fe200078e00ff */
[----:B------:R-:W-:Y:S01]  /*36e0*/  MOV R7, 0x3e928af3 ;  /* 0x3e928af300077802 */ /* 0x000fe20000000f00 */
[----:B------:R-:W-:-:S15]  /*36f0*/  UMOV UR5, 0x3e5ade15 ;  /* 0x3e5ade1500057882 */ /* 0x000fde0000000000 */
[----:B------:R-:W-:-:S15]  /*3700*/  NOP ;  /* 0x0000000000007918 */ /* 0x000fde0000000000 */
[----:B------:R-:W-:-:S15]  /*3710*/  NOP ;  /* 0x0000000000007918 */ /* 0x000fde0000000000 */
[----:B------:R-:W-:-:S15]  /*3720*/  NOP ;  /* 0x0000000000007918 */ /* 0x000fde0000000000 */
[----:B-1----:R-:W0:Y:S01]  /*3730*/  DFMA R6, R8, UR4, R6 ;  /* 0x0000000408067c2b */ /* 0x002e220008000006 */
[----:B------:R-:W-:Y:S01]  /*3740*/  UMOV UR4, 0x62401315 ;  /* 0x6240131500047882 */ /* 0x000fe20000000000 */
[----:B------:R-:W-:-:S15]  /*3750*/  UMOV UR5, 0x3ec71dee ;  /* 0x3ec71dee00057882 */ /* 0x000fde0000000000 */
[----:B------:R-:W-:-:S15]  /*3760*/  NOP ;  /* 0x0000000000007918 */ /* 0x000fde0000000000 */
[----:B------:R-:W-:-:S15]  /*3770*/  NOP ;  /* 0x0000000000007918 */ /* 0x000fde0000000000 */
[----:B------:R-:W-:-:S15]  /*3780*/  NOP ;  /* 0x0000000000007918 */ /* 0x000fde0000000000 */
[----:B------:R-:W-:-:S02]  /*3790*/  NOP ;  /* 0x0000000000007918 */ /* 0x000fc40000000000 */
[----:B0-----:R-:W0:Y:S01]  /*37a0*/  DFMA R6, R8, R6, UR4 ;  /* 0x0000000408067e2b */ /* 0x001e220008000006 */
        /* <DEDUP_REMOVED lines=48> */
[----:B0-----:R-:W0:-:S15]  /*3ab0*/  DFMA R6, R8, R6, UR4 ;  /* 0x0000000408067e2b */ /* 0x001e1e0008000006 */
[----:B------:R-:W-:-:S15]  /*3ac0*/  NOP ;  /* 0x0000000000007918 */ /* 0x000fde0000000000 */
[----:B------:R-:W-:-:S15]  /*3ad0*/  NOP ;  /* 0x0000000000007918 */ /* 0x000fde0000000000 */
[----:B------:R-:W-:-:S15]  /*3ae0*/  NOP ;  /* 0x0000000000007918 */ /* 0x000fde0000000000 */
[----:B------:R-:W-:-:S04]  /*3af0*/  NOP ;  /* 0x0000000000007918 */ /* 0x000fc80000000000 */
[----:B0-----:R-:W0:-:S15]  /*3b00*/  DFMA R6, R8, R6, 1 ;  /* 0x3ff000000806742b */ /* 0x001e1e0000000006 */
[----:B------:R-:W-:-:S15]  /*3b10*/  NOP ;  /* 0x0000000000007918 */ /* 0x000fde0000000000 */
[----:B------:R-:W-:-:S15]  /*3b20*/  NOP ;  /* 0x0000000000007918 */ /* 0x000fde0000000000 */
[----:B------:R-:W-:-:S15]  /*3b30*/  NOP ;  /* 0x0000000000007918 */ /* 0x000fde0000000000 */
[----:B------:R-:W-:-:S04]  /*3b40*/  NOP ;  /* 0x0000000000007918 */ /* 0x000fc80000000000 */
[----:B0-----:R-:W0:Y:S02]  /*3b50*/  DFMA R6, R8, R6, 1 ;  /* 0x3ff000000806742b */ /* 0x001e240000000006 */
[----:B0-----:R-:W-:Y:S02]  /*3b60*/  IMAD R11, R2, 0x100000, R7 ;  /* 0x00100000020b7824 */ /* 0x001fe400078e0207 */
[----:B------:R-:W-:Y:S01]  /*3b70*/  IMAD.MOV.U32 R10, RZ, RZ, R6 ;  /* 0x000000ffff0a7224 */ /* 0x000fe200078e0006 */
[----:B------:R-:W-:Y:S06]  /*3b80*/  @!P0 BRA `(.L_x_2729) ;  /* 0x0000000000488947 */ /* 0x000fec0003800000 */
[----:B------:R-:W-:Y:S01]  /*3b90*/  FSETP.GEU.FTZ.AND P1, PT, |R5|, 4.2275390625, PT ;  /* 0x408748000500780b */ /* 0x000fe20003f3e200 */
[----:B------:R-:W-:-:S12]  /*3ba0*/  DSETP.NE.AND P0, PT, R16, RZ, PT ;  /* 0x000000ff1000722a */ /* 0x000fd80003f05000 */
[----:B------:R-:W-:Y:S02]  /*3bb0*/  @!P1 LEA.HI R0, R2, R2, RZ, 0x1 ;  /* 0x0000000202009211 */ /* 0x000fe400078f08ff */
[----:B------:R-:W-:Y:S02]  /*3bc0*/  @!P1 MOV R4, RZ ;  /* 0x000000ff00049202 */ /* 0x000fe40000000f00 */
[----:B------:R-:W-:-:S04]  /*3bd0*/  @!P1 SHF.R.S32.HI R3, RZ, 0x1, R0 ;  /* 0x00000001ff039819 */ /* 0x000fc80000011400 */
[----:B------:R-:W-:Y:S01]  /*3be0*/  @!P1 IADD3 R2, PT, PT, R2, -R3, RZ ;  /* 0x8000000302029210 */ /* 0x000fe20007ffe0ff */
[----:B------:R-:W-:-:S03]  /*3bf0*/  @!P1 IMAD R3, R3, 0x100000, R7 ;  /* 0x0010000003039824 */ /* 0x000fc600078e0207 */
[----:B------:R-:W-:Y:S01]  /*3c00*/  @!P1 LEA R5, R2, 0x3ff00000, 0x14 ;  /* 0x3ff0000002059811 */ /* 0x000fe200078ea0ff */
[----:B------:R-:W-:-:S15]  /*3c10*/  @!P1 IMAD.MOV.U32 R2, RZ, RZ, R6 ;  /* 0x000000ffff029224 */ /* 0x000fde00078e0006 */
[----:B------:R-:W-:-:S15]  /*3c20*/  NOP ;  /* 0x0000000000007918 */ /* 0x000fde0000000000 */
[----:B------:R-:W-:-:S09]  /*3c30*/  NOP ;  /* 0x0000000000007918 */ /* 0x000fd20000000000 */
[----:B------:R-:W0:Y:S02]  /*3c40*/  DADD R8, -|R16|, +INF ;  /* 0x7ff0000010087429 */ /* 0x000e240000000300 */
[----:B0-----:R-:W-:Y:S02]  /*3c50*/  FSEL R10, R8, RZ, !P0 ;  /* 0x000000ff080a7208 */ /* 0x001fe40004000000 */
[----:B------:R-:W-:-:S15]  /*3c60*/  FSEL R11, R9, RZ, !P0 ;  /* 0x000000ff090b7208 */ /* 0x000fde0004000000 */
[----:B------:R-:W-:-:S15]  /*3c70*/  NOP ;  /* 0x0000000000007918 */ /* 0x000fde0000000000 */
[----:B------:R-:W-:-:S15]  /*3c80*/  NOP ;  /* 0x0000000000007918 */ /* 0x000fde0000000000 */
[----:B------:R-:W-:-:S15]  /*3c90*/  NOP ;  /* 0x0000000000007918 */ /* 0x000fde0000000000 */
[----:B------:R0:W1:Y:S02]  /*3ca0*/  @!P1 DMUL R10, R2, R4 ;  /* 0x00000004020a9228 */ /* 0x0000640000000000 */
.L_x_2729:
[----:B------:R-:W-:Y:S05]  /*3cb0*/  BSYNC.RECONVERGENT B0 ;  /* 0x0000000000007941 */ /* 0x000fea0003800200 */
.L_x_2728:
[----:B01----:R-:W0:Y:S01]  /*3cc0*/  DADD R4, R10, 1 ;  /* 0x3ff000000a047429 */ /* 0x003e220000000000 */
[----:B------:R-:W-:Y:S01]  /*3cd0*/  IMAD.MOV.U32 R2, RZ, RZ, 0x1 ;  /* 0x00000001ff027424 */ /* 0x000fe200078e00ff */
[----:B0-----:R-:W0:Y:S01]  /*3ce0*/  MUFU.RCP64H R3, R5 ;  /* 0x0000000500037308 */ /* 0x001e220000001800 */
[----:B------:R-:W1:Y:S01]  /*3cf0*/  LDCU.64 UR4, c[0x0][0x5e8] ;  /* 0x0000bd00ff0477ac */ /* 0x000e620008000a00 */
[----:B------:R-:W-:Y:S01]  /*3d00*/  FSETP.GEU.AND P2, PT, |R11|, 6.5827683646048100446e-37, PT ;  /* 0x036000000b00780b */ /* 0x000fe20003f4e200 */
[----:B------:R-:W-:Y:S01]  /*3d10*/  BSSY.RECONVERGENT B0, `(.L_x_2730) ;  /* 0x0000035000007945 */ /* 0x000fe20003800200 */
[----:B-1----:R-:W-:-:S05]  /*3d20*/  IADD3 R24, P1, PT, R24, UR4, RZ ;  /* 0x0000000418187c10 */ /* 0x002fca000ff3e0ff */
[----:B------:R-:W-:-:S15]  /*3d30*/  IMAD.X R25, RZ, RZ, UR5, P1 ;  /* 0x00000005ff197e24 */ /* 0x000fde00088e06ff */
[----:B------:R-:W-:-:S15]  /*3d40*/  NOP ;  /* 0x0000000000007918 */ /* 0x000fde0000000000 */
[----:B------:R-:W-:-:S15]  /*3d50*/  NOP ;  /* 0x0000000000007918 */ /* 0x000fde0000000000 */
[----:B------:R-:W-:-:S08]  /*3d60*/  NOP ;  /* 0x0000000000007918 */ /* 0x000fd00000000000 */
[----:B0-----:R-:W0:-:S15]  /*3d70*/  DFMA R6, -R4, R2, 1 ;  /* 0x3ff000000406742b */ /* 0x001e1e0000000102 */
[----:B------:R-:W-:-:S15]  /*3d80*/  NOP ;  /* 0x0000000000007918 */ /* 0x000fde0000000000 */
[----:B------:R-:W-:-:S15]  /*3d90*/  NOP ;  /* 0x0000000000007918 */ /* 0x000fde0000000000 */
[----:B------:R-:W-:-:S15]  /*3da0*/  NOP ;  /* 0x0000000000007918 */ /* 0x000fde0000000000 */
[----:B------:R-:W-:-:S04]  /*3db0*/  NOP ;  /* 0x0000000000007918 */ /* 0x000fc80000000000 */
[----:B0-----:R-:W0:-:S15]  /*3dc0*/  DFMA R6, R6, R6, R6 ;  /* 0x000000060606722b */ /* 0x001e1e0000000006 */
        /* <DEDUP_REMOVED lines=19> */
[----:B0-----:R-:W0:-:S15]  /*3f00*/  DMUL R6, R2, R10 ;  /* 0x0000000a02067228 */ /* 0x001e1e0000000000 */
[----:B------:R-:W-:-:S15]  /*3f10*/  NOP ;  /* 0x0000000000007918 */ /* 0x000fde0000000000 */
[----:B------:R-:W-:-:S15]  /*3f20*/  NOP ;  /* 0x0000000000007918 */ /* 0x000fde0000000000 */
[----:B------:R-:W-:-:S15]  /*3f30*/  NOP ;  /* 0x0000000000007918 */ /* 0x000fde0000000000 */
[----:B------:R-:W-:-:S04]  /*3f40*/  NOP ;  /* 0x0000000000007918 */ /* 0x000fc80000000000 */
[----:B0-----:R-:W0:-:S15]  /*3f50*/  DFMA R8, -R4, R6, R10 ;  /* 0x000000060408722b */ /* 0x001e1e000000010a */
[----:B------:R-:W-:-:S15]  /*3f60*/  NOP ;  /* 0x0000000000007918 */ /* 0x000fde0000000000 */
[----:B------:R-:W-:-:S15]  /*3f70*/  NOP ;  /* 0x0000000000007918 */ /* 0x000fde0000000000 */
[----:B------:R-:W-:-:S15]  /*3f80*/  NOP ;  /* 0x0000000000007918 */ /* 0x000fde0000000000 */
[----:B------:R-:W-:-:S04]  /*3f90*/  NOP ;  /* 0x0000000000007918 */ /* 0x000fc80000000000 */
[----:B0-----:R-:W0:Y:S02]  /*3fa0*/  DFMA R2, R2, R8, R6 ;  /* 0x000000080202722b */ /* 0x001e240000000006 */
[----:B0-----:R-:W-:-:S05]  /*3fb0*/  FFMA R0, RZ, R5, R3 ;  /* 0x00000005ff007223 */ /* 0x001fca0000000003 */
[----:B------:R-:W-:-:S15]  /*3fc0*/  FSETP.GT.AND P0, PT, |R0|, 1.469367938527859385e-39, PT ;  /* 0x001000000000780b */ /* 0x000fde0003f04200 */
[----:B------:R-:W-:-:S15]  /*3fd0*/  NOP ;  /* 0x0000000000007918 */ /* 0x000fde0000000000 */
[----:B------:R-:W-:-:S15]  /*3fe0*/  NOP ;  /* 0x0000000000007918 */ /* 0x000fde0000000000 */
[----:B------:R-:W-:-:S12]  /*3ff0*/  NOP ;  /* 0x0000000000007918 */ /* 0x000fd80000000000 */
[----:B------:R0:W1:Y:S02]  /*4000*/  DSETP.GEU.AND P4, PT, R16, RZ, PT ;  /* 0x000000ff1000722a */ /* 0x0000640003f8e000 */
[----:B-1----:R-:W-:Y:S05]  /*4010*/  @P0 BRA P2, `(.L_x_2731) ;  /* 0x0000000000100947 */ /* 0x002fea0001000000 */
[----:B------:R-:W-:-:S07]  /*4020*/  MOV R0, 0x4040 ;  /* 0x0000404000007802 */ /* 0x000fce0000000f00 */
[----:B0-2---:R-:W-:Y:S05]  /*4030*/  CALL.REL.NOINC `($__internal_0_$__cuda_sm20_div_rn_f64_full) ;  /* 0x0000010c00e87944 */ /* 0x005fea0003c00000 */
[----:B------:R-:W-:Y:S01]  /*4040*/  MOV R2, R4 ;  /* 0x0000000400027202 */ /* 0x000fe20000000f00 */
[----:B------:R-:W-:-:S07]  /*4050*/  IMAD.MOV.U32 R3, RZ, RZ, R5 ;  /* 0x000000ffff037224 */ /* 0x000fce00078e0005 */
.L_x_2731:
[----:B------:R-:W-:Y:S05]  /*4060*/  BSYNC.RECONVERGENT B0 ;  /* 0x0000000000007941 */ /* 0x000fea0003800200 */
.L_x_2730:
[----:B------:R-:W-:Y:S01]  /*4070*/  UPRMT UR4, UR43, 0x9910, URZ ;  /* 0x000099102b047896 */ /* 0x000fe200080000ff */
[----:B------:R-:W1:Y:S01]  /*4080*/  DADD R6, -RZ, -R2 ;  /* 0x00000000ff067229 */ /* 0x000e620000000902 */
[----:B------:R-:W-:Y:S01]  /*4090*/  FSEL R5, RZ, 1.875, P4 ;  /* 0x3ff00000ff057808 */ /* 0x000fe20002000000 */
[----:B------:R-:W-:Y:S01]  /*40a0*/  IMAD.MOV.U32 R4, RZ, RZ, RZ ;  /* 0x000000ffff047224 */ /* 0x000fe200078e00ff */
[----:B------:R-:W-:Y:S01]  /*40b0*/  UISETP.GT.AND UP0, UPT, UR4, 0x9, UPT ;  /* 0x000000090400788c */ /* 0x000fe2000bf04270 */
[----:B-1----:R-:W-:Y:S02]  /*40c0*/  FSEL R2, R2, R6, !P4 ;  /* 0x0000000602027208 */ /* 0x002fe40006000000 */
[----:B------:R-:W-:-:S15]  /*40d0*/  FSEL R3, R3, R7, !P4 ;  /* 0x0000000703037208 */ /* 0x000fde0006000000 */
[----:B------:R-:W-:-:S15]  /*40e0*/  NOP ;  /* 0x0000000000007918 */ /* 0x000fde0000000000 */
[----:B------:R-:W-:-:S15]  /*40f0*/  NOP ;  /* 0x0000000000007918 */ /* 0x000fde0000000000 */
[----:B------:R-:W-:-:S13]  /*4100*/  NOP ;  /* 0x0000000000007918 */ /* 0x000fda0000000000 */
[----:B------:R-:W2:-:S15]  /*4110*/  DADD R4, R4, -R2 ;  /* 0x0000000004047229 */ /* 0x000e9e0000000802 */
[----:B------:R-:W-:-:S15]  /*4120*/  NOP ;  /* 0x0000000000007918 */ /* 0x000fde0000000000 */
[----:B------:R-:W-:-:S15]  /*4130*/  NOP ;  /* 0x0000000000007918 */ /* 0x000fde0000000000 */
[----:B------:R-:W-:-:S15]  /*4140*/  NOP ;  /* 0x0000000000007918 */ /* 0x000fde0000000000 */
[----:B------:R-:W-:-:S04]  /*4150*/  NOP ;  /* 0x0000000000007918 */ /* 0x000fc80000000000 */
[----:B--2---:R1:W2:Y:S02]  /*4160*/  DMUL R4, R4, R26 ;  /* 0x0000001a04047228 */ /* 0x0042a40000000000 */
[----:B-12---:R-:W-:Y:S05]  /*4170*/  BRA.U UP0, `(.L_x_2732) ;  /* 0x0000000500707547 */ /* 0x006fea000b800000 */
        /* <DEDUP_REMOVED lines=8> */
[----:B------:R-:W1:Y:S02]  /*4200*/  F2I.F64.TRUNC R5, R4 ;  /* 0x0000000400057311 */ /* 0x000e64000030d100 */
[----:B-1----:R1:W-:Y:S01]  /*4210*/  STG.E.U8 desc[UR36][R24.64], R5 ;  /* 0x0000000518007986 */ /* 0x0023e2000c101124 */
[----:B------:R-:W-:Y:S05]  /*4220*/  BRA `(.L_x_2737) ;  /* 0x0000001000947947 */ /* 0x000fea0003800000 */
.L_x_2735:
[----:B------:R-:W1:Y:S02]  /*4230*/  F2I.S64.F64.TRUNC R4, R4 ;  /* 0x0000000400047311 */ /* 0x000e64000030d900 */
[----:B-1----:R-:W-:-:S05]  /*4240*/  MOV R3, R4 ;  /* 0x0000000400037202 */ /* 0x002fca0000000f00 */
[----:B------:R1:W-:Y:S01]  /*4250*/  STG.E.U8 desc[UR36][R24.64], R3 ;  /* 0x0000000318007986 */ /* 0x0003e2000c101124 */
[----:B------:R-:W-:Y:S05]  /*4260*/  BRA `(.L_x_2737) ;  /* 0x0000001000847947 */ /* 0x000fea0003800000 */
.L_x_2734:
[----:B------:R-:W-:-:S09]  /*4270*/  UISETP.NE.AND UP0, UPT, UR4, 0x2, UPT ;  /* 0x000000020400788c */ /* 0x000fd2000bf05270 */
[----:B------:R-:W-:Y:S05]  /*4280*/  BRA.U !UP0, `(.L_x_2738) ;  /* 0x0000000108287547 */ /* 0x000fea000b800000 */
[----:B------:R-:W-:-:S09]  /*4290*/  UISETP.NE.AND UP0, UPT, UR4, 0x3, UPT ;  /* 0x000000030400788c */ /* 0x000fd2000bf05270 */
[----:B------:R-:W-:Y:S05]  /*42a0*/  BRA.U !UP0, `(.L_x_2739) ;  /* 0x0000000108147547 */ /* 0x000fea000b800000 */
[----:B------:R-:W-:-:S09]  /*42b0*/  UISETP.NE.AND UP0, UPT, UR4, 0x4, UPT ;  /* 0x000000040400788c */ /* 0x000fd2000bf05270 */
[----:B------:R-:W-:Y:S05]  /*42c0*/  BRA.U UP0, `(.L_x_2736) ;  /* 0x0000000d00b47547 */ /* 0x000fea000b800000 */
[----:B------:R-:W1:Y:S02]  /*42d0*/  F2I.S64.F64.TRUNC R4, R4 ;  /* 0x0000000400047311 */ /* 0x000e64000030d900 */
[----:B-1----:R1:W-:Y:S01]  /*42e0*/  STG.E.64 desc[UR36][R24.64], R4 ;  /* 0x0000000418007986 */ /* 0x0023e2000c101b24 */
[----:B------:R-:W-:Y:S05]  /*42f0*/  BRA `(.L_x_2737) ;  /* 0x0000001000607947 */ /* 0x000fea0003800000 */
.L_x_2739:
[----:B------:R-:W1:Y:S02]  /*4300*/  F2I.F64.TRUNC R5, R4 ;  /* 0x0000000400057311 */ /* 0x000e64000030d100 */
[----:B-1----:R1:W-:Y:S01]  /*4310*/  STG.E desc[UR36][R24.64], R5 ;  /* 0x0000000518007986 */ /* 0x0023e2000c101924 */
[----:B------:R-:W-:Y:S05]  /*4320*/  BRA `(.L_x_2737) ;  /* 0x0000001000547947 */ /* 0x000fea0003800000 */
.L_x_2738:
[----:B------:R-:W1:Y:S02]  /*4330*/  F2I.F64.TRUNC R5, R4 ;  /* 0x0000000400057311 */ /* 0x000e64000030d100 */
[----:B-1----:R1:W-:Y:S01]  /*4340*/  STG.E.U16 desc[UR36][R24.64], R5 ;  /* 0x0000000518007986 */ /* 0x0023e2000c101524 */
[----:B------:R-:W-:Y:S05]  /*4350*/  BRA `(.L_x_2737) ;  /* 0x0000001000487947 */ /* 0x000fea0003800000 */
.L_x_2733:
[----:B------:R-:W-:-:S09]  /*4360*/  UISETP.GT.AND UP0, UPT, UR4, 0x6, UPT ;  /* 0x000000060400788c */ /* 0x000fd2000bf04270 */
[----:B------:R-:W-:Y:S05]  /*4370*/  BRA.U UP0, `(.L_x_2740) ;  /* 0x00000001006c7547 */ /* 0x000fea000b800000 */
[----:B------:R-:W-:-:S09]  /*4380*/  UISETP.NE.AND UP0, UPT, UR4, 0x5, UPT ;  /* 0x000000050400788c */ /* 0x000fd2000bf05270 */
[----:B------:R-:W-:Y:S05]  /*4390*/  BRA.U !UP0, `(.L_x_2741) ;  /* 0x0000000108347547 */ /* 0x000fea000b800000 */
[----:B------:R-:W-:-:S09]  /*43a0*/  UISETP.NE.AND UP0, UPT, UR4, 0x6, UPT ;  /* 0x000000060400788c */ /* 0x000fd2000bf05270 */
[----:B------:R-:W-:Y:S05]  /*43b0*/  BRA.U UP0, `(.L_x_2736) ;  /* 0x0000000d00787547 */ /* 0x000fea000b800000 */
[----:B------:R-:W-:Y:S01]  /*43c0*/  UMOV UR4, 0xf0000000 ;  /* 0xf000000000047882 */ /* 0x000fe20000000000 */
[----:B------:R-:W-:Y:S01]  /*43d0*/  UMOV UR5, 0x380fffff ;  /* 0x380fffff00057882 */ /* 0x000fe20000000000 */
[----:B------:R-:W1:-:S15]  /*43e0*/  F2F.F32.F64 R3, R4 ;  /* 0x0000000400037310 */ /* 0x000e5e0000301000 */
[----:B------:R-:W-:-:S15]  /*43f0*/  NOP ;  /* 0x0000000000007918 */ /* 0x000fde0000000000 */
[----:B------:R-:W-:-:S15]  /*4400*/  NOP ;  /* 0x0000000000007918 */ /* 0x000fde0000000000 */
[----:B------:R-:W-:-:S15]  /*4410*/  NOP ;  /* 0x0000000000007918 */ /* 0x000fde0000000000 */
[----:B------:R-:W-:-:S04]  /*4420*/  NOP ;  /* 0x0000000000007918 */ /* 0x000fc80000000000 */
[----:B------:R-:W1:Y:S02]  /*4430*/  DSETP.GEU.AND P0, PT, |R4|, UR4, PT ;  /* 0x0000000404007e2a */ /* 0x000e64000bf0e200 */
[----:B-1----:R-:W-:-:S05]  /*4440*/  @!P0 FMUL R3, R3, 1.175494350822287508e-38 ;  /* 0x0080000003038820 */ /* 0x002fca0000400000 */
[----:B------:R2:W-:Y:S01]  /*4450*/  STG.E desc[UR36][R24.64], R3 ;  /* 0x0000000318007986 */ /* 0x0005e2000c101924 */
[----:B------:R-:W-:Y:S05]  /*4460*/  BRA `(.L_x_2737) ;  /* 0x0000001000047947 */ /* 0x000fea0003800000 */
.L_x_2741:
        /* <DEDUP_REMOVED lines=9> */
[----:B------:R-:W-:-:S05]  /*4500*/  F2FP.F16.F32.PACK_AB R0, RZ, R0 ;  /* 0x00000000ff00723e */ /* 0x000fca00000000ff */
[----:B------:R1:W-:Y:S01]  /*4510*/  STG.E.U16 desc[UR36][R24.64], R0 ;  /* 0x0000000018007986 */ /* 0x0003e2000c101524 */
[----:B------:R-:W-:Y:S05]  /*4520*/  BRA `(.L_x_2737) ;  /* 0x0000000c00d47947 */ /* 0x000fea0003800000 */
.L_x_2740:
[----:B------:R-:W-:-:S09]  /*4530*/  UISETP.NE.AND UP0, UPT, UR4, 0x7, UPT ;  /* 0x000000070400788c */ /* 0x000fd2000bf05270 */
[----:B------:R-:W-:Y:S05]  /*4540*/  BRA.U !UP0, `(.L_x_2742) ;  /* 0x0000000108747547 */ /* 0x000fea000b800000 */
        /* <DEDUP_REMOVED lines=11> */
[----:B------:R-:W1:Y:S01]  /*4600*/  DSETP.GEU.AND P0, PT, |R4|, UR4, PT ;  /* 0x0000000404007e2a */ /* 0x000e62000bf0e200 */
[----:B------:R-:W-:Y:S02]  /*4610*/  IMAD.MOV.U32 R3, RZ, RZ, RZ ;  /* 0x000000ffff037224 */ /* 0x000fe400078e00ff */
[----:B-1----:R-:W-:-:S05]  /*4620*/  @!P0 FMUL R2, R2, 1.175494350822287508e-38 ;  /* 0x0080000002028820 */ /* 0x002fca0000400000 */
[----:B------:R4:W-:Y:S01]  /*4630*/  STG.E.64 desc[UR36][R24.64], R2 ;  /* 0x0000000218007986 */ /* 0x0009e2000c101b24 */
[----:B------:R-:W-:Y:S05]  /*4640*/  BRA `(.L_x_2737) ;  /* 0x0000000c008c7947 */ /* 0x000fea0003800000 */
.L_x_2743:
        /* <DEDUP_REMOVED lines=9> */
[----:B------:R-:W-:-:S04]  /*46e0*/  F2FP.F16.F32.PACK_AB R3, RZ, R0 ;  /* 0x00000000ff03723e */ /* 0x000fc800000000ff */
[----:B------:R-:W-:-:S05]  /*46f0*/  PRMT R3, R3, 0x5410, RZ ;  /* 0x0000541003037816 */ /* 0x000fca00000000ff */
[----:B------:R3:W-:Y:S01]  /*4700*/  STG.E desc[UR36][R24.64], R3 ;  /* 0x0000000318007986 */ /* 0x0007e2000c101924 */
[----:B------:R-:W-:Y:S05]  /*4710*/  BRA `(.L_x_2737) ;  /* 0x0000000c00587947 */ /* 0x000fea0003800000 */
.L_x_2742:
[----:B------:R1:W-:Y:S01]  /*4720*/  STG.E.64 desc[UR36][R24.64], R4 ;  /* 0x0000000418007986 */ /* 0x0003e2000c101b24 */
[----:B------:R-:W-:Y:S05]  /*4730*/  BRA `(.L_x_2737) ;  /* 0x0000000c00507947 */ /* 0x000fea0003800000 */
.L_x_2732:
        /* <DEDUP_REMOVED lines=8> */
[----:B------:R-:W1:Y:S02]  /*47c0*/  DSETP.NEU.AND P0, PT, R4, RZ, PT ;  /* 0x000000ff0400722a */ /* 0x000e640003f0d000 */
[----:B-1----:R-:W-:-:S05]  /*47d0*/  SEL R3, RZ, 0x1, !P0 ;  /* 0x00000001ff037807 */ /* 0x002fca0004000000 */
[----:B------:R1:W-:Y:S01]  /*47e0*/  STG.E.U8 desc[UR36][R24.64], R3 ;  /* 0x0000000318007986 */ /* 0x0003e2000c101124 */
[----:B------:R-:W-:Y:S05]  /*47f0*/  BRA `(.L_x_2737) ;  /* 0x0000000c00207947 */ /* 0x000fea0003800000 */
.L_x_2746:
[----:B------:R-:W-:-:S05]  /*4800*/  CS2R R6, SRZ ;  /* 0x0000000000067805 */ /* 0x000fca000001ff00 */
[----:B------:R1:W-:Y:S01]  /*4810*/  STG.E.128 desc[UR36][R24.64], R4 ;  /* 0x0000000418007986 */ /* 0x0003e2000c101d24 */
[----:B------:R-:W-:Y:S05]  /*4820*/  BRA `(.L_x_2737) ;  /* 0x0000000c00147947 */ /* 0x000fea0003800000 */
.L_x_2745:
        /* <DEDUP_REMOVED lines=14> */
[----:B------:R-:W-:Y:S01]  /*4910*/  BSSY.RECONVERGENT B0, `(.L_x_2749) ;  /* 0x000000d000007945 */ /* 0x000fe20003800200 */
[----:B-1----:R-:W-:Y:S01]  /*4920*/  @!P0 FMUL R7, R7, 1.175494350822287508e-38 ;  /* 0x0080000007078820 */ /* 0x002fe20000400000 */
[----:B------:R-:W-:-:S04]  /*4930*/  IMAD.MOV.U32 R0, RZ, RZ, 0x7f ;  /* 0x0000007fff007424 */ /* 0x000fc800078e00ff */
        /* <DEDUP_REMOVED lines=10> */
.L_x_2750:
[----:B------:R-:W-:Y:S05]  /*49e0*/  BSYNC.RECONVERGENT B0 ;  /* 0x0000000000007941 */ /* 0x000fea0003800200 */
.L_x_2749:
[----:B------:R-:W-:-:S05]  /*49f0*/  LOP3.LUT R3, R0, 0x80, R3, 0xf8, !PT ;  /* 0x0000008000037812 */ /* 0x000fca00078ef803 */
[----:B------:R1:W-:Y:S01]  /*4a00*/  STG.E.U8 desc[UR36][R24.64], R3 ;  /* 0x0000000318007986 */ /* 0x0003e2000c101124 */
[----:B------:R-:W-:Y:S05]  /*4a10*/  BRA `(.L_x_2737) ;  /* 0x0000000800987947 */ /* 0x000fea0003800000 */
.L_x_2748:
        /* <DEDUP_REMOVED lines=9> */
[----:B-1----:R-:W-:-:S05]  /*4ab0*/  @!P0 FMUL R7, R7, 1.175494350822287508e-38 ;  /* 0x0080000007078820 */ /* 0x002fca0000400000 */
[----:B------:R-:W-:Y:S02]  /*4ac0*/  LOP3.LUT R6, R7, 0x7fffffff, RZ, 0xc0, !PT ;  /* 0x7fffffff07067812 */ /* 0x000fe400078ec0ff */
        /* <DEDUP_REMOVED lines=12> */
.L_x_2752:
[----:B------:R-:W-:Y:S05]  /*4b90*/  BSYNC.RECONVERGENT B0 ;  /* 0x0000000000007941 */ /* 0x000fea0003800200 */
.L_x_2751:
[----:B------:R-:W-:-:S05]  /*4ba0*/  LOP3.LUT R3, R0, 0x80, R3, 0xf8, !PT ;  /* 0x0000008000037812 */ /* 0x000fca00078ef803 */
[----:B------:R1:W-:Y:S01]  /*4bb0*/  STG.E.U8 desc[UR36][R24.64], R3 ;  /* 0x0000000318007986 */ /* 0x0003e2000c101124 */
[----:B------:R-:W-:Y:S05]  /*4bc0*/  BRA `(.L_x_2737) ;  /* 0x00000008002c7947 */ /* 0x000fea0003800000 */
.L_x_2747:
        /* <DEDUP_REMOVED lines=9> */
[----:B------:R-:W-:-:S05]  /*4c60*/  F2FP.BF16.F32.PACK_AB R0, RZ, R0 ;  /* 0x00000000ff00723e */ /* 0x000fca00000010ff */
[----:B------:R1:W-:Y:S01]  /*4c70*/  STG.E.U16 desc[UR36][R24.64], R0 ;  /* 0x0000000018007986 */ /* 0x0003e2000c101524 */
[----:B------:R-:W-:Y:S05]  /*4c80*/  BRA `(.L_x_2737) ;  /* 0x0000000400fc7947 */ /* 0x000fea0003800000 */
.L_x_2744:
        /* <DEDUP_REMOVED lines=8> */
[----:B------:R-:W1:Y:S02]  /*4d10*/  F2I.U32.F64.TRUNC R5, R4 ;  /* 0x0000000400057311 */ /* 0x000e64000030d000 */
[----:B-1----:R1:W-:Y:S01]  /*4d20*/  STG.E.U16 desc[UR36][R24.64], R5 ;  /* 0x0000000518007986 */ /* 0x0023e2000c101524 */
[----:B------:R-:W-:Y:S05]  /*4d30*/  BRA `(.L_x_2737) ;  /* 0x0000000400d07947 */ /* 0x000fea0003800000 */
.L_x_2755:
        /* <DEDUP_REMOVED lines=21> */
.L_x_2758:
[----:B------:R-:W-:-:S04]  /*4e90*/  SHF.R.U32.HI R0, RZ, 0x14, R3 ;  /* 0x00000014ff007819 */ /* 0x000fc80000011603 */
[----:B------:R-:W-:-:S04]  /*4ea0*/  LOP3.LUT R0, R0, 0x1, RZ, 0xc0, !PT ;  /* 0x0000000100007812 */ /* 0x000fc800078ec0ff */
[----:B------:R-:W-:-:S04]  /*4eb0*/  IADD3 R0, PT, PT, R3, 0x487ffff, R0 ;  /* 0x0487ffff03007810 */ /* 0x000fc80007ffe000 */
[----:B------:R-:W-:-:S04]  /*4ec0*/  SHF.R.U32.HI R0, RZ, 0x14, R0 ;  /* 0x00000014ff007819 */ /* 0x000fc80000011600 */
[----:B------:R-:W-:-:S07]  /*4ed0*/  LOP3.LUT R0, R0, 0xff, RZ, 0xc0, !PT ;  /* 0x000000ff00007812 */ /* 0x000fce00078ec0ff */
.L_x_2759:
[----:B------:R-:W-:-:S04]  /*4ee0*/  SHF.R.U32.HI R3, RZ, 0x18, R3 ;  /* 0x00000018ff037819 */ /* 0x000fc80000011603 */
[----:B------:R-:W-:-:S04]  /*4ef0*/  LOP3.LUT R0, R0, 0x80, R3, 0xf8, !PT ;  /* 0x0000008000007812 */ /* 0x000fc800078ef803 */
[----:B------:R-:W-:-:S07]  /*4f00*/  PRMT R12, R0, 0x7610, R12 ;  /* 0x00007610000c7816 */ /* 0x000fce000000000c */
.L_x_2757:
[----:B------:R-:W-:Y:S05]  /*4f10*/  BSYNC.RECONVERGENT B0 ;  /* 0x0000000000007941 */ /* 0x000fea0003800200 */
.L_x_2756:
[----:B------:R1:W-:Y:S01]  /*4f20*/  STG.E.U8 desc[UR36][R24.64], R12 ;  /* 0x0000000c18007986 */ /* 0x0003e2000c101124 */
[----:B------:R-:W-:Y:S05]  /*4f30*/  BRA `(.L_x_2737) ;  /* 0x0000000400507947 */ /* 0x000fea0003800000 */
.L_x_2754:
        /* <DEDUP_REMOVED lines=21> */
.L_x_2762:
[----:B------:R-:W-:-:S04]  /*5090*/  SHF.R.U32.HI R0, RZ, 0x15, R3 ;  /* 0x00000015ff007819 */ /* 0x000fc80000011603 */
[----:B------:R-:W-:-:S04]  /*50a0*/  LOP3.LUT R0, R0, 0x1, RZ, 0xc0, !PT ;  /* 0x0000000100007812 */ /* 0x000fc800078ec0ff */
[----:B------:R-:W-:-:S04]  /*50b0*/  IADD3 R0, PT, PT, R3, 0x88fffff, R0 ;  /* 0x088fffff03007810 */ /* 0x000fc80007ffe000 */
[----:B------:R-:W-:-:S04]  /*50c0*/  SHF.R.U32.HI R0, RZ, 0x15, R0 ;  /* 0x00000015ff007819 */ /* 0x000fc80000011600 */
[----:B------:R-:W-:-:S07]  /*50d0*/  LOP3.LUT R0, R0, 0xff, RZ, 0xc0, !PT ;  /* 0x000000ff00007812 */ /* 0x000fce00078ec0ff */
.L_x_2763:
[----:B------:R-:W-:-:S04]  /*50e0*/  SHF.R.U32.HI R3, RZ, 0x18, R3 ;  /* 0x00000018ff037819 */ /* 0x000fc80000011603 */
[----:B------:R-:W-:-:S04]  /*50f0*/  LOP3.LUT R0, R0, 0x80, R3, 0xf8, !PT ;  /* 0x0000008000007812 */ /* 0x000fc800078ef803 */
[----:B------:R-:W-:-:S07]  /*5100*/  PRMT R12, R0, 0x7610, R12 ;  /* 0x00007610000c7816 */ /* 0x000fce000000000c */
.L_x_2761:
[----:B------:R-:W-:Y:S05]  /*5110*/  BSYNC.RECONVERGENT B0 ;  /* 0x0000000000007941 */ /* 0x000fea0003800200 */
.L_x_2760:
[----:B------:R1:W-:Y:S01]  /*5120*/  STG.E.U8 desc[UR36][R24.64], R12 ;  /* 0x0000000c18007986 */ /* 0x0003e2000c101124 */
[----:B------:R-:W-:Y:S05]  /*5130*/  BRA `(.L_x_2737) ;  /* 0x0000000000d07947 */ /* 0x000fea0003800000 */
.L_x_2753:
[----:B------:R-:W-:-:S09]  /*5140*/  UISETP.NE.AND UP0, UPT, UR4, 0x1c, UPT ;  /* 0x0000001c0400788c */ /* 0x000fd2000bf05270 */
[----:B------:R-:W-:Y:S05]  /*5150*/  BRA.U !UP0, `(.L_x_2764) ;  /* 0x0000000108c07547 */ /* 0x000fea000b800000 */
[----:B------:R-:W-:-:S09]  /*5160*/  UISETP.NE.AND UP0, UPT, UR4, 0x1d, UPT ;  /* 0x0000001d0400788c */ /* 0x000fd2000bf05270 */
[----:B------:R-:W-:Y:S05]  /*5170*/  BRA.U !UP0, `(.L_x_2765) ;  /* 0x0000000108ac7547 */ /* 0x000fea000b800000 */
[----:B------:R-:W-:-:S09]  /*5180*/  UISETP.NE.AND UP0, UPT, UR4, 0x2c, UPT ;  /* 0x0000002c0400788c */ /* 0x000fd2000bf05270 */
[----:B------:R-:W-:Y:S05]  /*5190*/  BRA.U !UP0, `(.L_x_2766) ;  /* 0x0000000108447547 */ /* 0x000fea000b800000 */
.L_x_2736:
[----:B------:R-:W-:Y:S01]  /*51a0*/  MOV R0, 0x0 ;  /* 0x0000000000007802 */ /* 0x000fe20000000f00 */
[----:B------:R-:W1:Y:S01]  /*51b0*/  LDCU.64 UR6, c[0x4][0x128] ;  /* 0x01002500ff0677ac */ /* 0x000e620008000a00 */
[----:B------:R-:W-:Y:S02]  /*51c0*/  HFMA2 R8, -RZ, RZ, 0, 6.020069122314453125e-06 ;  /* 0x00000065ff087431 */ /* 0x000fe400000001ff */
[----:B------:R-:W-:Y:S01]  /*51d0*/  IMAD.MOV.U32 R12, RZ, RZ, 0x1 ;  /* 0x00000001ff0c7424 */ /* 0x000fe200078e00ff */
[----:B------:R2:W3:Y:S01]  /*51e0*/  LDC.64 R2, c[0x4][R0] ;  /* 0x0100000000027b82 */ /* 0x0004e20000000a00 */
[----:B------:R-:W4:Y:S01]  /*51f0*/  LDCU.64 UR8, c[0x4][0x130] ;  /* 0x01002600ff0877ac */ /* 0x000f220008000a00 */
[----:B------:R-:W-:Y:S01]  /*5200*/  IMAD.MOV.U32 R13, RZ, RZ, RZ ;  /* 0x000000ffff0d7224 */ /* 0x000fe200078e00ff */
[----:B------:R-:W5:Y:S01]  /*5210*/  LDCU.64 UR4, c[0x4][0x10] ;  /* 0x01000200ff0477ac */ /* 0x000f620008000a00 */
[----:B-1----:R-:W-:Y:S01]  /*5220*/  MOV R4, UR6 ;  /* 0x0000000600047c02 */ /* 0x002fe20008000f00 */
[----:B------:R-:W-:-:S02]  /*5230*/  IMAD.U32 R5, RZ, RZ, UR7 ;  /* 0x00000007ff057e24 */ /* 0x000fc4000f8e00ff */
[----:B----4-:R-:W-:Y:S01]  /*5240*/  IMAD.U32 R6, RZ, RZ, UR8 ;  /* 0x00000008ff067e24 */ /* 0x010fe2000f8e00ff */
[----:B------:R-:W-:Y:S01]  /*5250*/  MOV R7, UR9 ;  /* 0x0000000900077c02 */ /* 0x000fe20008000f00 */
[----:B-----5:R-:W-:Y:S02]  /*5260*/  IMAD.U32 R10, RZ, RZ, UR4 ;  /* 0x00000004ff0a7e24 */ /* 0x020fe4000f8e00ff */
[----:B--2---:R-:W-:-:S07]  /*5270*/  IMAD.U32 R11, RZ, RZ, UR5 ;  /* 0x00000005ff0b7e24 */ /* 0x004fce000f8e00ff */
[----:B------:R-:W-:-:S07]  /*5280*/  LEPC R20, `(.L_x_2767) ;  /* 0x000000001014794e */ /* 0x000fce0000000000 */
[----:B0--3--:R-:W-:Y:S05]  /*5290*/  CALL.ABS.NOINC R2 ;  /* 0x0000000002007343 */ /* 0x009fea0003c00000 */
.L_x_2767:
[----:B------:R-:W-:Y:S05]  /*52a0*/  BRA `(.L_x_2737) ;  /* 0x0000000000747947 */ /* 0x000fea0003800000 */
.L_x_2766:
        /* <DEDUP_REMOVED lines=24> */
.L_x_2765:
[----:B------:R-:W1:Y:S02]  /*5430*/  F2I.U64.F64.TRUNC R4, R4 ;  /* 0x0000000400047311 */ /* 0x000e64000030d800 */
[----:B-1----:R1:W-:Y:S01]  /*5440*/  STG.E.64 desc[UR36][R24.64], R4 ;  /* 0x0000000418007986 */ /* 0x0023e2000c101b24 */
[----:B------:R-:W-:Y:S05]  /*5450*/  BRA `(.L_x_2737) ;  /* 0x0000000000087947 */ /* 0x000fea0003800000 */
.L_x_2764:
[----:B------:R-:W1:Y:S02]  /*5460*/  F2I.U32.F64.TRUNC R5, R4 ;  /* 0x0000000400057311 */ /* 0x000e64000030d000 */
[----:B-1----:R1:W-:Y:S02]  /*5470*/  STG.E desc[UR36][R24.64], R5 ;  /* 0x0000000518007986 */ /* 0x0023e4000c101924 */
.L_x_2737:
[----:B------:R-:W-:-:S07]  /*5480*/  VIADD R19, R19, 0x80 ;  /* 0x0000008013137836 */ /* 0x000fce0000000000 */
.L_x_2668:
[----:B------:R-:W-:Y:S05]  /*5490*/  BSYNC.RECONVERGENT B6 ;  /* 0x0000000000067941 */ /* 0x000fea0003800200 */
.L_x_2667:
[----:B------:R-:W5:Y:S01]  /*54a0*/  LDCU UR4, c[0x0][0x380] ;  /* 0x00007000ff0477ac */ /* 0x000f620008000800 */
[----:B------:R-:W-:Y:S01]  /*54b0*/  BSSY.RECONVERGENT B6, `(.L_x_2768) ;  /* 0x000053a000067945 */ /* 0x000fe20003800200 */
[----:B-----5:R-:W-:-:S13]  /*54c0*/  ISETP.GE.AND P0, PT, R19, UR4, PT ;  /* 0x0000000413007c0c */ /* 0x020fda000bf06270 */
[----:B------:R-:W-:Y:S05]  /*54d0*/  @P0 BRA `(.L_x_2769) ;  /* 0x0000005000dc0947 */ /* 0x000fea0003800000 */
[----:B------:R-:W5:Y:S01]  /*54e0*/  LDCU UR4, c[0x0][0x388] ;  /* 0x00007100ff0477ac */ /* 0x000f620008000800 */
[----:B-1----:R-:W-:Y:S02]  /*54f0*/  HFMA2 R0, -RZ, RZ, 0, 0 ;  /* 0x00000000ff007431 */ /* 0x002fe400000001ff */
[----:B------:R-:W-:Y:S02]  /*5500*/  IMAD.MOV.U32 R18, RZ, RZ, RZ ;  /* 0x000000ffff127224 */ /* 0x000fe400078e00ff */
[----:B--234-:R-:W-:Y:S01]  /*5510*/  IMAD.MOV.U32 R24, RZ, RZ, RZ ;  /* 0x000000ffff187224 */ /* 0x01cfe200078e00ff */
[----:B-----5:R-:W-:-:S09]  /*5520*/  UISETP.NE.AND UP0, UPT, UR4, URZ, UPT ;  /* 0x000000ff0400728c */ /* 0x020fd2000bf05270 */
[----:B------:R-:W-:Y:S05]  /*5530*/  BRA.U !UP0, `(.L_x_2770) ;  /* 0x0000001508707547 */ /* 0x000fea000b800000 */
[----:B------:R-:W1:Y:S01]  /*5540*/  LDCU.64 UR4, c[0x0][0x390] ;  /* 0x00007200ff0477ac */ /* 0x000e620008000a00 */
[----:B------:R-:W-:Y:S01]  /*5550*/  IMAD.MOV.U32 R18, RZ, RZ, RZ ;  /* 0x000000ffff127224 */ /* 0x000fe200078e00ff */
[----:B------:R-:W2:Y:S01]  /*5560*/  LDCU UR6, c[0x0][0x38c] ;  /* 0x00007180ff0677ac */ /* 0x000ea20008000800 */
[----:B------:R-:W3:Y:S01]  /*5570*/  LDCU.64 UR8, c[0x0][0x4b8] ;  /* 0x00009700ff0877ac */ /* 0x000ee20008000a00 */
[----:B------:R-:W-:Y:S01]  /*5580*/  UISETP.NE.AND UP0, UPT, UR41, URZ, UPT ;  /* 0x000000ff2900728c */ /* 0x000fe2000bf05270 */
[----:B-1----:R-:W-:Y:S01]  /*5590*/  IMAD.HI.U32 R2, R19, UR4, R18 ;  /* 0x0000000413027c27 */ /* 0x002fe2000f8e0012 */
[----:B------:R-:W1:Y:S04]  /*55a0*/  LDCU UR4, c[0x0][0x4c0] ;  /* 0x00009800ff0477ac */ /* 0x000e680008000800 */
[----:B------:R-:W-:-:S04]  /*55b0*/  SHF.R.U32.HI R3, RZ, UR5, R2 ;  /* 0x00000005ff037c19 */ /* 0x000fc80008011602 */
[----:B------:R-:W-:-:S05]  /*55c0*/  IADD3 R18, PT, PT, -R3, RZ, RZ ;  /* 0x000000ff03127210 */ /* 0x000fca0007ffe1ff */
[----:B--2---:R-:W-:-:S04]  /*55d0*/  IMAD R18, R18, UR6, R19 ;  /* 0x0000000612127c24 */ /* 0x004fc8000f8e0213 */
[C---:B---3--:R-:W-:Y:S02]  /*55e0*/  IMAD R24, R18.reuse, UR8, RZ ;  /* 0x0000000812187c24 */ /* 0x048fe4000f8e02ff */
[C---:B------:R-:W-:Y:S02]  /*55f0*/  IMAD R0, R18.reuse, UR9, RZ ;  /* 0x0000000912007c24 */ /* 0x040fe4000f8e02ff */
[----:B-1----:R-:W-:Y:S01]  /*5600*/  IMAD R18, R18, UR4, RZ ;  /* 0x0000000412127c24 */ /* 0x002fe2000f8e02ff */
[----:B------:R-:W-:Y:S06]  /*5610*/  BRA.U !UP0, `(.L_x_2770) ;  /* 0x0000001508387547 */ /* 0x000fec000b800000 */
[----:B------:R-:W1:Y:S01]  /*5620*/  LDCU.64 UR6, c[0x0][0x398] ;  /* 0x00007300ff0677ac */ /* 0x000e620008000a00 */
[----:B------:R-:W-:Y:S01]  /*5630*/  IMAD.MOV.U32 R2, RZ, RZ, RZ ;  /* 0x000000ffff027224 */ /* 0x000fe200078e00ff */
[----:B------:R-:W2:Y:S01]  /*5640*/  LDCU UR4, c[0x0][0x3a0] ;  /* 0x00007400ff0477ac */ /* 0x000ea20008000800 */
[----:B------:R-:W3:Y:S01]  /*5650*/  LDCU UR5, c[0x0][0x4c4] ;  /* 0x00009880ff0577ac */ /* 0x000ee20008000800 */
[----:B------:R-:W4:Y:S01]  /*5660*/  LDCU.64 UR8, c[0x0][0x4c8] ;  /* 0x00009900ff0877ac */ /* 0x000f220008000a00 */
[----:B------:R-:W-:Y:S01]  /*5670*/  UISETP.NE.AND UP0, UPT, UR38, 0x2, UPT ;  /* 0x000000022600788c */ /* 0x000fe2000bf05270 */
[----:B-1----:R-:W-:-:S05]  /*5680*/  IMAD.HI.U32 R4, R3, UR7, R2 ;  /* 0x0000000703047c27 */ /* 0x002fca000f8e0002 */
[----:B--2---:R-:W-:-:S05]  /*5690*/  SHF.R.U32.HI R5, RZ, UR4, R4 ;  /* 0x00000004ff057c19 */ /* 0x004fca0008011604 */
[----:B------:R-:W-:-:S04]  /*56a0*/  IMAD.MOV R2, RZ, RZ, -R5 ;  /* 0x000000ffff027224 */ /* 0x000fc800078e0a05 */
[----:B------:R-:W-:-:S04]  /*56b0*/  IMAD R3, R2, UR6, R3 ;  /* 0x0000000602037c24 */ /* 0x000fc8000f8e0203 */
[C---:B---3--:R-:W-:Y:S02]  /*56c0*/  IMAD R24, R3.reuse, UR5, R24 ;  /* 0x0000000503187c24 */ /* 0x048fe4000f8e0218 */
[C---:B----4-:R-:W-:Y:S02]  /*56d0*/  IMAD R0, R3.reuse, UR8, R0 ;  /* 0x0000000803007c24 */ /* 0x050fe4000f8e0200 */
[----:B------:R-:W-:Y:S01]  /*56e0*/  IMAD R18, R3, UR9, R18 ;  /* 0x0000000903127c24 */ /* 0x000fe2000f8e0212 */
[----:B------:R-:W-:Y:S06]  /*56f0*/  BRA.U !UP0, `(.L_x_2770) ;  /* 0x0000001508007547 */ /* 0x000fec000b800000 */
[----:B------:R-:W1:Y:S01]  /*5700*/  LDCU.64 UR4, c[0x0][0x3a8] ;  /* 0x00007500ff0477ac */ /* 0x000e620008000a00 */
[----:B------:R-:W-:Y:S01]  /*5710*/  MOV R4, RZ ;  /* 0x000000ff00047202 */ /* 0x000fe20000000f00 */
[----:B------:R-:W2:Y:S01]  /*5720*/  LDCU UR6, c[0x0][0x3a4] ;  /* 0x00007480ff0677ac */ /* 0x000ea20008000800 */
[----:B------:R-:W3:Y:S01]  /*5730*/  LDCU.64 UR8, c[0x0][0x4d0] ;  /* 0x00009a00ff0877ac */ /* 0x000ee20008000a00 */
[----:B------:R-:W-:Y:S02]  /*5740*/  UISETP.NE.AND UP0, UPT, UR38, 0x3, UPT ;  /* 0x000000032600788c */ /* 0x000fe4000bf05270 */
[----:B-1----:R-:W-:Y:S01]  /*5750*/  IMAD.HI.U32 R2, R5, UR4, R4 ;  /* 0x0000000405027c27 */ /* 0x002fe2000f8e0004 */
[----:B------:R-:W1:Y:S04]  /*5760*/  LDCU UR4, c[0x0][0x4d8] ;  /* 0x00009b00ff0477ac */ /* 0x000e680008000800 */
[----:B------:R-:W-:-:S05]  /*5770*/  SHF.R.U32.HI R3, RZ, UR5, R2 ;  /* 0x00000005ff037c19 */ /* 0x000fca0008011602 */
[----:B------:R-:W-:-:S04]  /*5780*/  IMAD.MOV R4, RZ, RZ, -R3 ;  /* 0x000000ffff047224 */ /* 0x000fc800078e0a03 */
[----:B--2---:R-:W-:-:S04]  /*5790*/  IMAD R5, R4, UR6, R5 ;  /* 0x0000000604057c24 */ /* 0x004fc8000f8e0205 */
[C---:B---3--:R-:W-:Y:S02]  /*57a0*/  IMAD R24, R5.reuse, UR8, R24 ;  /* 0x0000000805187c24 */ /* 0x048fe4000f8e0218 */
[C---:B------:R-:W-:Y:S02]  /*57b0*/  IMAD R0, R5.reuse, UR9, R0 ;  /* 0x0000000905007c24 */ /* 0x040fe4000f8e0200 */
[----:B-1----:R-:W-:Y:S01]  /*57c0*/  IMAD R18, R5, UR4, R18 ;  /* 0x0000000405127c24 */ /* 0x002fe2000f8e0212 */
        /* <DEDUP_REMOVED lines=8> */
[----:B--2---:R-:W-:-:S04]  /*5850*/  SHF.R.U32.HI R5, RZ, UR4, R4 ;  /* 0x00000004ff057c19 */ /* 0x004fc80008011604 */
[----:B------:R-:W-:-:S05]  /*5860*/  IADD3 R2, PT, PT, -R5, RZ, RZ ;  /* 0x000000ff05027210 */ /* 0x000fca0007ffe1ff */
[----:B------:R-:W-:-:S04]  /*5870*/  IMAD R3, R2, UR6, R3 ;  /* 0x0000000602037c24 */ /* 0x000fc8000f8e0203 */
[C---:B---3--:R-:W-:Y:S02]  /*5880*/  IMAD R24, R3.reuse, UR5, R24 ;  /* 0x0000000503187c24 */ /* 0x048fe4000f8e0218 */
[C---:B----4-:R-:W-:Y:S02]  /*5890*/  IMAD R0, R3.reuse, UR8, R0 ;  /* 0x0000000803007c24 */ /* 0x050fe4000f8e0200 */
[----:B------:R-:W-:Y:S01]  /*58a0*/  IMAD R18, R3, UR9, R18 ;  /* 0x0000000903127c24 */ /* 0x000fe2000f8e0212 */
[----:B------:R-:W-:Y:S06]  /*58b0*/  BRA.U !UP0, `(.L_x_2770) ;  /* 0x0000001108907547 */ /* 0x000fec000b800000 */
[----:B------:R-:W1:Y:S01]  /*58c0*/  LDCU.64 UR4, c[0x0][0x3c0] ;  /* 0x00007800ff0477ac */ /* 0x000e620008000a00 */
[----:B------:R-:W-:Y:S01]  /*58d0*/  IMAD.MOV.U32 R4, RZ, RZ, RZ ;  /* 0x000000ffff047224 */ /* 0x000fe200078e00ff */
[----:B------:R-:W2:Y:S01]  /*58e0*/  LDCU UR6, c[0x0][0x3bc] ;  /* 0x00007780ff0677ac */ /* 0x000ea20008000800 */
[----:B------:R-:W3:Y:S01]  /*58f0*/  LDCU.64 UR8, c[0x0][0x4e8] ;  /* 0x00009d00ff0877ac */ /* 0x000ee20008000a00 */
[----:B------:R-:W-:Y:S01]  /*5900*/  UISETP.NE.AND UP0, UPT, UR38, 0x5, UPT ;  /* 0x000000052600788c */ /* 0x000fe2000bf05270 */
        /* <DEDUP_REMOVED lines=10> */
[----:B------:R-:W-:Y:S01]  /*59b0*/  HFMA2 R2, -RZ, RZ, 0, 0 ;  /* 0x00000000ff027431 */ /* 0x000fe200000001ff */
        /* <DEDUP_REMOVED lines=19> */
[----:B------:R-:W-:-:S04]  /*5af0*/  SHF.R.U32.HI R3, RZ, UR5, R2 ;  /* 0x00000005ff037c19 */ /* 0x000fc80008011602 */
[----:B------:R-:W-:-:S05]  /*5b00*/  IADD3 R4, PT, PT, -R3, RZ, RZ ;  /* 0x000000ff03047210 */ /* 0x000fca0007ffe1ff */
        /* <DEDUP_REMOVED lines=246> */
[----:B------:R-:W3:Y:S02]  /*6a70*/  LDCU.64 UR8, c[0x0][0x5d8] ;  /* 0x0000bb00ff0877ac */ /* 0x000ee40008000a00 */
[----:B-1----:R-:W-:Y:S01]  /*6a80*/  IMAD.HI.U32 R2, R5, UR4, R4 ;  /* 0x0000000405027c27 */ /* 0x002fe2000f8e0004 */
[----:B------:R-:W1:Y:S04]  /*6a90*/  LDCU UR4, c[0x0][0x5e0] ;  /* 0x0000bc00ff0477ac */ /* 0x000e680008000800 */
[----:B------:R-:W-:-:S04]  /*6aa0*/  SHF.R.U32.HI R2, RZ, UR5, R2 ;  /* 0x00000005ff027c19 */ /* 0x000fc80008011602 */
[----:B------:R-:W-:-:S05]  /*6ab0*/  IADD3 R3, PT, PT, -R2, RZ, RZ ;  /* 0x000000ff02037210 */ /* 0x000fca0007ffe1ff */
[----:B--2---:R-:W-:-:S04]  /*6ac0*/  IMAD R5, R3, UR6, R5 ;  /* 0x0000000603057c24 */ /* 0x004fc8000f8e0205 */
[C---:B---3--:R-:W-:Y:S02]  /*6ad0*/  IMAD R24, R5.reuse, UR8, R24 ;  /* 0x0000000805187c24 */ /* 0x048fe4000f8e0218 */
[C---:B------:R-:W-:Y:S02]  /*6ae0*/  IMAD R0, R5.reuse, UR9, R0 ;  /* 0x0000000905007c24 */ /* 0x040fe4000f8e0200 */
[----:B-1----:R-:W-:-:S07]  /*6af0*/  IMAD R18, R5, UR4, R18 ;  /* 0x0000000405127c24 */ /* 0x002fce000f8e0212 */
.L_x_2770:
[----:B------:R-:W1:Y:S01]  /*6b00*/  LDCU.64 UR6, c[0x0][0x5f0] ;  /* 0x0000be00ff0677ac */ /* 0x000e620008000a00 */
[----:B------:R-:W-:Y:S01]  /*6b10*/  BSSY.RECONVERGENT B7, `(.L_x_2771) ;  /* 0x00000ec000077945 */ /* 0x000fe20003800200 */
[----:B------:R-:W-:-:S04]  /*6b20*/  UPRMT UR4, UR39, 0x9910, URZ ;  /* 0x0000991027047896 */ /* 0x000fc800080000ff */
[----:B------:R-:W-:Y:S01]  /*6b30*/  UISETP.GT.AND UP0, UPT, UR4, 0x9, UPT ;  /* 0x000000090400788c */ /* 0x000fe2000bf04270 */
[----:B-1----:R-:W-:-:S05]  /*6b40*/  IADD3 R2, P0, PT, R0, UR6, RZ ;  /* 0x0000000600027c10 */ /* 0x002fca000ff1e0ff */
        /* <DEDUP_REMOVED lines=10> */
[----:B------:R-:W0:Y:S02]  /*6bf0*/  LDG.E.S8 R2, desc[UR36][R2.64] ;  /* 0x0000002402027981 */ /* 0x000e24000c1e1300 */
[----:B0-----:R0:W1:Y:S02]  /*6c00*/  I2F.F64.S16 R16, R2 ;  /* 0x0000000200107312 */ /* 0x0010640000101c00 */
[----:B01----:R-:W-:Y:S05]  /*6c10*/  BRA `(.L_x_2777) ;  /* 0x0000000c006c7947 */ /* 0x003fea0003800000 */
.L_x_2775:
[----:B------:R-:W0:Y:S02]  /*6c20*/  LDG.E.U8 R2, desc[UR36][R2.64] ;  /* 0x0000002402027981 */ /* 0x000e24000c1e1100 */
[----:B0-----:R0:W1:Y:S02]  /*6c30*/  I2F.F64.U16 R16, R2 ;  /* 0x0000000200107312 */ /* 0x0010640000101800 */
[----:B01----:R-:W-:Y:S05]  /*6c40*/  BRA `(.L_x_2777) ;  /* 0x0000000c00607947 */ /* 0x003fea0003800000 */
.L_x_2774:
[----:B------:R-:W-:-:S09]  /*6c50*/  UISETP.NE.AND UP0, UPT, UR4, 0x2, UPT ;  /* 0x000000020400788c */ /* 0x000fd2000bf05270 */
[----:B------:R-:W-:Y:S05]  /*6c60*/  BRA.U !UP0, `(.L_x_2778) ;  /* 0x0000000108287547 */ /* 0x000fea000b800000 */
[----:B------:R-:W-:-:S09]  /*6c70*/  UISETP.NE.AND UP0, UPT, UR4, 0x3, UPT ;  /* 0x000000030400788c */ /* 0x000fd2000bf05270 */
[----:B------:R-:W-:Y:S05]  /*6c80*/  BRA.U !UP0, `(.L_x_2779) ;  /* 0x0000000108147547 */ /* 0x000fea000b800000 */
[----:B------:R-:W-:-:S09]  /*6c90*/  UISETP.NE.AND UP0, UPT, UR4, 0x4, UPT ;  /* 0x000000040400788c */ /* 0x000fd2000bf05270 */
[----:B------:R-:W-:Y:S05]  /*6ca0*/  BRA.U UP0, `(.L_x_2776) ;  /* 0x0000000900ec7547 */ /* 0x000fea000b800000 */
[----:B0-----:R-:W2:Y:S02]  /*6cb0*/  LDG.E.64 R16, desc[UR36][R2.64] ;  /* 0x0000002402107981 */ /* 0x001ea4000c1e1b00 */
[----:B--2---:R-:W0:Y:S02]  /*6cc0*/  I2F.F64.S64 R16, R16 ;  /* 0x0000001000107312 */ /* 0x004e240000301c00 */
[----:B0-----:R-:W-:Y:S05]  /*6cd0*/  BRA `(.L_x_2777) ;  /* 0x0000000c003c7947 */ /* 0x001fea0003800000 */
.L_x_2779:
[----:B------:R-:W0:Y:S02]  /*6ce0*/  LDG.E R2, desc[UR36][R2.64] ;  /* 0x0000002402027981 */ /* 0x000e24000c1e1900 */
[----:B0-----:R0:W1:Y:S02]  /*6cf0*/  I2F.F64 R16, R2 ;  /* 0x0000000200107312 */ /* 0x0010640000201c00 */
[----:B01----:R-:W-:Y:S05]  /*6d00*/  BRA `(.L_x_2777) ;  /* 0x0000000c00307947 */ /* 0x003fea0003800000 */
.L_x_2778:
[----:B------:R-:W0:Y:S02]  /*6d10*/  LDG.E.U16 R2, desc[UR36][R2.64] ;  /* 0x0000002402027981 */ /* 0x000e24000c1e1500 */
[----:B0-----:R0:W1:Y:S02]  /*6d20*/  I2F.F64.S16 R16, R2 ;  /* 0x0000000200107312 */ /* 0x0010640000101c00 */
[----:B01----:R-:W-:Y:S05]  /*6d30*/  BRA `(.L_x_2777) ;  /* 0x0000000c00247947 */ /* 0x003fea0003800000 */
.L_x_2773:
[----:B------:R-:W-:-:S09]  /*6d40*/  UISETP.GT.AND UP0, UPT, UR4, 0x6, UPT ;  /* 0x000000060400788c */ /* 0x000fd2000bf04270 */
[----:B------:R-:W-:Y:S05]  /*6d50*/  BRA.U UP0, `(.L_x_2780) ;  /* 0x0000000100347547 */ /* 0x000fea000b800000 */
[----:B------:R-:W-:-:S09]  /*6d60*/  UISETP.NE.AND UP0, UPT, UR4, 0x5, UPT ;  /* 0x000000050400788c */ /* 0x000fd2000bf05270 */
[----:B------:R-:W-:Y:S05]  /*6d70*/  BRA.U !UP0, `(.L_x_2781) ;  /* 0x0000000108187547 */ /* 0x000fea000b800000 */
[----:B------:R-:W-:-:S09]  /*6d80*/  UISETP.NE.AND UP0, UPT, UR4, 0x6, UPT ;  /* 0x000000060400788c */ /* 0x000fd2000bf05270 */
[----:B------:R-:W-:Y:S05]  /*6d90*/  BRA.U UP0, `(.L_x_2776) ;  /* 0x0000000900b07547 */ /* 0x000fea000b800000 */
[----:B0-----:R-:W2:Y:S02]  /*6da0*/  LDG.E R16, desc[UR36][R2.64] ;  /* 0x0000002402107981 */ /* 0x001ea4000c1e1900 */
[----:B--2---:R-:W-:-:S06]  /*6db0*/  FMUL.FTZ R16, R16, 1 ;  /* 0x3f80000010107820 */ /* 0x004fcc0000410000 */
[----:B------:R-:W0:Y:S02]  /*6dc0*/  F2F.F64.F32 R16, R16 ;  /* 0x0000001000107310 */ /* 0x000e240000201800 */
[----:B0-----:R-:W-:Y:S05]  /*6dd0*/  BRA `(.L_x_2777) ;  /* 0x0000000800fc7947 */ /* 0x001fea0003800000 */
.L_x_2781:
[----:B------:R-:W2:Y:S02]  /*6de0*/  LDG.E.U16 R0, desc[UR36][R2.64] ;  /* 0x0000002402007981 */ /* 0x000ea4000c1e1500 */
[----:B--2---:R-:W-:-:S05]  /*6df0*/  HADD2.F32 R0, -RZ, R0.H0_H0 ;  /* 0x20000000ff007230 */ /* 0x004fca0000004100 */
[----:B------:R-:W-:-:S04]  /*6e00*/  FMUL.FTZ R0, R0, 1 ;  /* 0x3f80000000007820 */ /* 0x000fc80000410000 */
[----:B0-----:R0:W1:Y:S02]  /*6e10*/  F2F.F64.F32 R16, R0 ;  /* 0x0000000000107310 */ /* 0x0010640000201800 */
[----:B01----:R-:W-:Y:S05]  /*6e20*/  BRA `(.L_x_2777) ;  /* 0x0000000800e87947 */ /* 0x003fea0003800000 */
.L_x_2780:
[----:B------:R-:W-:-:S09]  /*6e30*/  UISETP.NE.AND UP0, UPT, UR4, 0x7, UPT ;  /* 0x000000070400788c */ /* 0x000fd2000bf05270 */
[----:B------:R-:W-:Y:S05]  /*6e40*/  BRA.U !UP0, `(.L_x_2782) ;  /* 0x0000000108347547 */ /* 0x000fea000b800000 */
[----:B------:R-:W-:-:S09]  /*6e50*/  UISETP.NE.AND UP0, UPT, UR4, 0x8, UPT ;  /* 0x000000080400788c */ /* 0x000fd2000bf05270 */
[----:B------:R-:W-:Y:S05]  /*6e60*/  BRA.U !UP0, `(.L_x_2783) ;  /* 0x0000000108187547 */ /* 0x000fea000b800000 */
[----:B------:R-:W-:-:S09]  /*6e70*/  UISETP.NE.AND UP0, UPT, UR4, 0x9, UPT ;  /* 0x000000090400788c */ /* 0x000fd2000bf05270 */
[----:B------:R-:W-:Y:S05]  /*6e80*/  BRA.U UP0, `(.L_x_2776) ;  /* 0x0000000900747547 */ /* 0x000fea000b800000 */
[----:B------:R-:W0:Y:S02]  /*6e90*/  LDG.E R2, desc[UR36][R2.64] ;  /* 0x0000002402027981 */ /* 0x000e24000c1e1900 */
[----:B0-----:R-:W-:-:S06]  /*6ea0*/  FMUL.FTZ R16, R2, 1 ;  /* 0x3f80000002107820 */ /* 0x001fcc0000410000 */
[----:B------:R-:W1:Y:S02]  /*6eb0*/  F2F.F64.F32 R16, R16 ;  /* 0x0000001000107310 */ /* 0x000e640000201800 */
[----:B-1----:R-:W-:Y:S05]  /*6ec0*/  BRA `(.L_x_2777) ;  /* 0x0000000800c07947 */ /* 0x002fea0003800000 */
.L_x_2783:
[----:B------:R-:W2:Y:S02]  /*6ed0*/  LDG.E.U16 R2, desc[UR36][R2.64] ;  /* 0x0000002402027981 */ /* 0x000ea4000c1e1500 */
[----:B--2---:R-:W-:-:S05]  /*6ee0*/  HADD2.F32 R0, -RZ, R2.H0_H0 ;  /* 0x20000002ff007230 */ /* 0x004fca0000004100 */
[----:B------:R-:W-:-:S04]  /*6ef0*/  FMUL.FTZ R0, R0, 1 ;  /* 0x3f80000000007820 */ /* 0x000fc80000410000 */
[----:B0-----:R1:W2:Y:S02]  /*6f00*/  F2F.F64.F32 R16, R0 ;  /* 0x0000000000107310 */ /* 0x0012a40000201800 */
[----:B-12---:R-:W-:Y:S05]  /*6f10*/  BRA `(.L_x_2777) ;  /* 0x0000000800ac7947 */ /* 0x006fea0003800000 */
.L_x_2782:
[----:B0-----:R0:W5:Y:S01]  /*6f20*/  LDG.E.64 R16, desc[UR36][R2.64] ;  /* 0x0000002402107981 */ /* 0x001162000c1e1b00 */
[----:B------:R-:W-:Y:S05]  /*6f30*/  BRA `(.L_x_2777) ;  /* 0x0000000800a47947 */ /* 0x000fea0003800000 */
.L_x_2772:
        /* <DEDUP_REMOVED lines=9> */
[----:B0-----:R-:W-:Y:S01]  /*6fd0*/  IMAD.MOV.U32 R16, RZ, RZ, RZ ;  /* 0x000000ffff107224 */ /* 0x001fe200078e00ff */
[----:B--2---:R-:W-:-:S04]  /*6fe0*/  ISETP.NE.AND P0, PT, R2, RZ, PT ;  /* 0x000000ff0200720c */ /* 0x004fc80003f05270 */
[----:B------:R-:W-:Y:S01]  /*6ff0*/  FSEL R17, RZ, 1.875, !P0 ;  /* 0x3ff00000ff117808 */ /* 0x000fe20004000000 */
[----:B------:R-:W-:Y:S08]  /*7000*/  BRA `(.L_x_2777) ;  /* 0x0000000800707947 */ /* 0x000ff00003800000 */
.L_x_2786:
[----:B0-----:R1:W5:Y:S01]  /*7010*/  LDG.E.64 R16, desc[UR36][R2.64] ;  /* 0x0000002402107981 */ /* 0x001362000c1e1b00 */
[----:B------:R-:W-:Y:S05]  /*7020*/  BRA `(.L_x_2777) ;  /* 0x0000000800687947 */ /* 0x000fea0003800000 */
.L_x_2785:
        /* <DEDUP_REMOVED lines=11> */
[----:B------:R-:W1:Y:S02]  /*70e0*/  FLO.U32 R5, R4 ;  /* 0x0000000400057300 */ /* 0x000e6400000e0000 */
[----:B-1----:R-:W-:-:S05]  /*70f0*/  IMAD.MOV R5, RZ, RZ, -R5 ;  /* 0x000000ffff057224 */ /* 0x002fca00078e0a05 */
        /* <DEDUP_REMOVED lines=10> */
[----:B------:R-:W-:-:S05]  /*71a0*/  LOP3.LUT R5, R5, 0x80000000, R0, 0xf8, !PT ;  /* 0x8000000005057812 */ /* 0x000fca00078ef800 */
[----:B------:R-:W-:-:S04]  /*71b0*/  FMUL.FTZ R5, R5, 1 ;  /* 0x3f80000005057820 */ /* 0x000fc80000410000 */
[----:B0-----:R1:W2:Y:S02]  /*71c0*/  F2F.F64.F32 R16, R5 ;  /* 0x0000000500107310 */ /* 0x0012a40000201800 */
[----:B-12---:R-:W-:Y:S05]  /*71d0*/  BRA `(.L_x_2777) ;  /* 0x0000000400fc7947 */ /* 0x006fea0003800000 */
.L_x_2788:
        /* <DEDUP_REMOVED lines=10> */
[----:B------:R-:W-:-:S05]  /*7280*/  LOP3.LUT R0, R0, 0x80000000, R5, 0xf8, !PT ;  /* 0x8000000000007812 */ /* 0x000fca00078ef805 */
[----:B------:R-:W-:-:S04]  /*7290*/  FMUL.FTZ R0, R0, 1 ;  /* 0x3f80000000007820 */ /* 0x000fc80000410000 */
[----:B0-----:R1:W2:Y:S02]  /*72a0*/  F2F.F64.F32 R16, R0 ;  /* 0x0000000000107310 */ /* 0x0012a40000201800 */
[----:B-12---:R-:W-:Y:S05]  /*72b0*/  BRA `(.L_x_2777) ;  /* 0x0000000400c47947 */ /* 0x006fea0003800000 */
.L_x_2787:
[----:B------:R-:W2:Y:S02]  /*72c0*/  LDG.E.U16 R0, desc[UR36][R2.64] ;  /* 0x0000002402007981 */ /* 0x000ea4000c1e1500 */
[----:B--2---:R-:W-:-:S05]  /*72d0*/  SHF.L.U32 R0, R0, 0x10, RZ ;  /* 0x0000001000007819 */ /* 0x004fca00000006ff */
[----:B------:R-:W-:-:S04]  /*72e0*/  FMUL.FTZ R0, R0, 1 ;  /* 0x3f80000000007820 */ /* 0x000fc80000410000 */
[----:B0-----:R1:W2:Y:S02]  /*72f0*/  F2F.F64.F32 R16, R0 ;  /* 0x0000000000107310 */ /* 0x0012a40000201800 */
[----:B-12---:R-:W-:Y:S05]  /*7300*/  BRA `(.L_x_2777) ;  /* 0x0000000400b07947 */ /* 0x006fea0003800000 */
.L_x_2784:
        /* <DEDUP_REMOVED lines=8> */
[----:B------:R-:W0:Y:S02]  /*7390*/  LDG.E.U16 R2, desc[UR36][R2.64] ;  /* 0x0000002402027981 */ /* 0x000e24000c1e1500 */
[----:B0-----:R4:W0:Y:S02]  /*73a0*/  I2F.F64.U16 R16, R2 ;  /* 0x0000000200107312 */ /* 0x0018240000101800 */
[----:B0---4-:R-:W-:Y:S05]  /*73b0*/  BRA `(.L_x_2777) ;  /* 0x0000000400847947 */ /* 0x011fea0003800000 */
.L_x_2791:
[----:B------:R-:W2:Y:S01]  /*73c0*/  LDG.E.U8 R3, desc[UR36][R2.64] ;  /* 0x0000002402037981 */ /* 0x000ea2000c1e1100 */
[----:B0-----:R-:W-:Y:S02]  /*73d0*/  CS2R R16, SRZ ;  /* 0x0000000000107805 */ /* 0x001fe4000001ff00 */
[----:B--2---:R-:W-:-:S13]  /*73e0*/  ISETP.NE.AND P0, PT, R3, RZ, PT ;  /* 0x000000ff0300720c */ /* 0x004fda0003f05270 */
[----:B------:R-:W-:Y:S05]  /*73f0*/  @!P0 BRA `(.L_x_2777) ;  /* 0x0000000400748947 */ /* 0x000fea0003800000 */
[----:B------:R-:W-:-:S13]  /*7400*/  ISETP.NE.AND P0, PT, R3, 0x80, PT ;  /* 0x000000800300780c */ /* 0x000fda0003f05270 */
[----:B------:R-:W-:Y:S02]  /*7410*/  @!P0 IMAD.MOV.U32 R16, RZ, RZ, 0x20000000 ;  /* 0x20000000ff108424 */ /* 0x000fe400078e00ff */
        /* <DEDUP_REMOVED lines=15> */
.L_x_2793:
[----:B------:R-:W-:Y:S05]  /*7510*/  BSYNC.RECONVERGENT B0 ;  /* 0x0000000000007941 */ /* 0x000fea0003800200 */
.L_x_2792:
[----:B------:R-:W-:Y:S01]  /*7520*/  IMAD.SHL.U32 R0, R0, 0x100000, RZ ;  /* 0x0010000000007824 */ /* 0x000fe200078e00ff */
[----:B------:R-:W-:-:S04]  /*7530*/  LEA R2, R2, 0x3b800000, 0x17 ;  /* 0x3b80000002027811 */ /* 0x000fc800078eb8ff */
[----:B------:R-:W-:-:S05]  /*7540*/  LOP3.LUT R0, R2, R0, R7, 0xfe, !PT ;  /* 0x0000000002007212 */ /* 0x000fca00078efe07 */
[----:B------:R-:W-:-:S04]  /*7550*/  FMUL.FTZ R0, R0, 1 ;  /* 0x3f80000000007820 */ /* 0x000fc80000410000 */
[----:B------:R4:W0:Y:S02]  /*7560*/  F2F.F64.F32 R16, R0 ;  /* 0x0000000000107310 */ /* 0x0008240000201800 */
[----:B0---4-:R-:W-:Y:S05]  /*7570*/  BRA `(.L_x_2777) ;  /* 0x0000000400147947 */ /* 0x011fea0003800000 */
.L_x_2790:
[----:B------:R-:W2:Y:S01]  /*7580*/  LDG.E.U8 R3, desc[UR36][R2.64] ;  /* 0x0000002402037981 */ /* 0x000ea2000c1e1100 */
[----:B0-----:R-:W-:Y:S02]  /*7590*/  CS2R R16, SRZ ;  /* 0x0000000000107805 */ /* 0x001fe4000001ff00 */
        /* <DEDUP_REMOVED lines=19> */
.L_x_2795:
[----:B------:R-:W-:Y:S05]  /*76d0*/  BSYNC.RECONVERGENT B0 ;  /* 0x0000000000007941 */ /* 0x000fea0003800200 */
.L_x_2794:
[----:B------:R-:W-:Y:S01]  /*76e0*/  IMAD.SHL.U32 R0, R0, 0x200000, RZ ;  /* 0x0020000000007824 */ /* 0x000fe200078e00ff */
[----:B------:R-:W-:-:S04]  /*76f0*/  LEA R2, R2, 0x37800000, 0x17 ;  /* 0x3780000002027811 */ /* 0x000fc800078eb8ff */
[----:B------:R-:W-:-:S05]  /*7700*/  LOP3.LUT R0, R2, R0, R7, 0xfe, !PT ;  /* 0x0000000002007212 */ /* 0x000fca00078efe07 */
[----:B------:R-:W-:-:S04]  /*7710*/  FMUL.FTZ R0, R0, 1 ;  /* 0x3f80000000007820 */ /* 0x000fc80000410000 */
[----:B------:R4:W0:Y:S02]  /*7720*/  F2F.F64.F32 R16, R0 ;  /* 0x0000000000107310 */ /* 0x0008240000201800 */
[----:B0---4-:R-:W-:Y:S05]  /*7730*/  BRA `(.L_x_2777) ;  /* 0x0000000000a47947 */ /* 0x011fea0003800000 */
.L_x_2789:
[----:B------:R-:W-:-:S09]  /*7740*/  UISETP.NE.AND UP0, UPT, UR4, 0x1c, UPT ;  /* 0x0000001c0400788c */ /* 0x000fd2000bf05270 */
[----:B------:R-:W-:Y:S05]  /*7750*/  BRA.U !UP0, `(.L_x_2796) ;  /* 0x0000000108947547 */ /* 0x000fea000b800000 */
[----:B------:R-:W-:-:S09]  /*7760*/  UISETP.NE.AND UP0, UPT, UR4, 0x1d, UPT ;  /* 0x0000001d0400788c */ /* 0x000fd2000bf05270 */
[----:B------:R-:W-:Y:S05]  /*7770*/  BRA.U !UP0, `(.L_x_2797) ;  /* 0x0000000108807547 */ /* 0x000fea000b800000 */
[----:B------:R-:W-:-:S09]  /*7780*/  UISETP.NE.AND UP0, UPT, UR4, 0x2c, UPT ;  /* 0x0000002c0400788c */ /* 0x000fd2000bf05270 */
[----:B------:R-:W-:Y:S05]  /*7790*/  BRA.U UP0, `(.L_x_2776) ;  /* 0x0000000100307547 */ /* 0x000fea000b800000 */
[----:B------:R-:W2:Y:S01]  /*77a0*/  LDG.E.U8 R0, desc[UR36][R2.64] ;  /* 0x0000002402007981 */ /* 0x000ea2000c1e1100 */
[----:B0-----:R-:W-:Y:S02]  /*77b0*/  HFMA2 R17, -RZ, RZ, 0.5, 0 ;  /* 0x38000000ff117431 */ /* 0x001fe400000001ff */
[----:B------:R-:W-:Y:S01]  /*77c0*/  IMAD.MOV.U32 R16, RZ, RZ, 0x0 ;  /* 0x00000000ff107424 */ /* 0x000fe200078e00ff */
[----:B--2---:R-:W-:-:S13]  /*77d0*/  ISETP.NE.AND P0, PT, R0, RZ, PT ;  /* 0x000000ff0000720c */ /* 0x004fda0003f05270 */
[----:B------:R-:W-:Y:S05]  /*77e0*/  @!P0 BRA `(.L_x_2777) ;  /* 0x0000000000788947 */ /* 0x000fea0003800000 */
[----:B------:R-:W-:-:S13]  /*77f0*/  ISETP.NE.AND P0, PT, R0, 0xff, PT ;  /* 0x000000ff0000780c */ /* 0x000fda0003f05270 */
[----:B------:R-:W-:Y:S01]  /*7800*/  @P0 IMAD.SHL.U32 R0, R0, 0x800000, RZ ;  /* 0x0080000000000824 */ /* 0x000fe200078e00ff */
[----:B------:R-:W-:Y:S01]  /*7810*/  @!P0 MOV R17, 0x7ff80000 ;  /* 0x7ff8000000118802 */ /* 0x000fe20000000f00 */
[----:B------:R-:W-:Y:S02]  /*7820*/  @!P0 IMAD.MOV.U32 R16, RZ, RZ, 0x20000000 ;  /* 0x20000000ff108424 */ /* 0x000fe400078e00ff */
[----:B------:R-:W-:-:S04]  /*7830*/  @P0 FMUL.FTZ R0, R0, 1 ;  /* 0x3f80000000000820 */ /* 0x000fc80000410000 */
[----:B------:R2:W3:Y:S02]  /*7840*/  @P0 F2F.F64.F32 R16, R0 ;  /* 0x0000000000100310 */ /* 0x0004e40000201800 */
[----:B--23--:R-:W-:Y:S05]  /*7850*/  BRA `(.L_x_2777) ;  /* 0x00000000005c7947 */ /* 0x00cfea0003800000 */
.L_x_2776:
[----:B------:R-:W-:Y:S01]  /*7860*/  MOV R0, 0x0 ;  /* 0x0000000000007802 */ /* 0x000fe20000000f00 */
[----:B------:R-:W1:Y:S01]  /*7870*/  LDCU.64 UR4, c[0x4][0x128] ;  /* 0x01002500ff0477ac */ /* 0x000e620008000a00 */
[----:B------:R-:W-:Y:S02]  /*7880*/  HFMA2 R13, -RZ, RZ, 0, 0 ;  /* 0x00000000ff0d7431 */ /* 0x000fe400000001ff */
[----:B------:R-:W-:Y:S01]  /*7890*/  IMAD.MOV.U32 R8, RZ, RZ, 0x4e ;  /* 0x0000004eff087424 */ /* 0x000fe200078e00ff */
[----:B------:R2:W3:Y:S01]  /*78a0*/  LDC.64 R2, c[0x4][R0] ;  /* 0x0100000000027b82 */ /* 0x0004e20000000a00 */
[----:B------:R-:W4:Y:S01]  /*78b0*/  LDCU.64 UR6, c[0x4][0x130] ;  /* 0x01002600ff0677ac */ /* 0x000f220008000a00 */
[----:B------:R-:W-:Y:S01]  /*78c0*/  IMAD.MOV.U32 R12, RZ, RZ, 0x1 ;  /* 0x00000001ff0c7424 */ /* 0x000fe200078e00ff */
[----:B------:R-:W5:Y:S01]  /*78d0*/  LDCU.64 UR8, c[0x4][0x8] ;  /* 0x01000100ff0877ac */ /* 0x000f620008000a00 */
[----:B-1----:R-:W-:Y:S02]  /*78e0*/  IMAD.U32 R4, RZ, RZ, UR4 ;  /* 0x00000004ff047e24 */ /* 0x002fe4000f8e00ff */
[----:B------:R-:W-:Y:S01]  /*78f0*/  IMAD.U32 R5, RZ, RZ, UR5 ;  /* 0x00000005ff057e24 */ /* 0x000fe2000f8e00ff */
[----:B----4-:R-:W-:Y:S01]  /*7900*/  MOV R6, UR6 ;  /* 0x0000000600067c02 */ /* 0x010fe20008000f00 */
[----:B------:R-:W-:-:S02]  /*7910*/  IMAD.U32 R7, RZ, RZ, UR7 ;  /* 0x00000007ff077e24 */ /* 0x000fc4000f8e00ff */
[----:B-----5:R-:W-:Y:S01]  /*7920*/  IMAD.U32 R10, RZ, RZ, UR8 ;  /* 0x00000008ff0a7e24 */ /* 0x020fe2000f8e00ff */
[----:B--2---:R-:W-:-:S07]  /*7930*/  MOV R11, UR9 ;  /* 0x00000009000b7c02 */ /* 0x004fce0008000f00 */
[----:B------:R-:W-:-:S07]  /*7940*/  LEPC R20, `(.L_x_2798) ;  /* 0x000000001014794e */ /* 0x000fce0000000000 */
[----:B0--3--:R-:W-:Y:S05]  /*7950*/  CALL.ABS.NOINC R2 ;  /* 0x0000000002007343 */ /* 0x009fea0003c00000 */
.L_x_2798:
[----:B------:R-:W-:Y:S01]  /*7960*/  CS2R R16, SRZ ;  /* 0x0000000000107805 */ /* 0x000fe2000001ff00 */
[----:B------:R-:W-:Y:S06]  /*7970*/  BRA `(.L_x_2777) ;  /* 0x0000000000147947 */ /* 0x000fec0003800000 */
.L_x_2797:
[----:B0-----:R-:W2:Y:S02]  /*7980*/  LDG.E.64 R16, desc[UR36][R2.64] ;  /* 0x0000002402107981 */ /* 0x001ea4000c1e1b00 */
[----:B--2---:R-:W2:Y:S02]  /*7990*/  I2F.F64.U64 R16, R16 ;  /* 0x0000001000107312 */ /* 0x004ea40000301800 */
[----:B--2---:R-:W-:Y:S05]  /*79a0*/  BRA `(.L_x_2777) ;  /* 0x0000000000087947 */ /* 0x004fea0003800000 */
.L_x_2796:
[----:B------:R-:W0:Y:S02]  /*79b0*/  LDG.E R2, desc[UR36][R2.64] ;  /* 0x0000002402027981 */ /* 0x000e24000c1e1900 */
[----:B0-----:R2:W3:Y:S02]  /*79c0*/  I2F.F64.U32 R16, R2 ;  /* 0x0000000200107312 */ /* 0x0014e40000201800 */
.L_x_2777:
[----:B------:R-:W-:Y:S05]  /*79d0*/  BSYNC.RECONVERGENT B7 ;  /* 0x0000000000077941 */ /* 0x000fea0003800200 */
.L_x_2771:
[----:B------:R-:W0:Y:S01]  /*79e0*/  LDCU.64 UR6, c[0x0][0x5f8] ;  /* 0x0000bf00ff0677ac */ /* 0x000e220008000a00 */
[----:B------:R-:W-:Y:S01]  /*79f0*/  BSSY.RECONVERGENT B7, `(.L_x_2799) ;  /* 0x00000ec000077945 */ /* 0x000fe20003800200 */
[----:B------:R-:W-:-:S04]  /*7a00*/  UPRMT UR4, UR42, 0x9910, URZ ;  /* 0x000099102a047896 */ /* 0x000fc800080000ff */
[----:B------:R-:W-:Y:S01]  /*7a10*/  UISETP.GT.AND UP0, UPT, UR4, 0x9, UPT ;  /* 0x000000090400788c */ /* 0x000fe2000bf04270 */
[----:B012---:R-:W-:-:S05]  /*7a20*/  IADD3 R2, P0, PT, R18, UR6, RZ ;  /* 0x0000000612027c10 */ /* 0x007fca000ff1e0ff */
        /* <DEDUP_REMOVED lines=11> */
[----:B--2---:R0:W1:Y:S02]  /*7ae0*/  I2F.F64.S16 R26, R2 ;  /* 0x00000002001a7312 */ /* 0x0040640000101c00 */
[----:B01----:R-:W-:Y:S05]  /*7af0*/  BRA `(.L_x_2805) ;  /* 0x0000000c006c7947 */ /* 0x003fea0003800000 */
.L_x_2803:
[----:B------:R-:W2:Y:S02]  /*7b00*/  LDG.E.U8 R2, desc[UR36][R2.64] ;  /* 0x0000002402027981 */ /* 0x000ea4000c1e1100 */
[----:B--2---:R0:W1:Y:S02]  /*7b10*/  I2F.F64.U16 R26, R2 ;  /* 0x00000002001a7312 */ /* 0x0040640000101800 */
[----:B01----:R-:W-:Y:S05]  /*7b20*/  BRA `(.L_x_2805) ;  /* 0x0000000c00607947 */ /* 0x003fea0003800000 */
.L_x_2802:
        /* <DEDUP_REMOVED lines=9> */
.L_x_2807:
[----:B------:R-:W2:Y:S02]  /*7bc0*/  LDG.E R2, desc[UR36][R2.64] ;  /* 0x0000002402027981 */ /* 0x000ea4000c1e1900 */
[----:B--2---:R0:W1:Y:S02]  /*7bd0*/  I2F.F64 R26, R2 ;  /* 0x00000002001a7312 */ /* 0x0040640000201c00 */
[----:B01----:R-:W-:Y:S05]  /*7be0*/  BRA `(.L_x_2805) ;  /* 0x0000000c00307947 */ /* 0x003fea0003800000 */
.L_x_2806:
[----:B------:R-:W2:Y:S02]  /*7bf0*/  LDG.E.U16 R2, desc[UR36][R2.64] ;  /* 0x0000002402027981 */ /* 0x000ea4000c1e1500 */
[----:B--2---:R0:W1:Y:S02]  /*7c00*/  I2F.F64.S16 R26, R2 ;  /* 0x00000002001a7312 */ /* 0x0040640000101c00 */
[----:B01----:R-:W-:Y:S05]  /*7c10*/  BRA `(.L_x_2805) ;  /* 0x0000000c00247947 */ /* 0x003fea0003800000 */
.L_x_2801:
        /* <DEDUP_REMOVED lines=10> */
.L_x_2809:
[----:B------:R-:W2:Y:S02]  /*7cc0*/  LDG.E.U16 R0, desc[UR36][R2.64] ;  /* 0x0000002402007981 */ /* 0x000ea4000c1e1500 */
[----:B--2---:R-:W-:-:S05]  /*7cd0*/  HADD2.F32 R0, -RZ, R0.H0_H0 ;  /* 0x20000000ff007230 */ /* 0x004fca0000004100 */
[----:B------:R-:W-:-:S04]  /*7ce0*/  FMUL.FTZ R0, R0, 1 ;  /* 0x3f80000000007820 */ /* 0x000fc80000410000 */
[----:B------:R4:W0:Y:S02]  /*7cf0*/  F2F.F64.F32 R26, R0 ;  /* 0x00000000001a7310 */ /* 0x0008240000201800 */
[----:B0---4-:R-:W-:Y:S05]  /*7d00*/  BRA `(.L_x_2805) ;  /* 0x0000000800e87947 */ /* 0x011fea0003800000 */
.L_x_2808:
        /* <DEDUP_REMOVED lines=10> */
.L_x_2811:
[----:B------:R-:W2:Y:S02]  /*7db0*/  LDG.E.U16 R2, desc[UR36][R2.64] ;  /* 0x0000002402027981 */ /* 0x000ea4000c1e1500 */
[----:B--2---:R-:W-:-:S05]  /*7dc0*/  HADD2.F32 R0, -RZ, R2.H0_H0 ;  /* 0x20000002ff007230 */ /* 0x004fca0000004100 */
[----:B------:R-:W-:-:S04]  /*7dd0*/  FMUL.FTZ R0, R0, 1 ;  /* 0x3f80000000007820 */ /* 0x000fc80000410000 */
[----:B------:R4:W0:Y:S02]  /*7de0*/  F2F.F64.F32 R26, R0 ;  /* 0x00000000001a7310 */ /* 0x0008240000201800 */
[----:B0---4-:R-:W-:Y:S05]  /*7df0*/  BRA `(.L_x_2805) ;  /* 0x0000000800ac7947 */ /* 0x011fea0003800000 */
.L_x_2810:
[----:B------:R4:W5:Y:S01]  /*7e00*/  LDG.E.64 R26, desc[UR36][R2.64] ;  /* 0x00000024021a7981 */ /* 0x000962000c1e1b00 */
[----:B------:R-:W-:Y:S05]  /*7e10*/  BRA `(.L_x_2805) ;  /* 0x0000000800a47947 */ /* 0x000fea0003800000 */
.L_x_2800:
        /* <DEDUP_REMOVED lines=13> */
.L_x_2814:
[----:B------:R0:W5:Y:S01]  /*7ef0*/  LDG.E.64 R26, desc[UR36][R2.64] ;  /* 0x00000024021a7981 */ /* 0x000162000c1e1b00 */
[----:B------:R-:W-:Y:S05]  /*7f00*/  BRA `(.L_x_2805) ;  /* 0x0000000800687947 */ /* 0x000fea0003800000 */
.L_x_2813:
        /* <DEDUP_REMOVED lines=25> */
[----:B------:R0:W1:Y:S02]  /*80a0*/  F2F.F64.F32 R26, R5 ;  /* 0x00000005001a7310 */ /* 0x0000640000201800 */
[----:B01----:R-:W-:Y:S05]  /*80b0*/  BRA `(.L_x_2805) ;  /* 0x0000000400fc7947 */ /* 0x003fea0003800000 */
.L_x_2816:
        /* <DEDUP_REMOVED lines=12> */
[----:B------:R0:W1:Y:S02]  /*8180*/  F2F.F64.F32 R26, R0 ;  /* 0x00000000001a7310 */ /* 0x0000640000201800 */
[----:B01----:R-:W-:Y:S05]  /*8190*/  BRA `(.L_x_2805) ;  /* 0x0000000400c47947 */ /* 0x003fea0003800000 */
.L_x_2815:
[----:B------:R-:W2:Y:S02]  /*81a0*/  LDG.E.U16 R0, desc[UR36][R2.64] ;  /* 0x0000002402007981 */ /* 0x000ea4000c1e1500 */
[----:B--2---:R-:W-:-:S05]  /*81b0*/  SHF.L.U32 R0, R0, 0x10, RZ ;  /* 0x0000001000007819 */ /* 0x004fca00000006ff */
[----:B------:R-:W-:-:S04]  /*81c0*/  FMUL.FTZ R0, R0, 1 ;  /* 0x3f80000000007820 */ /* 0x000fc80000410000 */
[----:B------:R0:W1:Y:S02]  /*81d0*/  F2F.F64.F32 R26, R0 ;  /* 0x00000000001a7310 */ /* 0x0000640000201800 */
[----:B01----:R-:W-:Y:S05]  /*81e0*/  BRA `(.L_x_2805) ;  /* 0x0000000400b07947 */ /* 0x003fea0003800000 */
.L_x_2812:
        /* <DEDUP_REMOVED lines=9> */
[----:B--2---:R4:W0:Y:S02]  /*8280*/  I2F.F64.U16 R26, R2 ;  /* 0x00000002001a7312 */ /* 0x0048240000101800 */
[----:B0---4-:R-:W-:Y:S05]  /*8290*/  BRA `(.L_x_2805) ;  /* 0x0000000400847947 */ /* 0x011fea0003800000 */
.L_x_2819:
[----:B------:R-:W2:Y:S01]  /*82a0*/  LDG.E.U8 R3, desc[UR36][R2.64] ;  /* 0x0000002402037981 */ /* 0x000ea2000c1e1100 */
[----:B------:R-:W-:Y:S02]  /*82b0*/  CS2R R26, SRZ ;  /* 0x00000000001a7805 */ /* 0x000fe4000001ff00 */
        /* <DEDUP_REMOVED lines=19> */
.L_x_2821:
[----:B------:R-:W-:Y:S05]  /*83f0*/  BSYNC.RECONVERGENT B0 ;  /* 0x0000000000007941 */ /* 0x000fea0003800200 */
.L_x_2820:
[----:B------:R-:W-:Y:S01]  /*8400*/  IMAD.SHL.U32 R0, R0, 0x100000, RZ ;  /* 0x0010000000007824 */ /* 0x000fe200078e00ff */
[----:B------:R-:W-:-:S04]  /*8410*/  LEA R2, R2, 0x3b800000, 0x17 ;  /* 0x3b80000002027811 */ /* 0x000fc800078eb8ff */
[----:B------:R-:W-:-:S05]  /*8420*/  LOP3.LUT R0, R2, R0, R7, 0xfe, !PT ;  /* 0x0000000002007212 */ /* 0x000fca00078efe07 */
[----:B------:R-:W-:-:S04]  /*8430*/  FMUL.FTZ R0, R0, 1 ;  /* 0x3f80000000007820 */ /* 0x000fc80000410000 */
[----:B------:R4:W0:Y:S02]  /*8440*/  F2F.F64.F32 R26, R0 ;  /* 0x00000000001a7310 */ /* 0x0008240000201800 */
[----:B0---4-:R-:W-:Y:S05]  /*8450*/  BRA `(.L_x_2805) ;  /* 0x0000000400147947 */ /* 0x011fea0003800000 */
.L_x_2818:
        /* <DEDUP_REMOVED lines=21> */
.L_x_2823:
[----:B------:R-:W-:Y:S05]  /*85b0*/  BSYNC.RECONVERGENT B0 ;  /* 0x0000000000007941 */ /* 0x000fea0003800200 */
.L_x_2822:
[----:B------:R-:W-:Y:S01]  /*85c0*/  IMAD.SHL.U32 R0, R0, 0x200000, RZ ;  /* 0x0020000000007824 */ /* 0x000fe200078e00ff */
[----:B------:R-:W-:-:S04]  /*85d0*/  LEA R2, R2, 0x37800000, 0x17 ;  /* 0x3780000002027811 */ /* 0x000fc800078eb8ff */
[----:B------:R-:W-:-:S05]  /*85e0*/  LOP3.LUT R0, R2, R0, R7, 0xfe, !PT ;  /* 0x0000000002007212 */ /* 0x000fca00078efe07 */
[----:B------:R-:W-:-:S04]  /*85f0*/  FMUL.FTZ R0, R0, 1 ;  /* 0x3f80000000007820 */ /* 0x000fc80000410000 */
[----:B------:R4:W0:Y:S02]  /*8600*/  F2F.F64.F32 R26, R0 ;  /* 0x00000000001a7310 */ /* 0x0008240000201800 */
[----:B0---4-:R-:W-:Y:S05]  /*8610*/  BRA `(.L_x_2805) ;  /* 0x0000000000a47947 */ /* 0x011fea0003800000 */
.L_x_2817:
[----:B------:R-:W-:-:S09]  /*8620*/  UISETP.NE.AND UP0, UPT, UR4, 0x1c, UPT ;  /* 0x0000001c0400788c */ /* 0x000fd2000bf05270 */
[----:B------:R-:W-:Y:S05]  /*8630*/  BRA.U !UP0, `(.L_x_2824) ;  /* 0x0000000108947547 */ /* 0x000fea000b800000 */
[----:B------:R-:W-:-:S09]  /*8640*/  UISETP.NE.AND UP0, UPT, UR4, 0x1d, UPT ;  /* 0x0000001d0400788c */ /* 0x000fd2000bf05270 */
[----:B------:R-:W-:Y:S05]  /*8650*/  BRA.U !UP0, `(.L_x_2825) ;  /* 0x0000000108807547 */ /* 0x000fea000b800000 */
[----:B------:R-:W-:-:S09]  /*8660*/  UISETP.NE.AND UP0, UPT, UR4, 0x2c, UPT ;  /* 0x0000002c0400788c */ /* 0x000fd2000bf05270 */
[----:B------:R-:W-:Y:S05]  /*8670*/  BRA.U UP0, `(.L_x_2804) ;  /* 0x0000000100307547 */ /* 0x000fea000b800000 */
[----:B------:R-:W2:Y:S01]  /*8680*/  LDG.E.U8 R0, desc[UR36][R2.64] ;  /* 0x0000002402007981 */ /* 0x000ea2000c1e1100 */
[----:B------:R-:W-:Y:S02]  /*8690*/  HFMA2 R27, -RZ, RZ, 0.5, 0 ;  /* 0x38000000ff1b7431 */ /* 0x000fe400000001ff */
        /* <DEDUP_REMOVED lines=8> */
[----:B------:R1:W2:Y:S02]  /*8720*/  @P0 F2F.F64.F32 R26, R0 ;  /* 0x00000000001a0310 */ /* 0x0002a40000201800 */
[----:B-12---:R-:W-:Y:S05]  /*8730*/  BRA `(.L_x_2805) ;  /* 0x00000000005c7947 */ /* 0x006fea0003800000 */
.L_x_2804:
[----:B------:R-:W-:Y:S01]  /*8740*/  MOV R0, 0x0 ;  /* 0x0000000000007802 */ /* 0x000fe20000000f00 */
[----:B------:R-:W0:Y:S01]  /*8750*/  LDCU.64 UR4, c[0x4][0x128] ;  /* 0x01002500ff0477ac */ /* 0x000e220008000a00 */
[----:B------:R-:W-:Y:S02]  /*8760*/  HFMA2 R13, -RZ, RZ, 0, 0 ;  /* 0x00000000ff0d7431 */ /* 0x000fe400000001ff */
[----:B------:R-:W-:Y:S01]  /*8770*/  IMAD.MOV.U32 R8, RZ, RZ, 0x4e ;  /* 0x0000004eff087424 */ /* 0x000fe200078e00ff */
[----:B------:R1:W2:Y:S01]  /*8780*/  LDC.64 R2, c[0x4][R0] ;  /* 0x0100000000027b82 */ /* 0x0002a20000000a00 */
[----:B------:R-:W4:Y:S01]  /*8790*/  LDCU.64 UR6, c[0x4][0x130] ;  /* 0x01002600ff0677ac */ /* 0x000f220008000a00 */
[----:B------:R-:W-:Y:S01]  /*87a0*/  IMAD.MOV.U32 R12, RZ, RZ, 0x1 ;  /* 0x00000001ff0c7424 */ /* 0x000fe200078e00ff */
[----:B------:R-:W3:Y:S01]  /*87b0*/  LDCU.64 UR8, c[0x4][0x8] ;  /* 0x01000100ff0877ac */ /* 0x000ee20008000a00 */
[----:B0-----:R-:W-:Y:S02]  /*87c0*/  IMAD.U32 R4, RZ, RZ, UR4 ;  /* 0x00000004ff047e24 */ /* 0x001fe4000f8e00ff */
[----:B------:R-:W-:Y:S01]  /*87d0*/  IMAD.U32 R5, RZ, RZ, UR5 ;  /* 0x00000005ff057e24 */ /* 0x000fe2000f8e00ff */
[----:B----4-:R-:W-:Y:S01]  /*87e0*/  MOV R6, UR6 ;  /* 0x0000000600067c02 */ /* 0x010fe20008000f00 */
[----:B------:R-:W-:-:S02]  /*87f0*/  IMAD.U32 R7, RZ, RZ, UR7 ;  /* 0x00000007ff077e24 */ /* 0x000fc4000f8e00ff */
[----:B---3--:R-:W-:Y:S01]  /*8800*/  IMAD.U32 R10, RZ, RZ, UR8 ;  /* 0x00000008ff0a7e24 */ /* 0x008fe2000f8e00ff */
[----:B-1----:R-:W-:-:S07]  /*8810*/  MOV R11, UR9 ;  /* 0x00000009000b7c02 */ /* 0x002fce0008000f00 */
[----:B------:R-:W-:-:S07]  /*8820*/  LEPC R20, `(.L_x_2826) ;  /* 0x000000001014794e */ /* 0x000fce0000000000 */
[----:B--2--5:R-:W-:Y:S05]  /*8830*/  CALL.ABS.NOINC R2 ;  /* 0x0000000002007343 */ /* 0x024fea0003c00000 */
.L_x_2826:
[----:B------:R-:W-:Y:S01]  /*8840*/  CS2R R26, SRZ ;  /* 0x00000000001a7805 */ /* 0x000fe2000001ff00 */
[----:B------:R-:W-:Y:S06]  /*8850*/  BRA `(.L_x_2805) ;  /* 0x0000000000147947 */ /* 0x000fec0003800000 */
.L_x_2825:
[----:B------:R-:W2:Y:S02]  /*8860*/  LDG.E.64 R26, desc[UR36][R2.64] ;  /* 0x00000024021a7981 */ /* 0x000ea4000c1e1b00 */
[----:B--2---:R-:W1:Y:S02]  /*8870*/  I2F.F64.U64 R26, R26 ;  /* 0x0000001a001a7312 */ /* 0x004e640000301800 */
[----:B-1----:R-:W-:Y:S05]  /*8880*/  BRA `(.L_x_2805) ;  /* 0x0000000000087947 */ /* 0x002fea0003800000 */
.L_x_2824:
[----:B------:R-:W2:Y:S02]  /*8890*/  LDG.E R2, desc[UR36][R2.64] ;  /* 0x0000002402027981 */ /* 0x000ea4000c1e1900 */
[----:B--2---:R1:W2:Y:S02]  /*88a0*/  I2F.F64.U32 R26, R2 ;  /* 0x00000002001a7312 */ /* 0x0042a40000201800 */
.L_x_2805:
[----:B------:R-:W-:Y:S05]  /*88b0*/  BSYNC.RECONVERGENT B7 ;  /* 0x0000000000077941 */ /* 0x000fea0003800200 */
.L_x_2799:
[----:B01--4-:R-:W-:Y:S01]  /*88c0*/  IMAD.MOV.U32 R2, RZ, RZ, 0x652b82fe ;  /* 0x652b82feff027424 */ /* 0x013fe200078e00ff */
[----:B------:R-:W-:Y:S01]  /*88d0*/  UMOV UR4, 0xfefa39ef ;  /* 0xfefa39ef00047882 */ /* 0x000fe20000000000 */
[----:B------:R-:W-:Y:S01]  /*88e0*/  IMAD.MOV.U32 R3, RZ, RZ, 0x3ff71547 ;  /* 0x3ff71547ff037424 */ /* 0x000fe200078e00ff */
[----:B------:R-:W-:Y:S01]  /*88f0*/  UMOV UR5, 0x3fe62e42 ;  /* 0x3fe62e4200057882 */ /* 0x000fe20000000000 */
[----:B---3-5:R-:W0:Y:S01]  /*8900*/  DADD R4, -RZ, -|R16| ;  /* 0x00000000ff047229 */ /* 0x028e220000000d10 */
        /* <DEDUP_REMOVED lines=25> */
[----:B0-----:R-:W-:Y:S01]  /*8aa0*/  MOV R6, 0xfca213ea ;  /* 0xfca213ea00067802 */ /* 0x001fe20000000f00 */
[----:B------:R-:W-:Y:S01]  /*8ab0*/  IMAD.MOV.U32 R7, RZ, RZ, 0x3e928af3 ;  /* 0x3e928af3ff077424 */ /* 0x000fe200078e00ff */
        /* <DEDUP_REMOVED lines=71> */
[----:B0-----:R-:W-:Y:S01]  /*8f30*/  IMAD R11, R2, 0x100000, R7 ;  /* 0x00100000020b7824 */ /* 0x001fe200078e0207 */
[----:B------:R-:W-:Y:S01]  /*8f40*/  MOV R10, R6 ;  /* 0x00000006000a7202 */ /* 0x000fe20000000f00 */
[----:B------:R-:W-:Y:S06]  /*8f50*/  @!P0 BRA `(.L_x_2828) ;  /* 0x0000000000488947 */ /* 0x000fec0003800000 */
[----:B------:R-:W-:Y:S01]  /*8f60*/  FSETP.GEU.FTZ.AND P1, PT, |R5|, 4.2275390625, PT ;  /* 0x408748000500780b */ /* 0x000fe20003f3e200 */
[----:B------:R-:W-:-:S12]  /*8f70*/  DSETP.NE.AND P0, PT, R16, RZ, PT ;  /* 0x000000ff1000722a */ /* 0x000fd80003f05000 */
[----:B------:R-:W-:Y:S01]  /*8f80*/  @!P1 LEA.HI R0, R2, R2, RZ, 0x1 ;  /* 0x0000000202009211 */ /* 0x000fe200078f08ff */
[----:B------:R-:W-:-:S03]  /*8f90*/  @!P1 IMAD.MOV.U32 R4, RZ, RZ, RZ ;  /* 0x000000ffff049224 */ /* 0x000fc600078e00ff */
[----:B------:R-:W-:-:S05]  /*8fa0*/  @!P1 SHF.R.S32.HI R3, RZ, 0x1, R0 ;  /* 0x00000001ff039819 */ /* 0x000fca0000011400 */
[----:B------:R-:W-:Y:S02]  /*8fb0*/  @!P1 IMAD.IADD R2, R2, 0x1, -R3 ;  /* 0x0000000102029824 */ /* 0x000fe400078e0a03 */
[----:B------:R-:W-:-:S03]  /*8fc0*/  @!P1 IMAD R3, R3, 0x100000, R7 ;  /* 0x0010000003039824 */ /* 0x000fc600078e0207 */
[----:B------:R-:W-:Y:S02]  /*8fd0*/  @!P1 LEA R5, R2, 0x3ff00000, 0x14 ;  /* 0x3ff0000002059811 */ /* 0x000fe400078ea0ff */
[----:B------:R-:W-:-:S15]  /*8fe0*/  @!P1 MOV R2, R6 ;  /* 0x0000000600029202 */ /* 0x000fde0000000f00 */
[----:B------:R-:W-:-:S15]  /*8ff0*/  NOP ;  /* 0x0000000000007918 */ /* 0x000fde0000000000 */
[----:B------:R-:W-:-:S06]  /*9000*/  NOP ;  /* 0x0000000000007918 */ /* 0x000fcc0000000000 */
[----:B------:R-:W0:Y:S02]  /*9010*/  DADD R8, -|R16|, +INF ;  /* 0x7ff0000010087429 */ /* 0x000e240000000300 */
[----:B0-----:R-:W-:Y:S02]  /*9020*/  FSEL R10, R8, RZ, !P0 ;  /* 0x000000ff080a7208 */ /* 0x001fe40004000000 */
[----:B------:R-:W-:-:S15]  /*9030*/  FSEL R11, R9, RZ, !P0 ;  /* 0x000000ff090b7208 */ /* 0x000fde0004000000 */
[----:B------:R-:W-:-:S15]  /*9040*/  NOP ;  /* 0x0000000000007918 */ /* 0x000fde0000000000 */
[----:B------:R-:W-:-:S15]  /*9050*/  NOP ;  /* 0x0000000000007918 */ /* 0x000fde0000000000 */
[----:B------:R-:W-:-:S15]  /*9060*/  NOP ;  /* 0x0000000000007918 */ /* 0x000fde0000000000 */
[----:B------:R0:W1:Y:S02]  /*9070*/  @!P1 DMUL R10, R2, R4 ;  /* 0x00000004020a9228 */ /* 0x0000640000000000 */
.L_x_2828:
[----:B------:R-:W-:Y:S05]  /*9080*/  BSYNC.RECONVERGENT B0 ;  /* 0x0000000000007941 */ /* 0x000fea0003800200 */
.L_x_2827:
[----:B01----:R-:W0:Y:S01]  /*9090*/  DADD R4, R10, 1 ;  /* 0x3ff000000a047429 */ /* 0x003e220000000000 */
[----:B------:R-:W-:Y:S01]  /*90a0*/  IMAD.MOV.U32 R2, RZ, RZ, 0x1 ;  /* 0x00000001ff027424 */ /* 0x000fe200078e00ff */
[----:B0-----:R-:W0:Y:S01]  /*90b0*/  MUFU.RCP64H R3, R5 ;  /* 0x0000000500037308 */ /* 0x001e220000001800 */
[----:B------:R-:W1:Y:S01]  /*90c0*/  LDCU.64 UR4, c[0x0][0x5e8] ;  /* 0x0000bd00ff0477ac */ /* 0x000e620008000a00 */
[----:B------:R-:W-:Y:S01]  /*90d0*/  FSETP.GEU.AND P2, PT, |R11|, 6.5827683646048100446e-37, PT ;  /* 0x036000000b00780b */ /* 0x000fe20003f4e200 */
[----:B------:R-:W-:Y:S01]  /*90e0*/  BSSY.RECONVERGENT B0, `(.L_x_2829) ;  /* 0x0000035000007945 */ /* 0x000fe20003800200 */
[----:B-1----:R-:W-:-:S04]  /*90f0*/  IADD3 R24, P1, PT, R24, UR4, RZ ;  /* 0x0000000418187c10 */ /* 0x002fc8000ff3e0ff */
[----:B------:R-:W-:-:S15]  /*9100*/  IADD3.X R25, PT, PT, RZ, UR5, RZ, P1, !PT ;  /* 0x00000005ff197c10 */ /* 0x000fde0008ffe4ff */
[----:B------:R-:W-:-:S15]  /*9110*/  NOP ;  /* 0x0000000000007918 */ /* 0x000fde0000000000 */
[----:B------:R-:W-:-:S15]  /*9120*/  NOP ;  /* 0x0000000000007918 */ /* 0x000fde0000000000 */
[----:B------:R-:W-:-:S09]  /*9130*/  NOP ;  /* 0x0000000000007918 */ /* 0x000fd20000000000 */
        /* <DEDUP_REMOVED lines=45> */
[----:B------:R-:W-:Y:S02]  /*9410*/  IMAD.MOV.U32 R2, RZ, RZ, R4 ;  /* 0x000000ffff027224 */ /* 0x000fe400078e0004 */
[----:B------:R-:W-:-:S07]  /*9420*/  IMAD.MOV.U32 R3, RZ, RZ, R5 ;  /* 0x000000ffff037224 */ /* 0x000fce00078e0005 */
.L_x_2830:
[----:B------:R-:W-:Y:S05]  /*9430*/  BSYNC.RECONVERGENT B0 ;  /* 0x0000000000007941 */ /* 0x000fea0003800200 */
.L_x_2829:
[----:B------:R-:W-:Y:S01]  /*9440*/  UPRMT UR4, UR43, 0x9910, URZ ;  /* 0x000099102b047896 */ /* 0x000fe200080000ff */
[----:B------:R-:W1:Y:S01]  /*9450*/  DADD R6, -RZ, -R2 ;  /* 0x00000000ff067229 */ /* 0x000e620000000902 */
[----:B------:R-:W-:Y:S02]  /*9460*/  FSEL R5, RZ, 1.875, P4 ;  /* 0x3ff00000ff057808 */ /* 0x000fe40002000000 */
[----:B------:R-:W-:Y:S01]  /*9470*/  UISETP.GT.AND UP0, UPT, UR4, 0x9, UPT ;  /* 0x000000090400788c */ /* 0x000fe2000bf04270 */
[----:B-1----:R-:W-:Y:S02]  /*9480*/  FSEL R2, R2, R6, !P4 ;  /* 0x0000000602027208 */ /* 0x002fe40006000000 */
[----:B------:R-:W-:Y:S02]  /*9490*/  FSEL R3, R3, R7, !P4 ;  /* 0x0000000703037208 */ /* 0x000fe40006000000 */
[----:B------:R-:W-:-:S15]  /*94a0*/  MOV R4, RZ ;  /* 0x000000ff00047202 */ /* 0x000fde0000000f00 */
[----:B------:R-:W-:-:S15]  /*94b0*/  NOP ;  /* 0x0000000000007918 */ /* 0x000fde0000000000 */
[----:B------:R-:W-:-:S15]  /*94c0*/  NOP ;  /* 0x0000000000007918 */ /* 0x000fde0000000000 */
[----:B------:R-:W-:-:S11]  /*94d0*/  NOP ;  /* 0x0000000000007918 */ /* 0x000fd60000000000 */
        /* <DEDUP_REMOVED lines=18> */
.L_x_2834:
[----:B------:R-:W1:Y:S02]  /*9600*/  F2I.S64.F64.TRUNC R4, R4 ;  /* 0x0000000400047311 */ /* 0x000e64000030d900 */
[----:B-1----:R-:W-:-:S05]  /*9610*/  IMAD.MOV.U32 R3, RZ, RZ, R4 ;  /* 0x000000ffff037224 */ /* 0x002fca00078e0004 */
[----:B------:R1:W-:Y:S01]  /*9620*/  STG.E.U8 desc[UR36][R24.64], R3 ;  /* 0x0000000318007986 */ /* 0x0003e2000c101124 */
[----:B------:R-:W-:Y:S05]  /*9630*/  BRA `(.L_x_2836) ;  /* 0x0000001000807947 */ /* 0x000fea0003800000 */
.L_x_2833:
        /* <DEDUP_REMOVED lines=9> */
.L_x_2838:
[----:B------:R-:W1:Y:S02]  /*96d0*/  F2I.F64.TRUNC R5, R4 ;  /* 0x0000000400057311 */ /* 0x000e64000030d100 */
[----:B-1----:R1:W-:Y:S01]  /*96e0*/  STG.E desc[UR36][R24.64], R5 ;  /* 0x0000000518007986 */ /* 0x0023e2000c101924 */
[----:B------:R-:W-:Y:S05]  /*96f0*/  BRA `(.L_x_2836) ;  /* 0x0000001000507947 */ /* 0x000fea0003800000 */
.L_x_2837:
[----:B------:R-:W1:Y:S02]  /*9700*/  F2I.F64.TRUNC R5, R4 ;  /* 0x0000000400057311 */ /* 0x000e64000030d100 */
[----:B-1----:R1:W-:Y:S01]  /*9710*/  STG.E.U16 desc[UR36][R24.64], R5 ;  /* 0x0000000518007986 */ /* 0x0023e2000c101524 */
[----:B------:R-:W-:Y:S05]  /*9720*/  BRA `(.L_x_2836) ;  /* 0x0000001000447947 */ /* 0x000fea0003800000 */
.L_x_2832:
        /* <DEDUP_REMOVED lines=17> */
.L_x_2840:
        /* <DEDUP_REMOVED lines=12> */
.L_x_2839:
        /* <DEDUP_REMOVED lines=18> */
.L_x_2842:
        /* <DEDUP_REMOVED lines=13> */
.L_x_2841:
[----:B------:R1:W-:Y:S01]  /*9af0*/  STG.E.64 desc[UR36][R24.64], R4 ;  /* 0x0000000418007986 */ /* 0x0003e2000c101b24 */
[----:B------:R-:W-:Y:S05]  /*9b00*/  BRA `(.L_x_2836) ;  /* 0x0000000c004c7947 */ /* 0x000fea0003800000 */
.L_x_2831:
        /* <DEDUP_REMOVED lines=13> */
.L_x_2846:
        /* <DEDUP_REMOVED lines=10> */
[----:B------:R-:W-:-:S04]  /*9c80*/  MOV R12, 0x80 ;  /* 0x00000080000c7802 */ /* 0x000fc80000000f00 */
        /* <DEDUP_REMOVED lines=14> */
.L_x_2849:
[----:B------:R-:W-:-:S04]  /*9d70*/  SHF.R.U32.HI R3, RZ, 0x18, R3 ;  /* 0x00000018ff037819 */ /* 0x000fc80000011603 */
[----:B------:R-:W-:-:S04]  /*9d80*/  LOP3.LUT R0, R0, 0x80, R3, 0xf8, !PT ;  /* 0x0000008000007812 */ /* 0x000fc800078ef803 */
[----:B------:R-:W-:-:S07]  /*9d90*/  PRMT R12, R0, 0x7610, R12 ;  /* 0x00007610000c7816 */ /* 0x000fce000000000c */
.L_x_2848:
[----:B------:R-:W-:Y:S05]  /*9da0*/  BSYNC.RECONVERGENT B0 ;  /* 0x0000000000007941 */ /* 0x000fea0003800200 */
.L_x_2847:
[----:B------:R1:W-:Y:S01]  /*9db0*/  STG.E.U8 desc[UR36][R24.64], R12 ;  /* 0x0000000c18007986 */ /* 0x0003e2000c101124 */
[----:B------:R-:W-:Y:S05]  /*9dc0*/  BRA `(.L_x_2836) ;  /* 0x00000008009c7947 */ /* 0x000fea0003800000 */
.L_x_2845:
        /* <DEDUP_REMOVED lines=25> */
.L_x_2852:
[----:B------:R-:W-:-:S04]  /*9f60*/  SHF.R.U32.HI R3, RZ, 0x18, R3 ;  /* 0x00000018ff037819 */ /* 0x000fc80000011603 */
[----:B------:R-:W-:-:S04]  /*9f70*/  LOP3.LUT R0, R0, 0x80, R3, 0xf8, !PT ;  /* 0x0000008000007812 */ /* 0x000fc800078ef803 */
[----:B------:R-:W-:-:S07]  /*9f80*/  PRMT R12, R0, 0x7610, R12 ;  /* 0x00007610000c7816 */ /* 0x000fce000000000c */
.L_x_2851:
[----:B------:R-:W-:Y:S05]  /*9f90*/  BSYNC.RECONVERGENT B0 ;  /* 0x0000000000007941 */ /* 0x000fea0003800200 */
.L_x_2850:
[----:B------:R1:W-:Y:S01]  /*9fa0*/  STG.E.U8 desc[UR36][R24.64], R12 ;  /* 0x0000000c18007986 */ /* 0x0003e2000c101124 */
[----:B------:R-:W-:Y:S05]  /*9fb0*/  BRA `(.L_x_2836) ;  /* 0x0000000800207947 */ /* 0x000fea0003800000 */
.L_x_2844:
        /* <DEDUP_REMOVED lines=30> */
.L_x_2854:
[----:B------:R-:W1:Y:S02]  /*a1a0*/  F2I.U64.F64.TRUNC R4, R4 ;  /* 0x0000000400047311 */ /* 0x000e64000030d800 */
[----:B-1----:R1:W-:Y:S01]  /*a1b0*/  STG.E.64 desc[UR36][R24.64], R4 ;  /* 0x0000000418007986 */ /* 0x0023e2000c101b24 */
[----:B------:R-:W-:Y:S05]  /*a1c0*/  BRA `(.L_x_2836) ;  /* 0x00000004009c7947 */ /* 0x000fea0003800000 */
.L_x_2853:
[----:B------:R-:W1:Y:S02]  /*a1d0*/  F2I.U32.F64.TRUNC R5, R4 ;  /* 0x0000000400057311 */ /* 0x000e64000030d000 */
[----:B-1----:R1:W-:Y:S01]  /*a1e0*/  STG.E desc[UR36][R24.64], R5 ;  /* 0x0000000518007986 */ /* 0x0023e2000c101924 */
[----:B------:R-:W-:Y:S05]  /*a1f0*/  BRA `(.L_x_2836) ;  /* 0x0000000400907947 */ /* 0x000fea0003800000 */
.L_x_2843:
        /* <DEDUP_REMOVED lines=10> */
.L_x_2856:
[----:B------:R-:W-:-:S05]  /*a2a0*/  CS2R R6, SRZ ;  /* 0x0000000000067805 */ /* 0x000fca000001ff00 */
[----:B------:R4:W-:Y:S01]  /*a2b0*/  STG.E.128 desc[UR36][R24.64], R4 ;  /* 0x0000000418007986 */ /* 0x0009e2000c101d24 */
[----:B------:R-:W-:Y:S05]  /*a2c0*/  BRA `(.L_x_2836) ;  /* 0x00000004005c7947 */ /* 0x000fea0003800000 */
.L_x_2855:
[----:B------:R-:W-:-:S09]  /*a2d0*/  UISETP.NE.AND UP0, UPT, UR4, 0xf, UPT ;  /* 0x0000000f0400788c */ /* 0x000fd2000bf05270 */
[----:B------:R-:W-:Y:S05]  /*a2e0*/  BRA.U !UP0, `(.L_x_2857) ;  /* 0x0000000508287547 */ /* 0x000fea000b800000 */
[----:B------:R-:W-:-:S09]  /*a2f0*/  UISETP.NE.AND UP0, UPT, UR4, 0x17, UPT ;  /* 0x000000170400788c */ /* 0x000fd2000bf05270 */
[----:B------:R-:W-:Y:S05]  /*a300*/  BRA.U !UP0, `(.L_x_2858) ;  /* 0x0000000108b07547 */ /* 0x000fea000b800000 */
[----:B------:R-:W-:-:S09]  /*a310*/  UISETP.NE.AND UP0, UPT, UR4, 0x18, UPT ;  /* 0x000000180400788c */ /* 0x000fd2000bf05270 */
[----:B------:R-:W-:Y:S05]  /*a320*/  BRA.U !UP0, `(.L_x_2859) ;  /* 0x0000000108447547 */ /* 0x000fea000b800000 */
.L_x_2835:
        /* <DEDUP_REMOVED lines=16> */
.L_x_2860:
[----:B------:R-:W-:Y:S05]  /*a430*/  BRA `(.L_x_2836) ;  /* 0x0000000400007947 */ /* 0x000fea0003800000 */
.L_x_2859:
        /* <DEDUP_REMOVED lines=21> */
.L_x_2862:
[----:B------:R-:W-:Y:S05]  /*a590*/  BSYNC.RECONVERGENT B0 ;  /* 0x0000000000007941 */ /* 0x000fea0003800200 */
.L_x_2861:
[----:B------:R-:W-:-:S05]  /*a5a0*/  LOP3.LUT R3, R0, 0x80, R3, 0xf8, !PT ;  /* 0x0000008000037812 */ /* 0x000fca00078ef803 */
[----:B------:R2:W-:Y:S01]  /*a5b0*/  STG.E.U8 desc[UR36][R24.64], R3 ;  /* 0x0000000318007986 */ /* 0x0005e2000c101124 */
[----:B------:R-:W-:Y:S05]  /*a5c0*/  BRA `(.L_x_2836) ;  /* 0x00000000009c7947 */ /* 0x000fea0003800000 */
.L_x_2858:
        /* <DEDUP_REMOVED lines=20> */
.L_x_2864:
[----:B------:R-:W-:Y:S01]  /*a710*/  IMAD.MOV.U32 R0, RZ, RZ, 0x7f ;  /* 0x0000007fff007424 */ /* 0x000fe200078e00ff */
[----:B------:R-:W-:-:S04]  /*a720*/  ISETP.GT.U32.AND P0, PT, R2, 0x7f800000, PT ;  /* 0x7f8000000200780c */ /* 0x000fc80003f04070 */
[----:B------:R-:W-:-:S09]  /*a730*/  SEL R0, R0, 0x7c, P0 ;  /* 0x0000007c00007807 */ /* 0x000fd20000000000 */
.L_x_2865:
[----:B------:R-:W-:Y:S05]  /*a740*/  BSYNC.RECONVERGENT B0 ;  /* 0x0000000000007941 */ /* 0x000fea0003800200 */
.L_x_2863:
[----:B------:R-:W-:-:S04]  /*a750*/  SHF.R.U32.HI R3, RZ, 0x18, R3 ;  /* 0x00000018ff037819 */ /* 0x000fc80000011603 */
[----:B------:R-:W-:-:S05]  /*a760*/  LOP3.LUT R3, R0, 0x80, R3, 0xf8, !PT ;  /* 0x0000008000037812 */ /* 0x000fca00078ef803 */
[----:B------:R3:W-:Y:S01]  /*a770*/  STG.E.U8 desc[UR36][R24.64], R3 ;  /* 0x0000000318007986 */ /* 0x0007e2000c101124 */
[----:B------:R-:W-:Y:S05]  /*a780*/  BRA `(.L_x_2836) ;  /* 0x00000000002c7947 */ /* 0x000fea0003800000 */
.L_x_2857:
        /* <DEDUP_REMOVED lines=10> */
[----:B------:R1:W-:Y:S02]  /*a830*/  STG.E.U16 desc[UR36][R24.64], R0 ;  /* 0x0000000018007986 */ /* 0x0003e4000c101524 */
.L_x_2836:
[----:B------:R-:W-:-:S07]  /*a840*/  VIADD R19, R19, 0x80 ;  /* 0x0000008013137836 */ /* 0x000fce0000000000 */
.L_x_2769:
[----:B------:R-:W-:Y:S05]  /*a850*/  BSYNC.RECONVERGENT B6 ;  /* 0x0000000000067941 */ /* 0x000fea0003800200 */
.L_x_2768:
[----:B------:R-:W5:Y:S01]  /*a860*/  LDCU UR4, c[0x0][0x380] ;  /* 0x00007000ff0477ac */ /* 0x000f620008000800 */
[----:B------:R-:W-:Y:S01]  /*a870*/  BSSY.RECONVERGENT B6, `(.L_x_2866) ;  /* 0x000053a000067945 */ /* 0x000fe20003800200 */
[----:B-----5:R-:W-:-:S13]  /*a880*/  ISETP.GE.AND P0, PT, R19, UR4, PT ;  /* 0x0000000413007c0c */ /* 0x020fda000bf06270 */
[----:B------:R-:W-:Y:S05]  /*a890*/  @P0 BRA `(.L_x_2867) ;  /* 0x0000005000dc0947 */ /* 0x000fea0003800000 */
[----:B------:R-:W5:Y:S01]  /*a8a0*/  LDCU UR4, c[0x0][0x388] ;  /* 0x00007100ff0477ac */ /* 0x000f620008000800 */
[----:B------:R-:W-:Y:S01]  /*a8b0*/  MOV R18, RZ ;  /* 0x000000ff00127202 */ /* 0x000fe20000000f00 */
[----:B-1----:R-:W-:Y:S02]  /*a8c0*/  IMAD.MOV.U32 R0, RZ, RZ, RZ ;  /* 0x000000ffff007224 */ /* 0x002fe400078e00ff */
[----:B--234-:R-:W-:Y:S01]  /*a8d0*/  IMAD.MOV.U32 R24, RZ, RZ, RZ ;  /* 0x000000ffff187224 */ /* 0x01cfe200078e00ff */
[----:B-----5:R-:W-:-:S09]  /*a8e0*/  UISETP.NE.AND UP0, UPT, UR4, URZ, UPT ;  /* 0x000000ff0400728c */ /* 0x020fd2000bf05270 */
[----:B------:R-:W-:Y:S05]  /*a8f0*/  BRA.U !UP0, `(.L_x_2868) ;  /* 0x0000001508707547 */ /* 0x000fea000b800000 */
[----:B------:R-:W1:Y:S01]  /*a900*/  LDCU.64 UR4, c[0x0][0x390] ;  /* 0x00007200ff0477ac */ /* 0x000e620008000a00 */
[----:B------:R-:W-:Y:S01]  /*a910*/  HFMA2 R18, -RZ, RZ, 0, 0 ;  /* 0x00000000ff127431 */ /* 0x000fe200000001ff */
[----:B------:R-:W2:Y:S01]  /*a920*/  LDCU UR6, c[0x0][0x38c] ;  /* 0x00007180ff0677ac */ /* 0x000ea20008000800 */
[----:B------:R-:W3:Y:S01]  /*a930*/  LDCU.64 UR8, c[0x0][0x4b8] ;  /* 0x00009700ff0877ac */ /* 0x000ee20008000a00 */
[----:B------:R-:W-:Y:S02]  /*a940*/  UISETP.NE.AND UP0, UPT, UR41, URZ, UPT ;  /* 0x000000ff2900728c */ /* 0x000fe4000bf05270 */
[----:B-1----:R-:W-:Y:S01]  /*a950*/  IMAD.HI.U32 R2, R19, UR4, R18 ;  /* 0x0000000413027c27 */ /* 0x002fe2000f8e0012 */
[----:B------:R-:W1:Y:S04]  /*a960*/  LDCU UR4, c[0x0][0x4c0] ;  /* 0x00009800ff0477ac */ /* 0x000e680008000800 */
[----:B------:R-:W-:-:S05]  /*a970*/  SHF.R.U32.HI R3, RZ, UR5, R2 ;  /* 0x00000005ff037c19 */ /* 0x000fca0008011602 */
[----:B------:R-:W-:-:S04]  /*a980*/  IMAD.MOV R18, RZ, RZ, -R3 ;  /* 0x000000ffff127224 */ /* 0x000fc800078e0a03 */
        /* <DEDUP_REMOVED lines=34> */
[----:B------:R-:W-:Y:S01]  /*abb0*/  MOV R2, RZ ;  /* 0x000000ff00027202 */ /* 0x000fe20000000f00 */
        /* <DEDUP_REMOVED lines=41> */
[----:B------:R-:W-:Y:S01]  /*ae50*/  HFMA2 R4, -RZ, RZ, 0, 0 ;  /* 0x00000000ff047431 */ /* 0x000fe200000001ff */
        /* <DEDUP_REMOVED lines=253> */
[----:B------:R-:W3:Y:S03]  /*be30*/  LDCU.64 UR8, c[0x0][0x5d8] ;  /* 0x0000bb00ff0877ac */ /* 0x000ee60008000a00 */
[----:B-1----:R-:W-:Y:S01]  /*be40*/  IMAD.HI.U32 R2, R5, UR4, R4 ;  /* 0x0000000405027c27 */ /* 0x002fe2000f8e0004 */
[----:B------:R-:W1:Y:S04]  /*be50*/  LDCU UR4, c[0x0][0x5e0] ;  /* 0x0000bc00ff0477ac */ /* 0x000e680008000800 */
[----:B------:R-:W-:-:S05]  /*be60*/  SHF.R.U32.HI R2, RZ, UR5, R2 ;  /* 0x00000005ff027c19 */ /* 0x000fca0008011602 */
[----:B------:R-:W-:-:S04]  /*be70*/  IMAD.MOV R3, RZ, RZ, -R2 ;  /* 0x000000ffff037224 */ /* 0x000fc800078e0a02 */
[----:B--2---:R-:W-:-:S04]  /*be80*/  IMAD R5, R3, UR6, R5 ;  /* 0x0000000603057c24 */ /* 0x004fc8000f8e0205 */
[C---:B---3--:R-:W-:Y:S02]  /*be90*/  IMAD R24, R5.reuse, UR8, R24 ;  /* 0x0000000805187c24 */ /* 0x048fe4000f8e0218 */
[C---:B------:R-:W-:Y:S02]  /*bea0*/  IMAD R0, R5.reuse, UR9, R0 ;  /* 0x0000000905007c24 */ /* 0x040fe4000f8e0200 */
[----:B-1----:R-:W-:-:S07]  /*beb0*/  IMAD R18, R5, UR4, R18 ;  /* 0x0000000405127c24 */ /* 0x002fce000f8e0212 */
.L_x_2868:
        /* <DEDUP_REMOVED lines=16> */
[----:B0-----:R4:W0:Y:S02]  /*bfc0*/  I2F.F64.S16 R16, R2 ;  /* 0x0000000200107312 */ /* 0x0018240000101c00 */
[----:B0---4-:R-:W-:Y:S05]  /*bfd0*/  BRA `(.L_x_2875) ;  /* 0x0000000c006c7947 */ /* 0x011fea0003800000 */
.L_x_2873:
[----:B------:R-:W0:Y:S02]  /*bfe0*/  LDG.E.U8 R2, desc[UR36][R2.64] ;  /* 0x0000002402027981 */ /* 0x000e24000c1e1100 */
[----:B0-----:R4:W0:Y:S02]  /*bff0*/  I2F.F64.U16 R16, R2 ;  /* 0x0000000200107312 */ /* 0x0018240000101800 */
[----:B0---4-:R-:W-:Y:S05]  /*c000*/  BRA `(.L_x_2875) ;  /* 0x0000000c00607947 */ /* 0x011fea0003800000 */
.L_x_2872:
[----:B------:R-:W-:-:S09]  /*c010*/  UISETP.NE.AND UP0, UPT, UR4, 0x2, UPT ;  /* 0x000000020400788c */ /* 0x000fd2000bf05270 */
[----:B------:R-:W-:Y:S05]  /*c020*/  BRA.U !UP0, `(.L_x_2876) ;  /* 0x0000000108287547 */ /* 0x000fea000b800000 */
[----:B------:R-:W-:-:S09]  /*c030*/  UISETP.NE.AND UP0, UPT, UR4, 0x3, UPT ;  /* 0x000000030400788c */ /* 0x000fd2000bf05270 */
[----:B------:R-:W-:Y:S05]  /*c040*/  BRA.U !UP0, `(.L_x_2877) ;  /* 0x0000000108147547 */ /* 0x000fea000b800000 */
[----:B------:R-:W-:-:S09]  /*c050*/  UISETP.NE.AND UP0, UPT, UR4, 0x4, UPT ;  /* 0x000000040400788c */ /* 0x000fd2000bf05270 */
[----:B------:R-:W-:Y:S05]  /*c060*/  BRA.U UP0, `(.L_x_2874) ;  /* 0x0000000900ec7547 */ /* 0x000fea000b800000 */
[----:B0-----:R-:W2:Y:S02]  /*c070*/  LDG.E.64 R16, desc[UR36][R2.64] ;  /* 0x0000002402107981 */ /* 0x001ea4000c1e1b00 */
[----:B--2---:R-:W4:Y:S02]  /*c080*/  I2F.F64.S64 R16, R16 ;  /* 0x0000001000107312 */ /* 0x004f240000301c00 */
[----:B----4-:R-:W-:Y:S05]  /*c090*/  BRA `(.L_x_2875) ;  /* 0x0000000c003c7947 */ /* 0x010fea0003800000 */
.L_x_2877:
[----:B------:R-:W0:Y:S02]  /*c0a0*/  LDG.E R2, desc[UR36][R2.64] ;  /* 0x0000002402027981 */ /* 0x000e24000c1e1900 */
[----:B0-----:R4:W0:Y:S02]  /*c0b0*/  I2F.F64 R16, R2 ;  /* 0x0000000200107312 */ /* 0x0018240000201c00 */
[----:B0---4-:R-:W-:Y:S05]  /*c0c0*/  BRA `(.L_x_2875) ;  /* 0x0000000c00307947 */ /* 0x011fea0003800000 */
.L_x_2876:
[----:B------:R-:W0:Y:S02]  /*c0d0*/  LDG.E.U16 R2, desc[UR36][R2.64] ;  /* 0x0000002402027981 */ /* 0x000e24000c1e1500 */
[----:B0-----:R4:W0:Y:S02]  /*c0e0*/  I2F.F64.S16 R16, R2 ;  /* 0x0000000200107312 */ /* 0x0018240000101c00 */
[----:B0---4-:R-:W-:Y:S05]  /*c0f0*/  BRA `(.L_x_2875) ;  /* 0x0000000c00247947 */ /* 0x011fea0003800000 */
.L_x_2871:
        /* <DEDUP_REMOVED lines=8> */
[----:B------:R-:W4:Y:S02]  /*c180*/  F2F.F64.F32 R16, R16 ;  /* 0x0000001000107310 */ /* 0x000f240000201800 */
[----:B----4-:R-:W-:Y:S05]  /*c190*/  BRA `(.L_x_2875) ;  /* 0x0000000800fc7947 */ /* 0x010fea0003800000 */
.L_x_2879:
[----:B------:R-:W2:Y:S02]  /*c1a0*/  LDG.E.U16 R0, desc[UR36][R2.64] ;  /* 0x0000002402007981 */ /* 0x000ea4000c1e1500 */
[----:B--2---:R-:W-:-:S05]  /*c1b0*/  HADD2.F32 R0, -RZ, R0.H0_H0 ;  /* 0x20000000ff007230 */ /* 0x004fca0000004100 */
[----:B------:R-:W-:-:S04]  /*c1c0*/  FMUL.FTZ R0, R0, 1 ;  /* 0x3f80000000007820 */ /* 0x000fc80000410000 */
[----:B0-----:R4:W0:Y:S02]  /*c1d0*/  F2F.F64.F32 R16, R0 ;  /* 0x0000000000107310 */ /* 0x0018240000201800 */
[----:B0---4-:R-:W-:Y:S05]  /*c1e0*/  BRA `(.L_x_2875) ;  /* 0x0000000800e87947 */ /* 0x011fea0003800000 */
.L_x_2878:
        /* <DEDUP_REMOVED lines=8> */
[----:B------:R-:W4:Y:S02]  /*c270*/  F2F.F64.F32 R16, R16 ;  /* 0x0000001000107310 */ /* 0x000f240000201800 */
[----:B----4-:R-:W-:Y:S05]  /*c280*/  BRA `(.L_x_2875) ;  /* 0x0000000800c07947 */ /* 0x010fea0003800000 */
.L_x_2881:
[----:B------:R-:W2:Y:S02]  /*c290*/  LDG.E.U16 R2, desc[UR36][R2.64] ;  /* 0x0000002402027981 */ /* 0x000ea4000c1e1500 */
[----:B--2---:R-:W-:-:S05]  /*c2a0*/  HADD2.F32 R0, -RZ, R2.H0_H0 ;  /* 0x20000002ff007230 */ /* 0x004fca0000004100 */
[----:B------:R-:W-:-:S04]  /*c2b0*/  FMUL.FTZ R0, R0, 1 ;  /* 0x3f80000000007820 */ /* 0x000fc80000410000 */
[----:B0-----:R4:W0:Y:S02]  /*c2c0*/  F2F.F64.F32 R16, R0 ;  /* 0x0000000000107310 */ /* 0x0018240000201800 */
[----:B0---4-:R-:W-:Y:S05]  /*c2d0*/  BRA `(.L_x_2875) ;  /* 0x0000000800ac7947 */ /* 0x011fea0003800000 */
.L_x_2880:
[----:B0-----:R3:W5:Y:S01]  /*c2e0*/  LDG.E.64 R16, desc[UR36][R2.64] ;  /* 0x0000002402107981 */ /* 0x001762000c1e1b00 */
[----:B------:R-:W-:Y:S05]  /*c2f0*/  BRA `(.L_x_2875) ;  /* 0x0000000800a47947 */ /* 0x000fea0003800000 */
.L_x_2870:
        /* <DEDUP_REMOVED lines=9> */
[----:B0-----:R-:W-:Y:S02]  /*c390*/  MOV R16, RZ ;  /* 0x000000ff00107202 */ /* 0x001fe40000000f00 */
[----:B--2---:R-:W-:-:S04]  /*c3a0*/  ISETP.NE.AND P0, PT, R2, RZ, PT ;  /* 0x000000ff0200720c */ /* 0x004fc80003f05270 */
[----:B------:R-:W-:Y:S01]  /*c3b0*/  FSEL R17, RZ, 1.875, !P0 ;  /* 0x3ff00000ff117808 */ /* 0x000fe20004000000 */
[----:B------:R-:W-:Y:S08]  /*c3c0*/  BRA `(.L_x_2875) ;  /* 0x0000000800707947 */ /* 0x000ff00003800000 */
.L_x_2884:
[----:B0-----:R2:W5:Y:S01]  /*c3d0*/  LDG.E.64 R16, desc[UR36][R2.64] ;  /* 0x0000002402107981 */ /* 0x001562000c1e1b00 */
[----:B------:R-:W-:Y:S05]  /*c3e0*/  BRA `(.L_x_2875) ;  /* 0x0000000800687947 */ /* 0x000fea0003800000 */
.L_x_2883:
        /* <DEDUP_REMOVED lines=11> */
[----:B------:R-:W1:Y:S02]  /*c4a0*/  FLO.U32 R5, R4 ;  /* 0x0000000400057300 */ /* 0x000e6400000e0000 */
[----:B-1----:R-:W-:-:S04]  /*c4b0*/  IADD3 R5, PT, PT, -R5, RZ, RZ ;  /* 0x000000ff05057210 */ /* 0x002fc80007ffe1ff */
        /* <DEDUP_REMOVED lines=10> */
[----:B------:R-:W-:-:S05]  /*c560*/  LOP3.LUT R5, R5, 0x80000000, R0, 0xf8, !PT ;  /* 0x8000000005057812 */ /* 0x000fca00078ef800 */
[----:B------:R-:W-:-:S04]  /*c570*/  FMUL.FTZ R5, R5, 1 ;  /* 0x3f80000005057820 */ /* 0x000fc80000410000 */
[----:B0-----:R3:W4:Y:S02]  /*c580*/  F2F.F64.F32 R16, R5 ;  /* 0x0000000500107310 */ /* 0x0017240000201800 */
[----:B---34-:R-:W-:Y:S05]  /*c590*/  BRA `(.L_x_2875) ;  /* 0x0000000400fc7947 */ /* 0x018fea0003800000 */
.L_x_2886:
        /* <DEDUP_REMOVED lines=12> */
[----:B0-----:R3:W4:Y:S02]  /*c660*/  F2F.F64.F32 R16, R0 ;  /* 0x0000000000107310 */ /* 0x0017240000201800 */
[----:B---34-:R-:W-:Y:S05]  /*c670*/  BRA `(.L_x_2875) ;  /* 0x0000000400c47947 */ /* 0x018fea0003800000 */
.L_x_2885:
[----:B------:R-:W2:Y:S02]  /*c680*/  LDG.E.U16 R0, desc[UR36][R2.64] ;  /* 0x0000002402007981 */ /* 0x000ea4000c1e1500 */
[----:B--2---:R-:W-:-:S04]  /*c690*/  IMAD.U32 R0, R0, 0x10000, RZ ;  /* 0x0001000000007824 */ /* 0x004fc800078e00ff */
[----:B------:R-:W-:-:S04]  /*c6a0*/  FMUL.FTZ R0, R0, 1 ;  /* 0x3f80000000007820 */ /* 0x000fc80000410000 */
[----:B0-----:R3:W4:Y:S02]  /*c6b0*/  F2F.F64.F32 R16, R0 ;  /* 0x0000000000107310 */ /* 0x0017240000201800 */
[----:B---34-:R-:W-:Y:S05]  /*c6c0*/  BRA `(.L_x_2875) ;  /* 0x0000000400b07947 */ /* 0x018fea0003800000 */
.L_x_2882:
        /* <DEDUP_REMOVED lines=9> */
[----:B0-----:R2:W3:Y:S02]  /*c760*/  I2F.F64.U16 R16, R2 ;  /* 0x0000000200107312 */ /* 0x0014e40000101800 */
[----:B--23--:R-:W-:Y:S05]  /*c770*/  BRA `(.L_x_2875) ;  /* 0x0000000400847947 */ /* 0x00cfea0003800000 */
.L_x_2889:
[----:B------:R-:W2:Y:S01]  /*c780*/  LDG.E.U8 R3, desc[UR36][R2.64] ;  /* 0x0000002402037981 */ /* 0x000ea2000c1e1100 */
[----:B0-----:R-:W-:Y:S02]  /*c790*/  CS2R R16, SRZ ;  /* 0x0000000000107805 */ /* 0x001fe4000001ff00 */
        /* <DEDUP_REMOVED lines=19> */
.L_x_2891:
[----:B------:R-:W-:Y:S05]  /*c8d0*/  BSYNC.RECONVERGENT B0 ;  /* 0x0000000000007941 */ /* 0x000fea0003800200 */
.L_x_2890:
[----:B------:R-:W-:Y:S02]  /*c8e0*/  SHF.L.U32 R0, R0, 0x14, RZ ;  /* 0x0000001400007819 */ /* 0x000fe400000006ff */
[----:B------:R-:W-:-:S04]  /*c8f0*/  LEA R2, R2, 0x3b800000, 0x17 ;  /* 0x3b80000002027811 */ /* 0x000fc800078eb8ff */
[----:B------:R-:W-:-:S05]  /*c900*/  LOP3.LUT R0, R2, R0, R7, 0xfe, !PT ;  /* 0x0000000002007212 */ /* 0x000fca00078efe07 */
[----:B------:R-:W-:-:S04]  /*c910*/  FMUL.FTZ R0, R0, 1 ;  /* 0x3f80000000007820 */ /* 0x000fc80000410000 */
[----:B------:R2:W3:Y:S02]  /*c920*/  F2F.F64.F32 R16, R0 ;  /* 0x0000000000107310 */ /* 0x0004e40000201800 */
[----:B--23--:R-:W-:Y:S05]  /*c930*/  BRA `(.L_x_2875) ;  /* 0x0000000400147947 */ /* 0x00cfea0003800000 */
.L_x_2888:
        /* <DEDUP_REMOVED lines=21> */
.L_x_2893:
[----:B------:R-:W-:Y:S05]  /*ca90*/  BSYNC.RECONVERGENT B0 ;  /* 0x0000000000007941 */ /* 0x000fea0003800200 */
.L_x_2892:
[----:B------:R-:W-:Y:S01]  /*caa0*/  IMAD.SHL.U32 R0, R0, 0x200000, RZ ;  /* 0x0020000000007824 */ /* 0x000fe200078e00ff */
[----:B------:R-:W-:-:S04]  /*cab0*/  LEA R2, R2, 0x37800000, 0x17 ;  /* 0x3780000002027811 */ /* 0x000fc800078eb8ff */
[----:B------:R-:W-:-:S05]  /*cac0*/  LOP3.LUT R0, R2, R0, R7, 0xfe, !PT ;  /* 0x0000000002007212 */ /* 0x000fca00078efe07 */
[----:B------:R-:W-:-:S04]  /*cad0*/  FMUL.FTZ R0, R0, 1 ;  /* 0x3f80000000007820 */ /* 0x000fc80000410000 */
[----:B------:R2:W3:Y:S02]  /*cae0*/  F2F.F64.F32 R16, R0 ;  /* 0x0000000000107310 */ /* 0x0004e40000201800 */
[----:B--23--:R-:W-:Y:S05]  /*caf0*/  BRA `(.L_x_2875) ;  /* 0x0000000000a47947 */ /* 0x00cfea0003800000 */
.L_x_2887:
[----:B------:R-:W-:-:S09]  /*cb00*/  UISETP.NE.AND UP0, UPT, UR4, 0x1c, UPT ;  /* 0x0000001c0400788c */ /* 0x000fd2000bf05270 */
[----:B------:R-:W-:Y:S05]  /*cb10*/  BRA.U !UP0, `(.L_x_2894) ;  /* 0x0000000108947547 */ /* 0x000fea000b800000 */
[----:B------:R-:W-:-:S09]  /*cb20*/  UISETP.NE.AND UP0, UPT, UR4, 0x1d, UPT ;  /* 0x0000001d0400788c */ /* 0x000fd2000bf05270 */
[----:B------:R-:W-:Y:S05]  /*cb30*/  BRA.U !UP0, `(.L_x_2895) ;  /* 0x0000000108807547 */ /* 0x000fea000b800000 */
[----:B------:R-:W-:-:S09]  /*cb40*/  UISETP.NE.AND UP0, UPT, UR4, 0x2c, UPT ;  /* 0x0000002c0400788c */ /* 0x000fd2000bf05270 */
[----:B------:R-:W-:Y:S05]  /*cb50*/  BRA.U UP0, `(.L_x_2874) ;  /* 0x0000000100307547 */ /* 0x000fea000b800000 */
[----:B------:R-:W2:Y:S01]  /*cb60*/  LDG.E.U8 R0, desc[UR36][R2.64] ;  /* 0x0000002402007981 */ /* 0x000ea2000c1e1100 */
[----:B0-----:R-:W-:Y:S02]  /*cb70*/  HFMA2 R16, -RZ, RZ, 0, 0 ;  /* 0x00000000ff107431 */ /* 0x001fe400000001ff */
        /* <DEDUP_REMOVED lines=10> */
.L_x_2874:
[----:B------:R-:W-:Y:S01]  /*cc20*/  MOV R0, 0x0 ;  /* 0x0000000000007802 */ /* 0x000fe20000000f00 */
[----:B------:R-:W1:Y:S01]  /*cc30*/  LDCU.64 UR4, c[0x4][0x128] ;  /* 0x01002500ff0477ac */ /* 0x000e620008000a00 */
[----:B------:R-:W-:Y:S02]  /*cc40*/  HFMA2 R12, -RZ, RZ, 0, 5.9604644775390625e-08 ;  /* 0x00000001ff0c7431 */ /* 0x000fe400000001ff */
[----:B------:R-:W-:Y:S01]  /*cc50*/  IMAD.MOV.U32 R8, RZ, RZ, 0x4e ;  /* 0x0000004eff087424 */ /* 0x000fe200078e00ff */
[----:B------:R2:W3:Y:S01]  /*cc60*/  LDC.64 R2, c[0x4][R0] ;  /* 0x0100000000027b82 */ /* 0x0004e20000000a00 */
[----:B------:R-:W4:Y:S01]  /*cc70*/  LDCU.64 UR6, c[0x4][0x130] ;  /* 0x01002600ff0677ac */ /* 0x000f220008000a00 */
[----:B------:R-:W-:Y:S01]  /*cc80*/  IMAD.MOV.U32 R13, RZ, RZ, RZ ;  /* 0x000000ffff0d7224 */ /* 0x000fe200078e00ff */
[----:B------:R-:W5:Y:S01]  /*cc90*/  LDCU.64 UR8, c[0x4][0x8] ;  /* 0x01000100ff0877ac */ /* 0x000f620008000a00 */
[----:B-1----:R-:W-:Y:S01]  /*cca0*/  IMAD.U32 R4, RZ, RZ, UR4 ;  /* 0x00000004ff047e24 */ /* 0x002fe2000f8e00ff */
[----:B------:R-:W-:Y:S01]  /*ccb0*/  MOV R5, UR5 ;  /* 0x0000000500057c02 */ /* 0x000fe20008000f00 */
[----:B----4-:R-:W-:-:S02]  /*ccc0*/  IMAD.U32 R6, RZ, RZ, UR6 ;  /* 0x00000006ff067e24 */ /* 0x010fc4000f8e00ff */
[----:B------:R-:W-:Y:S01]  /*ccd0*/  IMAD.U32 R7, RZ, RZ, UR7 ;  /* 0x00000007ff077e24 */ /* 0x000fe2000f8e00ff */
[----:B-----5:R-:W-:Y:S01]  /*cce0*/  MOV R10, UR8 ;  /* 0x00000008000a7c02 */ /* 0x020fe20008000f00 */
[----:B--2---:R-:W-:-:S07]  /*ccf0*/  IMAD.U32 R11, RZ, RZ, UR9 ;  /* 0x00000009ff0b7e24 */ /* 0x004fce000f8e00ff */
[----:B------:R-:W-:-:S07]  /*cd00*/  LEPC R20, `(.L_x_2896) ;  /* 0x000000001014794e */ /* 0x000fce0000000000 */
[----:B0--3--:R-:W-:Y:S05]  /*cd10*/  CALL.ABS.NOINC R2 ;  /* 0x0000000002007343 */ /* 0x009fea0003c00000 */
.L_x_2896:
[----:B------:R-:W-:Y:S01]  /*cd20*/  CS2R R16, SRZ ;  /* 0x0000000000107805 */ /* 0x000fe2000001ff00 */
[----:B------:R-:W-:Y:S06]  /*cd30*/  BRA `(.L_x_2875) ;  /* 0x0000000000147947 */ /* 0x000fec0003800000 */
.L_x_2895:
[----:B0-----:R-:W2:Y:S02]  /*cd40*/  LDG.E.64 R16, desc[UR36][R2.64] ;  /* 0x0000002402107981 */ /* 0x001ea4000c1e1b00 */
[----:B--2---:R-:W2:Y:S02]  /*cd50*/  I2F.F64.U64 R16, R16 ;  /* 0x0000001000107312 */ /* 0x004ea40000301800 */
[----:B--2---:R-:W-:Y:S05]  /*cd60*/  BRA `(.L_x_2875) ;  /* 0x0000000000087947 */ /* 0x004fea0003800000 */
.L_x_2894:
[----:B------:R-:W0:Y:S02]  /*cd70*/  LDG.E R2, desc[UR36][R2.64] ;  /* 0x0000002402027981 */ /* 0x000e24000c1e1900 */
[----:B0-----:R0:W1:Y:S02]  /*cd80*/  I2F.F64.U32 R16, R2 ;  /* 0x0000000200107312 */ /* 0x0010640000201800 */
.L_x_2875:
[----:B------:R-:W-:Y:S05]  /*cd90*/  BSYNC.RECONVERGENT B7 ;  /* 0x0000000000077941 */ /* 0x000fea0003800200 */
.L_x_2869:
[----:B------:R-:W0:Y:S01]  /*cda0*/  LDCU.64 UR6, c[0x0][0x5f8] ;  /* 0x0000bf00ff0677ac */ /* 0x000e220008000a00 */
[----:B------:R-:W-:Y:S01]  /*cdb0*/  BSSY.RECONVERGENT B7, `(.L_x_2897) ;  /* 0x00000ec000077945 */ /* 0x000fe20003800200 */
[----:B------:R-:W-:-:S04]  /*cdc0*/  UPRMT UR4, UR42, 0x9910, URZ ;  /* 0x000099102a047896 */ /* 0x000fc800080000ff */
[----:B------:R-:W-:Y:S01]  /*cdd0*/  UISETP.GT.AND UP0, UPT, UR4, 0x9, UPT ;  /* 0x000000090400788c */ /* 0x000fe2000bf04270 */
[----:B0-23--:R-:W-:-:S05]  /*cde0*/  IADD3 R2, P0, PT, R18, UR6, RZ ;  /* 0x0000000612027c10 */ /* 0x00dfca000ff1e0ff */
        /* <DEDUP_REMOVED lines=11> */
[----:B--2---:R2:W3:Y:S02]  /*cea0*/  I2F.F64.S16 R26, R2 ;  /* 0x00000002001a7312 */ /* 0x0044e40000101c00 */
[----:B--23--:R-:W-:Y:S05]  /*ceb0*/  BRA `(.L_x_2903) ;  /* 0x0000000c006c7947 */ /* 0x00cfea0003800000 */
.L_x_2901:
[----:B------:R-:W2:Y:S02]  /*cec0*/  LDG.E.U8 R2, desc[UR36][R2.64] ;  /* 0x0000002402027981 */ /* 0x000ea4000c1e1100 */
[----:B--2---:R2:W3:Y:S02]  /*ced0*/  I2F.F64.U16 R26, R2 ;  /* 0x00000002001a7312 */ /* 0x0044e40000101800 */
[----:B--23--:R-:W-:Y:S05]  /*cee0*/  BRA `(.L_x_2903) ;  /* 0x0000000c00607947 */ /* 0x00cfea0003800000 */
.L_x_2900:
[----:B------:R-:W-:-:S09]  /*cef0*/  UISETP.NE.AND UP0, UPT, UR4, 0x2, UPT ;  /* 0x000000020400788c */ /* 0x000fd2000bf05270 */
[----:B------:R-:W-:Y:S05]  /*cf00*/  BRA.U !UP0, `(.L_x_2904) ;  /* 0x0000000108287547 */ /* 0x000fea000b800000 */
[----:B------:R-:W-:-:S09]  /*cf10*/  UISETP.NE.AND UP0, UPT, UR4, 0x3, UPT ;  /* 0x000000030400788c */ /* 0x000fd2000bf05270 */
[----:B------:R-:W-:Y:S05]  /*cf20*/  BRA.U !UP0, `(.L_x_2905) ;  /* 0x0000000108147547 */ /* 0x000fea000b800000 */
[----:B------:R-:W-:-:S09]  /*cf30*/  UISETP.NE.AND UP0, UPT, UR4, 0x4, UPT ;  /* 0x000000040400788c */ /* 0x000fd2000bf05270 */
[----:B------:R-:W-:Y:S05]  /*cf40*/  BRA.U UP0, `(.L_x_2902) ;  /* 0x0000000900ec7547 */ /* 0x000fea000b800000 */
[----:B------:R-:W2:Y:S02]  /*cf50*/  LDG.E.64 R26, desc[UR36][R2.64] ;  /* 0x00000024021a7981 */ /* 0x000ea4000c1e1b00 */
[----:B--2---:R-:W2:Y:S02]  /*cf60*/  I2F.F64.S64 R26, R26 ;  /* 0x0000001a001a7312 */ /* 0x004ea40000301c00 */
[----:B--2---:R-:W-:Y:S05]  /*cf70*/  BRA `(.L_x_2903) ;  /* 0x0000000c003c7947 */ /* 0x004fea0003800000 */
.L_x_2905:
[----:B------:R-:W2:Y:S02]  /*cf80*/  LDG.E R2, desc[UR36][R2.64] ;  /* 0x0000002402027981 */ /* 0x000ea4000c1e1900 */
[----:B--2---:R2:W3:Y:S02]  /*cf90*/  I2F.F64 R26, R2 ;  /* 0x00000002001a7312 */ /* 0x0044e40000201c00 */
[----:B--23--:R-:W-:Y:S05]  /*cfa0*/  BRA `(.L_x_2903) ;  /* 0x0000000c00307947 */ /* 0x00cfea0003800000 */
.L_x_2904:
[----:B------:R-:W2:Y:S02]  /*cfb0*/  LDG.E.U16 R2, desc[UR36][R2.64] ;  /* 0x0000002402027981 */ /* 0x000ea4000c1e1500 */
[----:B--2---:R2:W3:Y:S02]  /*cfc0*/  I2F.F64.S16 R26, R2 ;  /* 0x00000002001a7312 */ /* 0x0044e40000101c00 */
[----:B--23--:R-:W-:Y:S05]  /*cfd0*/  BRA `(.L_x_2903) ;  /* 0x0000000c00247947 */ /* 0x00cfea0003800000 */
.L_x_2899:
        /* <DEDUP_REMOVED lines=10> */
.L_x_2907:
[----:B------:R-:W2:Y:S02]  /*d080*/  LDG.E.U16 R0, desc[UR36][R2.64] ;  /* 0x0000002402007981 */ /* 0x000ea4000c1e1500 */
[----:B--2---:R-:W-:-:S05]  /*d090*/  HADD2.F32 R0, -RZ, R0.H0_H0 ;  /* 0x20000000ff007230 */ /* 0x004fca0000004100 */
[----:B------:R-:W-:-:S04]  /*d0a0*/  FMUL.FTZ R0, R0, 1 ;  /* 0x3f80000000007820 */ /* 0x000fc80000410000 */
[----:B------:R0:W2:Y:S02]  /*d0b0*/  F2F.F64.F32 R26, R0 ;  /* 0x00000000001a7310 */ /* 0x0000a40000201800 */
[----:B0-2---:R-:W-:Y:S05]  /*d0c0*/  BRA `(.L_x_2903) ;  /* 0x0000000800e87947 */ /* 0x005fea0003800000 */
.L_x_2906:
        /* <DEDUP_REMOVED lines=8> */
[----:B------:R-:W2:Y:S02]  /*d150*/  F2F.F64.F32 R26, R26 ;  /* 0x0000001a001a7310 */ /* 0x000ea40000201800 */
[----:B--2---:R-:W-:Y:S05]  /*d160*/  BRA `(.L_x_2903) ;  /* 0x0000000800c07947 */ /* 0x004fea0003800000 */
.L_x_2909:
[----:B------:R-:W2:Y:S02]  /*d170*/  LDG.E.U16 R2, desc[UR36][R2.64] ;  /* 0x0000002402027981 */ /* 0x000ea4000c1e1500 */
[----:B--2---:R-:W-:-:S05]  /*d180*/  HADD2.F32 R0, -RZ, R2.H0_H0 ;  /* 0x20000002ff007230 */ /* 0x004fca0000004100 */
[----:B------:R-:W-:-:S04]  /*d190*/  FMUL.FTZ R0, R0, 1 ;  /* 0x3f80000000007820 */ /* 0x000fc80000410000 */
[----:B------:R2:W3:Y:S02]  /*d1a0*/  F2F.F64.F32 R26, R0 ;  /* 0x00000000001a7310 */ /* 0x0004e40000201800 */
[----:B--23--:R-:W-:Y:S05]  /*d1b0*/  BRA `(.L_x_2903) ;  /* 0x0000000800ac7947 */ /* 0x00cfea0003800000 */
.L_x_2908:
[----:B------:R0:W5:Y:S01]  /*d1c0*/  LDG.E.64 R26, desc[UR36][R2.64] ;  /* 0x00000024021a7981 */ /* 0x000162000c1e1b00 */
[----:B------:R-:W-:Y:S05]  /*d1d0*/  BRA `(.L_x_2903) ;  /* 0x0000000800a47947 */ /* 0x000fea0003800000 */
.L_x_2898:
        /* <DEDUP_REMOVED lines=9> */
[----:B------:R-:W-:Y:S02]  /*d270*/  MOV R26, RZ ;  /* 0x000000ff001a7202 */ /* 0x000fe40000000f00 */
[----:B--2---:R-:W-:-:S04]  /*d280*/  ISETP.NE.AND P0, PT, R2, RZ, PT ;  /* 0x000000ff0200720c */ /* 0x004fc80003f05270 */
[----:B------:R-:W-:Y:S01]  /*d290*/  FSEL R27, RZ, 1.875, !P0 ;  /* 0x3ff00000ff1b7808 */ /* 0x000fe20004000000 */
[----:B------:R-:W-:Y:S08]  /*d2a0*/  BRA `(.L_x_2903) ;  /* 0x0000000800707947 */ /* 0x000ff00003800000 */
.L_x_2912:
[----:B------:R4:W5:Y:S01]  /*d2b0*/  LDG.E.64 R26, desc[UR36][R2.64] ;  /* 0x00000024021a7981 */ /* 0x000962000c1e1b00 */
[----:B------:R-:W-:Y:S05]  /*d2c0*/  BRA `(.L_x_2903) ;  /* 0x0000000800687947 */ /* 0x000fea0003800000 */
.L_x_2911:
        /* <DEDUP_REMOVED lines=25> */
[----:B------:R4:W0:Y:S02]  /*d460*/  F2F.F64.F32 R26, R5 ;  /* 0x00000005001a7310 */ /* 0x0008240000201800 */
[----:B0---4-:R-:W-:Y:S05]  /*d470*/  BRA `(.L_x_2903) ;  /* 0x0000000400fc7947 */ /* 0x011fea0003800000 */
.L_x_2914:
        /* <DEDUP_REMOVED lines=12> */
[----:B------:R4:W0:Y:S02]  /*d540*/  F2F.F64.F32 R26, R0 ;  /* 0x00000000001a7310 */ /* 0x0008240000201800 */
[----:B0---4-:R-:W-:Y:S05]  /*d550*/  BRA `(.L_x_2903) ;  /* 0x0000000400c47947 */ /* 0x011fea0003800000 */
.L_x_2913:
[----:B------:R-:W2:Y:S02]  /*d560*/  LDG.E.U16 R0, desc[UR36][R2.64] ;  /* 0x0000002402007981 */ /* 0x000ea4000c1e1500 */
[----:B--2---:R-:W-:-:S04]  /*d570*/  IMAD.U32 R0, R0, 0x10000, RZ ;  /* 0x0001000000007824 */ /* 0x004fc800078e00ff */
[----:B------:R-:W-:-:S04]  /*d580*/  FMUL.FTZ R0, R0, 1 ;  /* 0x3f80000000007820 */ /* 0x000fc80000410000 */
[----:B------:R4:W0:Y:S02]  /*d590*/  F2F.F64.F32 R26, R0 ;  /* 0x00000000001a7310 */ /* 0x0008240000201800 */
[----:B0---4-:R-:W-:Y:S05]  /*d5a0*/  BRA `(.L_x_2903) ;  /* 0x0000000400b07947 */ /* 0x011fea0003800000 */
.L_x_2910:
        /* <DEDUP_REMOVED lines=11> */
.L_x_2917:
        /* <DEDUP_REMOVED lines=21> */
.L_x_2919:
[----:B------:R-:W-:Y:S05]  /*d7b0*/  BSYNC.RECONVERGENT B0 ;  /* 0x0000000000007941 */ /* 0x000fea0003800200 */
.L_x_2918:
[----:B------:R-:W-:Y:S02]  /*d7c0*/  SHF.L.U32 R0, R0, 0x14, RZ ;  /* 0x0000001400007819 */ /* 0x000fe400000006ff */
[----:B------:R-:W-:-:S04]  /*d7d0*/  LEA R2, R2, 0x3b800000, 0x17 ;  /* 0x3b80000002027811 */ /* 0x000fc800078eb8ff */
[----:B------:R-:W-:-:S05]  /*d7e0*/  LOP3.LUT R0, R2, R0, R7, 0xfe, !PT ;  /* 0x0000000002007212 */ /* 0x000fca00078efe07 */
[----:B------:R-:W-:-:S04]  /*d7f0*/  FMUL.FTZ R0, R0, 1 ;  /* 0x3f80000000007820 */ /* 0x000fc80000410000 */
[----:B------:R4:W0:Y:S02]  /*d800*/  F2F.F64.F32 R26, R0 ;  /* 0x00000000001a7310 */ /* 0x0008240000201800 */
[----:B0---4-:R-:W-:Y:S05]  /*d810*/  BRA `(.L_x_2903) ;  /* 0x0000000400147947 */ /* 0x011fea0003800000 */
.L_x_2916:
        /* <DEDUP_REMOVED lines=21> */
.L_x_2921:
[----:B------:R-:W-:Y:S05]  /*d970*/  BSYNC.RECONVERGENT B0 ;  /* 0x0000000000007941 */ /* 0x000fea0003800200 */
.L_x_2920:
[----:B------:R-:W-:Y:S01]  /*d980*/  IMAD.SHL.U32 R0, R0, 0x200000, RZ ;  /* 0x0020000000007824 */ /* 0x000fe200078e00ff */
[----:B------:R-:W-:-:S04]  /*d990*/  LEA R2, R2, 0x37800000, 0x17 ;  /* 0x3780000002027811 */ /* 0x000fc800078eb8ff */
[----:B------:R-:W-:-:S05]  /*d9a0*/  LOP3.LUT R0, R2, R0, R7, 0xfe, !PT ;  /* 0x0000000002007212 */ /* 0x000fca00078efe07 */
[----:B------:R-:W-:-:S04]  /*d9b0*/  FMUL.FTZ R0, R0, 1 ;  /* 0x3f80000000007820 */ /* 0x000fc80000410000 */
[----:B------:R4:W0:Y:S02]  /*d9c0*/  F2F.F64.F32 R26, R0 ;  /* 0x00000000001a7310 */ /* 0x0008240000201800 */
[----:B0---4-:R-:W-:Y:S05]  /*d9d0*/  BRA `(.L_x_2903) ;  /* 0x0000000000a47947 */ /* 0x011fea0003800000 */
.L_x_2915:
[----:B------:R-:W-:-:S09]  /*d9e0*/  UISETP.NE.AND UP0, UPT, UR4, 0x1c, UPT ;  /* 0x0000001c0400788c */ /* 0x000fd2000bf05270 */
[----:B------:R-:W-:Y:S05]  /*d9f0*/  BRA.U !UP0, `(.L_x_2922) ;  /* 0x0000000108947547 */ /* 0x000fea000b800000 */
[----:B------:R-:W-:-:S09]  /*da00*/  UISETP.NE.AND UP0, UPT, UR4, 0x1d, UPT ;  /* 0x0000001d0400788c */ /* 0x000fd2000bf05270 */
[----:B------:R-:W-:Y:S05]  /*da10*/  BRA.U !UP0, `(.L_x_2923) ;  /* 0x0000000108807547 */ /* 0x000fea000b800000 */
[----:B------:R-:W-:-:S09]  /*da20*/  UISETP.NE.AND UP0, UPT, UR4, 0x2c, UPT ;  /* 0x0000002c0400788c */ /* 0x000fd2000bf05270 */
[----:B------:R-:W-:Y:S05]  /*da30*/  BRA.U UP0, `(.L_x_2902) ;  /* 0x0000000100307547 */ /* 0x000fea000b800000 */
[----:B------:R-:W2:Y:S01]  /*da40*/  LDG.E.U8 R0, desc[UR36][R2.64] ;  /* 0x0000002402007981 */ /* 0x000ea2000c1e1100 */
[----:B------:R-:W-:Y:S02]  /*da50*/  HFMA2 R26, -RZ, RZ, 0, 0 ;  /* 0x00000000ff1a7431 */ /* 0x000fe400000001ff */
        /* <DEDUP_REMOVED lines=8> */
[----:B------:R4:W0:Y:S02]  /*dae0*/  @P0 F2F.F64.F32 R26, R0 ;  /* 0x00000000001a0310 */ /* 0x0008240000201800 */
[----:B0---4-:R-:W-:Y:S05]  /*daf0*/  BRA `(.L_x_2903) ;  /* 0x00000000005c7947 */ /* 0x011fea0003800000 */
.L_x_2902:
[----:B------:R-:W-:Y:S01]  /*db00*/  MOV R0, 0x0 ;  /* 0x0000000000007802 */ /* 0x000fe20000000f00 */
[----:B------:R-:W0:Y:S01]  /*db10*/  LDCU.64 UR4, c[0x4][0x128] ;  /* 0x01002500ff0477ac */ /* 0x000e220008000a00 */
[----:B------:R-:W-:Y:S02]  /*db20*/  HFMA2 R12, -RZ, RZ, 0, 5.9604644775390625e-08 ;  /* 0x00000001ff0c7431 */ /* 0x000fe400000001ff */
[----:B------:R-:W-:Y:S01]  /*db30*/  IMAD.MOV.U32 R8, RZ, RZ, 0x4e ;  /* 0x0000004eff087424 */ /* 0x000fe200078e00ff */
[----:B------:R2:W3:Y:S01]  /*db40*/  LDC.64 R2, c[0x4][R0] ;  /* 0x0100000000027b82 */ /* 0x0004e20000000a00 */
[----:B------:R-:W4:Y:S01]  /*db50*/  LDCU.64 UR6, c[0x4][0x130] ;  /* 0x01002600ff0677ac */ /* 0x000f220008000a00 */
[----:B------:R-:W-:Y:S01]  /*db60*/  IMAD.MOV.U32 R13, RZ, RZ, RZ ;  /* 0x000000ffff0d7224 */ /* 0x000fe200078e00ff */
[----:B------:R-:W1:Y:S01]  /*db70*/  LDCU.64 UR8, c[0x4][0x8] ;  /* 0x01000100ff0877ac */ /* 0x000e620008000a00 */
[----:B0-----:R-:W-:Y:S01]  /*db80*/  IMAD.U32 R4, RZ, RZ, UR4 ;  /* 0x00000004ff047e24 */ /* 0x001fe2000f8e00ff */
[----:B------:R-:W-:Y:S01]  /*db90*/  MOV R5, UR5 ;  /* 0x0000000500057c02 */ /* 0x000fe20008000f00 */
[----:B----4-:R-:W-:-:S02]  /*dba0*/  IMAD.U32 R6, RZ, RZ, UR6 ;  /* 0x00000006ff067e24 */ /* 0x010fc4000f8e00ff */
[----:B------:R-:W-:Y:S01]  /*dbb0*/  IMAD.U32 R7, RZ, RZ, UR7 ;  /* 0x00000007ff077e24 */ /* 0x000fe2000f8e00ff */
[----:B-1----:R-:W-:Y:S01]  /*dbc0*/  MOV R10, UR8 ;  /* 0x00000008000a7c02 */ /* 0x002fe20008000f00 */
[----:B--2---:R-:W-:-:S07]  /*dbd0*/  IMAD.U32 R11, RZ, RZ, UR9 ;  /* 0x00000009ff0b7e24 */ /* 0x004fce000f8e00ff */
[----:B------:R-:W-:-:S07]  /*dbe0*/  LEPC R20, `(.L_x_2924) ;  /* 0x000000001014794e */ /* 0x000fce0000000000 */
[----:B---3-5:R-:W-:Y:S05]  /*dbf0*/  CALL.ABS.NOINC R2 ;  /* 0x0000000002007343 */ /* 0x028fea0003c00000 */
.L_x_2924:
[----:B------:R-:W-:Y:S01]  /*dc00*/  CS2R R26, SRZ ;  /* 0x00000000001a7805 */ /* 0x000fe2000001ff00 */
[----:B------:R-:W-:Y:S06]  /*dc10*/  BRA `(.L_x_2903) ;  /* 0x0000000000147947 */ /* 0x000fec0003800000 */
.L_x_2923:
[----:B------:R-:W2:Y:S02]  /*dc20*/  LDG.E.64 R26, desc[UR36][R2.64] ;  /* 0x00000024021a7981 */ /* 0x000ea4000c1e1b00 */
[----:B--2---:R-:W4:Y:S02]  /*dc30*/  I2F.F64.U64 R26, R26 ;  /* 0x0000001a001a7312 */ /* 0x004f240000301800 */
[----:B----4-:R-:W-:Y:S05]  /*dc40*/  BRA `(.L_x_2903) ;  /* 0x0000000000087947 */ /* 0x010fea0003800000 */
.L_x_2922:
[----:B------:R-:W2:Y:S02]  /*dc50*/  LDG.E R2, desc[UR36][R2.64] ;  /* 0x0000002402027981 */ /* 0x000ea4000c1e1900 */
[----:B--2---:R2:W3:Y:S02]  /*dc60*/  I2F.F64.U32 R26, R2 ;  /* 0x00000002001a7312 */ /* 0x0044e40000201800 */
.L_x_2903:
[----:B------:R-:W-:Y:S05]  /*dc70*/  BSYNC.RECONVERGENT B7 ;  /* 0x0000000000077941 */ /* 0x000fea0003800200 */
.L_x_2897:
[----:B0-2-4-:R-:W-:Y:S01]  /*dc80*/  IMAD.MOV.U32 R2, RZ, RZ, 0x652b82fe ;  /* 0x652b82feff027424 */ /* 0x015fe200078e00ff */
[----:B------:R-:W-:Y:S01]  /*dc90*/  MOV R3, 0x3ff71547 ;  /* 0x3ff7154700037802 */ /* 0x000fe20000000f00 */
        /* <DEDUP_REMOVED lines=29> */
[----:B------:R-:W-:Y:S01]  /*de70*/  UMOV UR5, 0x3e5ade15 ;  /* 0x3e5ade1500057882 */ /* 0x000fe20000000000 */
[----:B------:R-:W-:-:S15]  /*de80*/  IMAD.MOV.U32 R7, RZ, RZ, 0x3e928af3 ;  /* 0x3e928af3ff077424 */ /* 0x000fde00078e00ff */
        /* <DEDUP_REMOVED lines=70> */
[----:B0-----:R-:W-:Y:S01]  /*e2f0*/  LEA R11, R2, R7, 0x14 ;  /* 0x00000007020b7211 */ /* 0x001fe200078ea0ff */
[----:B------:R-:W-:Y:S01]  /*e300*/  IMAD.MOV.U32 R10, RZ, RZ, R6 ;  /* 0x000000ffff0a7224 */ /* 0x000fe200078e0006 */
[----:B------:R-:W-:Y:S06]  /*e310*/  @!P0 BRA `(.L_x_2926) ;  /* 0x0000000000488947 */ /* 0x000fec0003800000 */
[----:B------:R-:W-:Y:S01]  /*e320*/  FSETP.GEU.FTZ.AND P1, PT, |R5|, 4.2275390625, PT ;  /* 0x408748000500780b */ /* 0x000fe20003f3e200 */
[----:B------:R-:W-:-:S12]  /*e330*/  DSETP.NE.AND P0, PT, R16, RZ, PT ;  /* 0x000000ff1000722a */ /* 0x000fd80003f05000 */
[----:B------:R-:W-:Y:S01]  /*e340*/  @!P1 LEA.HI R0, R2, R2, RZ, 0x1 ;  /* 0x0000000202009211 */ /* 0x000fe200078f08ff */
[----:B------:R-:W-:-:S03]  /*e350*/  @!P1 IMAD.MOV.U32 R4, RZ, RZ, RZ ;  /* 0x000000ffff049224 */ /* 0x000fc600078e00ff */
[----:B------:R-:W-:-:S05]  /*e360*/  @!P1 SHF.R.S32.HI R3, RZ, 0x1, R0 ;  /* 0x00000001ff039819 */ /* 0x000fca0000011400 */
[----:B------:R-:W-:Y:S01]  /*e370*/  @!P1 IMAD.IADD R2, R2, 0x1, -R3 ;  /* 0x0000000102029824 */ /* 0x000fe200078e0a03 */
[----:B------:R-:W-:-:S04]  /*e380*/  @!P1 LEA R3, R3, R7, 0x14 ;  /* 0x0000000703039211 */ /* 0x000fc800078ea0ff */
[----:B------:R-:W-:Y:S01]  /*e390*/  @!P1 LEA R5, R2, 0x3ff00000, 0x14 ;  /* 0x3ff0000002059811 */ /* 0x000fe200078ea0ff */
[----:B------:R-:W-:-:S15]  /*e3a0*/  @!P1 IMAD.MOV.U32 R2, RZ, RZ, R6 ;  /* 0x000000ffff029224 */ /* 0x000fde00078e0006 */
[----:B------:R-:W-:-:S15]  /*e3b0*/  NOP ;  /* 0x0000000000007918 */ /* 0x000fde0000000000 */
[----:B------:R-:W-:-:S07]  /*e3c0*/  NOP ;  /* 0x0000000000007918 */ /* 0x000fce0000000000 */
[----:B------:R-:W0:Y:S02]  /*e3d0*/  DADD R8, -|R16|, +INF ;  /* 0x7ff0000010087429 */ /* 0x000e240000000300 */
[----:B0-----:R-:W-:Y:S02]  /*e3e0*/  FSEL R10, R8, RZ, !P0 ;  /* 0x000000ff080a7208 */ /* 0x001fe40004000000 */
[----:B------:R-:W-:-:S15]  /*e3f0*/  FSEL R11, R9, RZ, !P0 ;  /* 0x000000ff090b7208 */ /* 0x000fde0004000000 */
[----:B------:R-:W-:-:S15]  /*e400*/  NOP ;  /* 0x0000000000007918 */ /* 0x000fde0000000000 */
[----:B------:R-:W-:-:S15]  /*e410*/  NOP ;  /* 0x0000000000007918 */ /* 0x000fde0000000000 */
[----:B------:R-:W-:-:S15]  /*e420*/  NOP ;  /* 0x0000000000007918 */ /* 0x000fde0000000000 */
[----:B------:R0:W1:Y:S02]  /*e430*/  @!P1 DMUL R10, R2, R4 ;  /* 0x00000004020a9228 */ /* 0x0000640000000000 */
.L_x_2926:
[----:B------:R-:W-:Y:S05]  /*e440*/  BSYNC.RECONVERGENT B0 ;  /* 0x0000000000007941 */ /* 0x000fea0003800200 */
.L_x_2925:
[----:B01----:R-:W0:Y:S01]  /*e450*/  DADD R4, R10, 1 ;  /* 0x3ff000000a047429 */ /* 0x003e220000000000 */
[----:B------:R-:W-:Y:S01]  /*e460*/  MOV R2, 0x1 ;  /* 0x0000000100027802 */ /* 0x000fe20000000f00 */
        /* <DEDUP_REMOVED lines=53> */
[----:B0--3--:R-:W-:Y:S05]  /*e7c0*/  CALL.REL.NOINC `($__internal_0_$__cuda_sm20_div_rn_f64_full) ;  /* 0x0000006800047944 */ /* 0x009fea0003c00000 */
[----:B------:R-:W-:Y:S01]  /*e7d0*/  IMAD.MOV.U32 R2, RZ, RZ, R4 ;  /* 0x000000ffff027224 */ /* 0x000fe200078e0004 */
[----:B------:R-:W-:-:S07]  /*e7e0*/  MOV R3, R5 ;  /* 0x0000000500037202 */ /* 0x000fce0000000f00 */
.L_x_2928:
[----:B------:R-:W-:Y:S05]  /*e7f0*/  BSYNC.RECONVERGENT B0 ;  /* 0x0000000000007941 */ /* 0x000fea0003800200 */
.L_x_2927:
        /* <DEDUP_REMOVED lines=10> */
[----:B------:R-:W3:-:S15]  /*e8a0*/  DADD R4, R4, -R2 ;  /* 0x0000000004047229 */ /* 0x000ede0000000802 */
[----:B------:R-:W-:-:S15]  /*e8b0*/  NOP ;  /* 0x0000000000007918 */ /* 0x000fde0000000000 */
[----:B------:R-:W-:-:S15]  /*e8c0*/  NOP ;  /* 0x0000000000007918 */ /* 0x000fde0000000000 */
[----:B------:R-:W-:-:S15]  /*e8d0*/  NOP ;  /* 0x0000000000007918 */ /* 0x000fde0000000000 */
[----:B------:R-:W-:-:S04]  /*e8e0*/  NOP ;  /* 0x0000000000007918 */ /* 0x000fc80000000000 */
[----:B---3--:R1:W2:Y:S02]  /*e8f0*/  DMUL R4, R4, R26 ;  /* 0x0000001a04047228 */ /* 0x0082a40000000000 */
        /* <DEDUP_REMOVED lines=12> */
.L_x_2932:
[----:B------:R-:W1:Y:S02]  /*e9c0*/  F2I.S64.F64.TRUNC R4, R4 ;  /* 0x0000000400047311 */ /* 0x000e64000030d900 */
[----:B-1----:R-:W-:-:S05]  /*e9d0*/  IMAD.MOV.U32 R3, RZ, RZ, R4 ;  /* 0x000000ffff037224 */ /* 0x002fca00078e0004 */
[----:B------:R1:W-:Y:S01]  /*e9e0*/  STG.E.U8 desc[UR36][R24.64], R3 ;  /* 0x0000000318007986 */ /* 0x0003e2000c101124 */
[----:B------:R-:W-:Y:S05]  /*e9f0*/  BRA `(.L_x_2934) ;  /* 0x0000001000807947 */ /* 0x000fea0003800000 */
.L_x_2931:
        /* <DEDUP_REMOVED lines=9> */
.L_x_2936:
[----:B------:R-:W1:Y:S02]  /*ea90*/  F2I.F64.TRUNC R5, R4 ;  /* 0x0000000400057311 */ /* 0x000e64000030d100 */
[----:B-1----:R1:W-:Y:S01]  /*eaa0*/  STG.E desc[UR36][R24.64], R5 ;  /* 0x0000000518007986 */ /* 0x0023e2000c101924 */
[----:B------:R-:W-:Y:S05]  /*eab0*/  BRA `(.L_x_2934) ;  /* 0x0000001000507947 */ /* 0x000fea0003800000 */
.L_x_2935:
[----:B------:R-:W1:Y:S02]  /*eac0*/  F2I.F64.TRUNC R5, R4 ;  /* 0x0000000400057311 */ /* 0x000e64000030d100 */
[----:B-1----:R1:W-:Y:S01]  /*ead0*/  STG.E.U16 desc[UR36][R24.64], R5 ;  /* 0x0000000518007986 */ /* 0x0023e2000c101524 */
[----:B------:R-:W-:Y:S05]  /*eae0*/  BRA `(.L_x_2934) ;  /* 0x0000001000447947 */ /* 0x000fea0003800000 */
.L_x_2930:
        /* <DEDUP_REMOVED lines=17> */
.L_x_2938:
        /* <DEDUP_REMOVED lines=12> */
.L_x_2937:
        /* <DEDUP_REMOVED lines=14> */
[----:B------:R-:W-:Y:S01]  /*eda0*/  MOV R3, RZ ;  /* 0x000000ff00037202 */ /* 0x000fe20000000f00 */
[----:B-1----:R-:W-:-:S05]  /*edb0*/  @!P0 FMUL R2, R2, 1.175494350822287508e-38 ;  /* 0x0080000002028820 */ /* 0x002fca0000400000 */
[----:B------:R1:W-:Y:S01]  /*edc0*/  STG.E.64 desc[UR36][R24.64], R2 ;  /* 0x0000000218007986 */ /* 0x0003e2000c101b24 */
[----:B------:R-:W-:Y:S05]  /*edd0*/  BRA `(.L_x_2934) ;  /* 0x0000000c00887947 */ /* 0x000fea0003800000 */
.L_x_2940:
        /* <DEDUP_REMOVED lines=13> */
.L_x_2939:
[----:B------:R1:W-:Y:S01]  /*eeb0*/  STG.E.64 desc[UR36][R24.64], R4 ;  /* 0x0000000418007986 */ /* 0x0003e2000c101b24 */
[----:B------:R-:W-:Y:S05]  /*eec0*/  BRA `(.L_x_2934) ;  /* 0x0000000c004c7947 */ /* 0x000fea0003800000 */
.L_x_2929:
        /* <DEDUP_REMOVED lines=13> */
.L_x_2944:
        /* <DEDUP_REMOVED lines=25> */
.L_x_2947:
[----:B------:R-:W-:-:S04]  /*f130*/  SHF.R.U32.HI R3, RZ, 0x18, R3 ;  /* 0x00000018ff037819 */ /* 0x000fc80000011603 */
[----:B------:R-:W-:-:S04]  /*f140*/  LOP3.LUT R0, R0, 0x80, R3, 0xf8, !PT ;  /* 0x0000008000007812 */ /* 0x000fc800078ef803 */
[----:B------:R-:W-:-:S07]  /*f150*/  PRMT R12, R0, 0x7610, R12 ;  /* 0x00007610000c7816 */ /* 0x000fce000000000c */
.L_x_2946:
[----:B------:R-:W-:Y:S05]  /*f160*/  BSYNC.RECONVERGENT B0 ;  /* 0x0000000000007941 */ /* 0x000fea0003800200 */
.L_x_2945:
[----:B------:R1:W-:Y:S01]  /*f170*/  STG.E.U8 desc[UR36][R24.64], R12 ;  /* 0x0000000c18007986 */ /* 0x0003e2000c101124 */
[----:B------:R-:W-:Y:S05]  /*f180*/  BRA `(.L_x_2934) ;  /* 0x00000008009c7947 */ /* 0x000fea0003800000 */
.L_x_2943:
        /* <DEDUP_REMOVED lines=25> */
.L_x_2950:
[----:B------:R-:W-:-:S04]  /*f320*/  SHF.R.U32.HI R3, RZ, 0x18, R3 ;  /* 0x00000018ff037819 */ /* 0x000fc80000011603 */
[----:B------:R-:W-:-:S04]  /*f330*/  LOP3.LUT R0, R0, 0x80, R3, 0xf8, !PT ;  /* 0x0000008000007812 */ /* 0x000fc800078ef803 */
[----:B------:R-:W-:-:S07]  /*f340*/  PRMT R12, R0, 0x7610, R12 ;  /* 0x00007610000c7816 */ /* 0x000fce000000000c */
.L_x_2949:
[----:B------:R-:W-:Y:S05]  /*f350*/  BSYNC.RECONVERGENT B0 ;  /* 0x0000000000007941 */ /* 0x000fea0003800200 */
.L_x_2948:
[----:B------:R1:W-:Y:S01]  /*f360*/  STG.E.U8 desc[UR36][R24.64], R12 ;  /* 0x0000000c18007986 */ /* 0x0003e2000c101124 */
[----:B------:R-:W-:Y:S05]  /*f370*/  BRA `(.L_x_2934) ;  /* 0x0000000800207947 */ /* 0x000fea0003800000 */
.L_x_2942:
        /* <DEDUP_REMOVED lines=30> */
.L_x_2952:
[----:B------:R-:W1:Y:S02]  /*f560*/  F2I.U64.F64.TRUNC R4, R4 ;  /* 0x0000000400047311 */ /* 0x000e64000030d800 */
[----:B-1----:R1:W-:Y:S01]  /*f570*/  STG.E.64 desc[UR36][R24.64], R4 ;  /* 0x0000000418007986 */ /* 0x0023e2000c101b24 */
[----:B------:R-:W-:Y:S05]  /*f580*/  BRA `(.L_x_2934) ;  /* 0x00000004009c7947 */ /* 0x000fea0003800000 */
.L_x_2951:
[----:B------:R-:W1:Y:S02]  /*f590*/  F2I.U32.F64.TRUNC R5, R4 ;  /* 0x0000000400057311 */ /* 0x000e64000030d000 */
[----:B-1----:R1:W-:Y:S01]  /*f5a0*/  STG.E desc[UR36][R24.64], R5 ;  /* 0x0000000518007986 */ /* 0x0023e2000c101924 */
[----:B------:R-:W-:Y:S05]  /*f5b0*/  BRA `(.L_x_2934) ;  /* 0x0000000400907947 */ /* 0x000fea0003800000 */
.L_x_2941:
        /* <DEDUP_REMOVED lines=10> */
.L_x_2954:
[----:B------:R-:W-:-:S05]  /*f660*/  CS2R R6, SRZ ;  /* 0x0000000000067805 */ /* 0x000fca000001ff00 */
[----:B------:R1:W-:Y:S01]  /*f670*/  STG.E.128 desc[UR36][R24.64], R4 ;  /* 0x0000000418007986 */ /* 0x0003e2000c101d24 */
[----:B------:R-:W-:Y:S05]  /*f680*/  BRA `(.L_x_2934) ;  /* 0x00000004005c7947 */ /* 0x000fea0003800000 */
.L_x_2953:
[----:B------:R-:W-:-:S09]  /*f690*/  UISETP.NE.AND UP0, UPT, UR4, 0xf, UPT ;  /* 0x0000000f0400788c */ /* 0x000fd2000bf05270 */
[----:B------:R-:W-:Y:S05]  /*f6a0*/  BRA.U !UP0, `(.L_x_2955) ;  /* 0x0000000508287547 */ /* 0x000fea000b800000 */
[----:B------:R-:W-:-:S09]  /*f6b0*/  UISETP.NE.AND UP0, UPT, UR4, 0x17, UPT ;  /* 0x000000170400788c */ /* 0x000fd2000bf05270 */
[----:B------:R-:W-:Y:S05]  /*f6c0*/  BRA.U !UP0, `(.L_x_2956) ;  /* 0x0000000108b07547 */ /* 0x000fea000b800000 */
[----:B------:R-:W-:-:S09]  /*f6d0*/  UISETP.NE.AND UP0, UPT, UR4, 0x18, UPT ;  /* 0x000000180400788c */ /* 0x000fd2000bf05270 */
[----:B------:R-:W-:Y:S05]  /*f6e0*/  BRA.U !UP0, `(.L_x_2957) ;  /* 0x0000000108447547 */ /* 0x000fea000b800000 */
.L_x_2933:
        /* <DEDUP_REMOVED lines=16> */
.L_x_2958:
[----:B------:R-:W-:Y:S05]  /*f7f0*/  BRA `(.L_x_2934) ;  /* 0x0000000400007947 */ /* 0x000fea0003800000 */
.L_x_2957:
        /* <DEDUP_REMOVED lines=21> */
.L_x_2960:
[----:B------:R-:W-:Y:S05]  /*f950*/  BSYNC.RECONVERGENT B0 ;  /* 0x0000000000007941 */ /* 0x000fea0003800200 */
.L_x_2959:
[----:B------:R-:W-:-:S05]  /*f960*/  LOP3.LUT R3, R0, 0x80, R3, 0xf8, !PT ;  /* 0x0000008000037812 */ /* 0x000fca00078ef803 */
[----:B------:R2:W-:Y:S01]  /*f970*/  STG.E.U8 desc[UR36][R24.64], R3 ;  /* 0x0000000318007986 */ /* 0x0005e2000c101124 */
[----:B------:R-:W-:Y:S05]  /*f980*/  BRA `(.L_x_2934) ;  /* 0x00000000009c7947 */ /* 0x000fea0003800000 */
.L_x_2956:
        /* <DEDUP_REMOVED lines=20> */
.L_x_2962:
[----:B------:R-:W-:Y:S01]  /*fad0*/  IMAD.MOV.U32 R0, RZ, RZ, 0x7f ;  /* 0x0000007fff007424 */ /* 0x000fe200078e00ff */
[----:B------:R-:W-:-:S04]  /*fae0*/  ISETP.GT.U32.AND P0, PT, R2, 0x7f800000, PT ;  /* 0x7f8000000200780c */ /* 0x000fc80003f04070 */
[----:B------:R-:W-:-:S09]  /*faf0*/  SEL R0, R0, 0x7c, P0 ;  /* 0x0000007c00007807 */ /* 0x000fd20000000000 */
.L_x_2963:
[----:B------:R-:W-:Y:S05]  /*fb00*/  BSYNC.RECONVERGENT B0 ;  /* 0x0000000000007941 */ /* 0x000fea0003800200 */
.L_x_2961:
[----:B------:R-:W-:-:S04]  /*fb10*/  SHF.R.U32.HI R3, RZ, 0x18, R3 ;  /* 0x00000018ff037819 */ /* 0x000fc80000011603 */
[----:B------:R-:W-:-:S05]  /*fb20*/  LOP3.LUT R3, R0, 0x80, R3, 0xf8, !PT ;  /* 0x0000008000037812 */ /* 0x000fca00078ef803 */
[----:B------:R1:W-:Y:S01]  /*fb30*/  STG.E.U8 desc[UR36][R24.64], R3 ;  /* 0x0000000318007986 */ /* 0x0003e2000c101124 */
[----:B------:R-:W-:Y:S05]  /*fb40*/  BRA `(.L_x_2934) ;  /* 0x00000000002c7947 */ /* 0x000fea0003800000 */
.L_x_2955:
        /* <DEDUP_REMOVED lines=11> */
.L_x_2934:
[----:B------:R-:W-:-:S07]  /*fc00*/  IADD3 R19, PT, PT, R19, 0x80, RZ ;  /* 0x0000008013137810 */ /* 0x000fce0007ffe0ff */
.L_x_2867:
[----:B------:R-:W-:Y:S05]  /*fc10*/  BSYNC.RECONVERGENT B6 ;  /* 0x0000000000067941 */ /* 0x000fea0003800200 */
.L_x_2866:
[----:B------:R-:W5:Y:S02]  /*fc20*/  LDCU UR4, c[0x0][0x380] ;  /* 0x00007000ff0477ac */ /* 0x000f640008000800 */
[----:B-----5:R-:W-:-:S13]  /*fc30*/  ISETP.GE.AND P0, PT, R19, UR4, PT ;  /* 0x0000000413007c0c */ /* 0x020fda000bf06270 */
[----:B------:R-:W-:Y:S05]  /*fc40*/  @P0 EXIT ;  /* 0x000000000000094d */ /* 0x000fea0003800000 */
[----:B------:R-:W5:Y:S01]  /*fc50*/  LDCU UR4, c[0x0][0x388] ;  /* 0x00007100ff0477ac */ /* 0x000f620008000800 */
[----:B------:R-:W-:Y:S01]  /*fc60*/  IMAD.MOV.U32 R22, RZ, RZ, RZ ;  /* 0x000000ffff167224 */ /* 0x000fe200078e00ff */
[----:B0-----:R-:W-:Y:S01]  /*fc70*/  MOV R16, RZ ;  /* 0x000000ff00107202 */ /* 0x001fe20000000f00 */
[----:B-1-3--:R-:W-:Y:S01]  /*fc80*/  IMAD.MOV.U32 R0, RZ, RZ, RZ ;  /* 0x000000ffff007224 */ /* 0x00afe200078e00ff */
[----:B-----5:R-:W-:-:S09]  /*fc90*/  UISETP.NE.AND UP0, UPT, UR4, URZ, UPT ;  /* 0x000000ff0400728c */ /* 0x020fd2000bf05270 */
[----:B------:R-:W-:Y:S05]  /*fca0*/  BRA.U !UP0, `(.L_x_2964) ;  /* 0x0000001508707547 */ /* 0x000fea000b800000 */
[----:B------:R-:W4:Y:S01]  /*fcb0*/  LDCU.64 UR4, c[0x0][0x390] ;  /* 0x00007200ff0477ac */ /* 0x000f220008000a00 */
[----:B------:R-:W-:Y:S01]  /*fcc0*/  IMAD.MOV.U32 R18, RZ, RZ, RZ ;  /* 0x000000ffff127224 */ /* 0x000fe200078e00ff */
[----:B------:R-:W0:Y:S01]  /*fcd0*/  LDCU UR6, c[0x0][0x38c] ;  /* 0x00007180ff0677ac */ /* 0x000e220008000800 */
[----:B------:R-:W1:Y:S01]  /*fce0*/  LDCU.64 UR8, c[0x0][0x4b8] ;  /* 0x00009700ff0877ac */ /* 0x000e620008000a00 */
[----:B------:R-:W-:Y:S01]  /*fcf0*/  UISETP.NE.AND UP0, UPT, UR41, URZ, UPT ;  /* 0x000000ff2900728c */ /* 0x000fe2000bf05270 */
[----:B----4-:R-:W-:Y:S01]  /*fd00*/  IMAD.HI.U32 R2, R19, UR4, R18 ;  /* 0x0000000413027c27 */ /* 0x010fe2000f8e0012 */
[----:B------:R-:W3:Y:S04]  /*fd10*/  LDCU UR4, c[0x0][0x4c0] ;  /* 0x00009800ff0477ac */ /* 0x000ee80008000800 */
[----:B--2---:R-:W-:-:S05]  /*fd20*/  SHF.R.U32.HI R3, RZ, UR5, R2 ;  /* 0x00000005ff037c19 */ /* 0x004fca0008011602 */
[----:B------:R-:W-:-:S04]  /*fd30*/  IMAD.MOV R0, RZ, RZ, -R3 ;  /* 0x000000ffff007224 */ /* 0x000fc800078e0a03 */
[----:B0-----:R-:W-:-:S04]  /*fd40*/  IMAD R19, R0, UR6, R19 ;  /* 0x0000000600137c24 */ /* 0x001fc8000f8e0213 */
[C---:B-1----:R-:W-:Y:S02]  /*fd50*/  IMAD R16, R19.reuse, UR8, RZ ;  /* 0x0000000813107c24 */ /* 0x042fe4000f8e02ff */
[C---:B------:R-:W-:Y:S02]  /*fd60*/  IMAD R0, R19.reuse, UR9, RZ ;  /* 0x0000000913007c24 */ /* 0x040fe4000f8e02ff */
[----:B---3--:R-:W-:Y:S01]  /*fd70*/  IMAD R22, R19, UR4, RZ ;  /* 0x0000000413167c24 */ /* 0x008fe2000f8e02ff */
        /* <DEDUP_REMOVED lines=335> */
.L_x_2964:
[----:B------:R-:W4:Y:S01]  /*11270*/  LDCU.64 UR8, c[0x0][0x5f0] ;  /* 0x0000be00ff0877ac */ /* 0x000f220008000a00 */
[----:B------:R-:W-:Y:S01]  /*11280*/  BSSY.RECONVERGENT B6, `(.L_x_2965) ;  /* 0x00000ef000067945 */ /* 0x000fe20003800200 */
[----:B------:R-:W0:Y:S01]  /*11290*/  LDCU.64 UR6, c[0x0][0x5e8] ;  /* 0x0000bd00ff0677ac */ /* 0x000e220008000a00 */
[----:B------:R-:W-:-:S04]  /*112a0*/  UPRMT UR4, UR39, 0x9910, URZ ;  /* 0x0000991027047896 */ /* 0x000fc800080000ff */
[----:B------:R-:W-:Y:S01]  /*112b0*/  UISETP.GT.AND UP0, UPT, UR4, 0x9, UPT ;  /* 0x000000090400788c */ /* 0x000fe2000bf04270 */
[----:B----4-:R-:W-:Y:S02]  /*112c0*/  IADD3 R2, P1, PT, R0, UR8, RZ ;  /* 0x0000000800027c10 */ /* 0x010fe4000ff3e0ff */
[----:B0-----:R-:W-:-:S03]  /*112d0*/  IADD3 R16, P0, PT, R16, UR6, RZ ;  /* 0x0000000610107c10 */ /* 0x001fc6000ff1e0ff */
[----:B--2---:R-:W-:Y:S01]  /*112e0*/  IMAD.X R3, RZ, RZ, UR9, P1 ;  /* 0x00000009ff037e24 */ /* 0x004fe200088e06ff */
        /* <DEDUP_REMOVED lines=13> */
.L_x_2969:
[----:B------:R-:W2:Y:S02]  /*113c0*/  LDG.E.U8 R2, desc[UR36][R2.64] ;  /* 0x0000002402027981 */ /* 0x000ea4000c1e1100 */
[----:B--2---:R4:W0:Y:S02]  /*113d0*/  I2F.F64.U16 R18, R2 ;  /* 0x0000000200127312 */ /* 0x0048240000101800 */
[----:B0---4-:R-:W-:Y:S05]  /*113e0*/  BRA `(.L_x_2971) ;  /* 0x0000000c00607947 */ /* 0x011fea0003800000 */
.L_x_2968:
        /* <DEDUP_REMOVED lines=9> */
.L_x_2973:
[----:B------:R-:W2:Y:S02]  /*11480*/  LDG.E R2, desc[UR36][R2.64] ;  /* 0x0000002402027981 */ /* 0x000ea4000c1e1900 */
[----:B--2---:R4:W0:Y:S02]  /*11490*/  I2F.F64 R18, R2 ;  /* 0x0000000200127312 */ /* 0x0048240000201c00 */
[----:B0---4-:R-:W-:Y:S05]  /*114a0*/  BRA `(.L_x_2971) ;  /* 0x0000000c00307947 */ /* 0x011fea0003800000 */
.L_x_2972:
[----:B------:R-:W2:Y:S02]  /*114b0*/  LDG.E.U16 R2, desc[UR36][R2.64] ;  /* 0x0000002402027981 */ /* 0x000ea4000c1e1500 */
[----:B--2---:R4:W0:Y:S02]  /*114c0*/  I2F.F64.S16 R18, R2 ;  /* 0x0000000200127312 */ /* 0x0048240000101c00 */
[----:B0---4-:R-:W-:Y:S05]  /*114d0*/  BRA `(.L_x_2971) ;  /* 0x0000000c00247947 */ /* 0x011fea0003800000 */
.L_x_2967:
        /* <DEDUP_REMOVED lines=10> */
.L_x_2975:
[----:B------:R-:W2:Y:S02]  /*11580*/  LDG.E.U16 R0, desc[UR36][R2.64] ;  /* 0x0000002402007981 */ /* 0x000ea4000c1e1500 */
[----:B--2---:R-:W-:-:S05]  /*11590*/  HADD2.F32 R0, -RZ, R0.H0_H0 ;  /* 0x20000000ff007230 */ /* 0x004fca0000004100 */
[----:B------:R-:W-:-:S04]  /*115a0*/  FMUL.FTZ R0, R0, 1 ;  /* 0x3f80000000007820 */ /* 0x000fc80000410000 */
[----:B------:R4:W0:Y:S02]  /*115b0*/  F2F.F64.F32 R18, R0 ;  /* 0x0000000000127310 */ /* 0x0008240000201800 */
[----:B0---4-:R-:W-:Y:S05]  /*115c0*/  BRA `(.L_x_2971) ;  /* 0x0000000800e87947 */ /* 0x011fea0003800000 */
.L_x_2974:
        /* <DEDUP_REMOVED lines=10> */
.L_x_2977:
[----:B------:R-:W2:Y:S02]  /*11670*/  LDG.E.U16 R2, desc[UR36][R2.64] ;  /* 0x0000002402027981 */ /* 0x000ea4000c1e1500 */
[----:B--2---:R-:W-:-:S05]  /*11680*/  HADD2.F32 R0, -RZ, R2.H0_H0 ;  /* 0x20000002ff007230 */ /* 0x004fca0000004100 */
[----:B------:R-:W-:-:S04]  /*11690*/  FMUL.FTZ R0, R0, 1 ;  /* 0x3f80000000007820 */ /* 0x000fc80000410000 */
[----:B------:R3:W4:Y:S02]  /*116a0*/  F2F.F64.F32 R18, R0 ;  /* 0x0000000000127310 */ /* 0x0007240000201800 */
[----:B---34-:R-:W-:Y:S05]  /*116b0*/  BRA `(.L_x_2971) ;  /* 0x0000000800ac7947 */ /* 0x018fea0003800000 */
.L_x_2976:
[----:B------:R3:W5:Y:S01]  /*116c0*/  LDG.E.64 R18, desc[UR36][R2.64] ;  /* 0x0000002402127981 */ /* 0x000762000c1e1b00 */
[----:B------:R-:W-:Y:S05]  /*116d0*/  BRA `(.L_x_2971) ;  /* 0x0000000800a47947 */ /* 0x000fea0003800000 */
.L_x_2966:
        /* <DEDUP_REMOVED lines=9> */
[----:B------:R-:W-:Y:S01]  /*11770*/  HFMA2 R18, -RZ, RZ, 0, 0 ;  /* 0x00000000ff127431 */ /* 0x000fe200000001ff */
[----:B--2---:R-:W-:-:S04]  /*11780*/  ISETP.NE.AND P0, PT, R2, RZ, PT ;  /* 0x000000ff0200720c */ /* 0x004fc80003f05270 */
[----:B------:R-:W-:Y:S01]  /*11790*/  FSEL R19, RZ, 1.875, !P0 ;  /* 0x3ff00000ff137808 */ /* 0x000fe20004000000 */
[----:B------:R-:W-:Y:S08]  /*117a0*/  BRA `(.L_x_2971) ;  /* 0x0000000800707947 */ /* 0x000ff00003800000 */
.L_x_2980:
[----:B------:R2:W5:Y:S01]  /*117b0*/  LDG.E.64 R18, desc[UR36][R2.64] ;  /* 0x0000002402127981 */ /* 0x000562000c1e1b00 */
[----:B------:R-:W-:Y:S05]  /*117c0*/  BRA `(.L_x_2971) ;  /* 0x0000000800687947 */ /* 0x000fea0003800000 */
.L_x_2979:
        /* <DEDUP_REMOVED lines=16> */
[----:B------:R-:W-:Y:S01]  /*118d0*/  IMAD.SHL.U32 R7, R5, 0x800000, RZ ;  /* 0x0080000005077824 */ /* 0x000fe200078e00ff */
[----:B------:R-:W-:-:S04]  /*118e0*/  IADD3 R5, PT, PT, R4, 0x1000000, RZ ;  /* 0x0100000004057810 */ /* 0x000fc80007ffe0ff */
        /* <DEDUP_REMOVED lines=9> */
.L_x_2982:
        /* <DEDUP_REMOVED lines=12> */
[----:B------:R3:W4:Y:S02]  /*11a40*/  F2F.F64.F32 R18, R0 ;  /* 0x0000000000127310 */ /* 0x0007240000201800 */
[----:B---34-:R-:W-:Y:S05]  /*11a50*/  BRA `(.L_x_2971) ;  /* 0x0000000400c47947 */ /* 0x018fea0003800000 */
.L_x_2981:
[----:B------:R-:W2:Y:S02]  /*11a60*/  LDG.E.U16 R0, desc[UR36][R2.64] ;  /* 0x0000002402007981 */ /* 0x000ea4000c1e1500 */
[----:B--2---:R-:W-:-:S05]  /*11a70*/  SHF.L.U32 R0, R0, 0x10, RZ ;  /* 0x0000001000007819 */ /* 0x004fca00000006ff */
[----:B------:R-:W-:-:S04]  /*11a80*/  FMUL.FTZ R0, R0, 1 ;  /* 0x3f80000000007820 */ /* 0x000fc80000410000 */
[----:B------:R3:W4:Y:S02]  /*11a90*/  F2F.F64.F32 R18, R0 ;  /* 0x0000000000127310 */ /* 0x0007240000201800 */
[----:B---34-:R-:W-:Y:S05]  /*11aa0*/  BRA `(.L_x_2971) ;  /* 0x0000000400b07947 */ /* 0x018fea0003800000 */
.L_x_2978:
        /* <DEDUP_REMOVED lines=11> */
.L_x_2985:
        /* <DEDUP_REMOVED lines=21> */
.L_x_2987:
[----:B------:R-:W-:Y:S05]  /*11cb0*/  BSYNC.RECONVERGENT B0 ;  /* 0x0000000000007941 */ /* 0x000fea0003800200 */
.L_x_2986:
[----:B------:R-:W-:Y:S01]  /*11cc0*/  IMAD.SHL.U32 R0, R0, 0x100000, RZ ;  /* 0x0010000000007824 */ /* 0x000fe200078e00ff */
[----:B------:R-:W-:-:S04]  /*11cd0*/  LEA R2, R2, 0x3b800000, 0x17 ;  /* 0x3b80000002027811 */ /* 0x000fc800078eb8ff */
[----:B------:R-:W-:-:S05]  /*11ce0*/  LOP3.LUT R0, R2, R0, R7, 0xfe, !PT ;  /* 0x0000000002007212 */ /* 0x000fca00078efe07 */
[----:B------:R-:W-:-:S04]  /*11cf0*/  FMUL.FTZ R0, R0, 1 ;  /* 0x3f80000000007820 */ /* 0x000fc80000410000 */
[----:B------:R2:W3:Y:S02]  /*11d00*/  F2F.F64.F32 R18, R0 ;  /* 0x0000000000127310 */ /* 0x0004e40000201800 */
[----:B--23--:R-:W-:Y:S05]  /*11d10*/  BRA `(.L_x_2971) ;  /* 0x0000000400147947 */ /* 0x00cfea0003800000 */
.L_x_2984:
        /* <DEDUP_REMOVED lines=21> */
.L_x_2989:
[----:B------:R-:W-:Y:S05]  /*11e70*/  BSYNC.RECONVERGENT B0 ;  /* 0x0000000000007941 */ /* 0x000fea0003800200 */
.L_x_2988:
[----:B------:R-:W-:Y:S02]  /*11e80*/  SHF.L.U32 R0, R0, 0x15, RZ ;  /* 0x0000001500007819 */ /* 0x000fe400000006ff */
[----:B------:R-:W-:-:S04]  /*11e90*/  LEA R2, R2, 0x37800000, 0x17 ;  /* 0x3780000002027811 */ /* 0x000fc800078eb8ff */
[----:B------:R-:W-:-:S05]  /*11ea0*/  LOP3.LUT R0, R2, R0, R7, 0xfe, !PT ;  /* 0x0000000002007212 */ /* 0x000fca00078efe07 */
[----:B------:R-:W-:-:S04]  /*11eb0*/  FMUL.FTZ R0, R0, 1 ;  /* 0x3f80000000007820 */ /* 0x000fc80000410000 */
[----:B------:R2:W3:Y:S02]  /*11ec0*/  F2F.F64.F32 R18, R0 ;  /* 0x0000000000127310 */ /* 0x0004e40000201800 */
[----:B--23--:R-:W-:Y:S05]  /*11ed0*/  BRA `(.L_x_2971) ;  /* 0x0000000000a47947 */ /* 0x00cfea0003800000 */
.L_x_2983:
        /* <DEDUP_REMOVED lines=16> */
[----:B------:R0:W1:Y:S02]  /*11fe0*/  @P0 F2F.F64.F32 R18, R0 ;  /* 0x0000000000120310 */ /* 0x0000640000201800 */
[----:B01----:R-:W-:Y:S05]  /*11ff0*/  BRA `(.L_x_2971) ;  /* 0x00000000005c7947 */ /* 0x003fea0003800000 */
.L_x_2970:
[----:B------:R-:W-:Y:S01]  /*12000*/  MOV R0, 0x0 ;  /* 0x0000000000007802 */ /* 0x000fe20000000f00 */
[----:B------:R-:W0:Y:S01]  /*12010*/  LDCU.64 UR4, c[0x4][0x128] ;  /* 0x01002500ff0477ac */ /* 0x000e220008000a00 */
[----:B------:R-:W-:Y:S02]  /*12020*/  HFMA2 R8, -RZ, RZ, 0, 4.64916229248046875e-06 ;  /* 0x0000004eff087431 */ /* 0x000fe400000001ff */
        /* <DEDUP_REMOVED lines=13> */
.L_x_2992:
[----:B------:R-:W-:Y:S01]  /*12100*/  CS2R R18, SRZ ;  /* 0x0000000000127805 */ /* 0x000fe2000001ff00 */
[----:B------:R-:W-:Y:S06]  /*12110*/  BRA `(.L_x_2971) ;  /* 0x0000000000147947 */ /* 0x000fec0003800000 */
.L_x_2991:
[----:B------:R-:W2:Y:S02]  /*12120*/  LDG.E.64 R18, desc[UR36][R2.64] ;  /* 0x0000002402127981 */ /* 0x000ea4000c1e1b00 */
[----:B--2---:R-:W0:Y:S02]  /*12130*/  I2F.F64.U64 R18, R18 ;  /* 0x0000001200127312 */ /* 0x004e240000301800 */
[----:B0-----:R-:W-:Y:S05]  /*12140*/  BRA `(.L_x_2971) ;  /* 0x0000000000087947 */ /* 0x001fea0003800000 */
.L_x_2990:
[----:B------:R-:W2:Y:S02]  /*12150*/  LDG.E R2, desc[UR36][R2.64] ;  /* 0x0000002402027981 */ /* 0x000ea4000c1e1900 */
[----:B--2---:R0:W1:Y:S02]  /*12160*/  I2F.F64.U32 R18, R2 ;  /* 0x0000000200127312 */ /* 0x0040640000201800 */
.L_x_2971:
[----:B------:R-:W-:Y:S05]  /*12170*/  BSYNC.RECONVERGENT B6 ;  /* 0x0000000000067941 */ /* 0x000fea0003800200 */
.L_x_2965:
[----:B------:R-:W4:Y:S01]  /*12180*/  LDCU.64 UR6, c[0x0][0x5f8] ;  /* 0x0000bf00ff0677ac */ /* 0x000f220008000a00 */
[----:B------:R-:W-:Y:S01]  /*12190*/  BSSY.RECONVERGENT B6, `(.L_x_2993) ;  /* 0x00000ec000067945 */ /* 0x000fe20003800200 */
[----:B------:R-:W-:-:S04]  /*121a0*/  UPRMT UR4, UR42, 0x9910, URZ ;  /* 0x000099102a047896 */ /* 0x000fc800080000ff */
[----:B------:R-:W-:Y:S01]  /*121b0*/  UISETP.GT.AND UP0, UPT, UR4, 0x9, UPT ;  /* 0x000000090400788c */ /* 0x000fe2000bf04270 */
[----:B----4-:R-:W-:-:S05]  /*121c0*/  IADD3 R22, P0, PT, R22, UR6, RZ ;  /* 0x0000000616167c10 */ /* 0x010fca000ff1e0ff */
        /* <DEDUP_REMOVED lines=11> */
[----:B----4-:R4:W0:Y:S02]  /*12280*/  I2F.F64.S16 R24, R22 ;  /* 0x0000001600187312 */ /* 0x0108240000101c00 */
[----:B0---4-:R-:W-:Y:S05]  /*12290*/  BRA `(.L_x_2999) ;  /* 0x0000000c006c7947 */ /* 0x011fea0003800000 */
.L_x_2997:
[----:B------:R-:W4:Y:S02]  /*122a0*/  LDG.E.U8 R22, desc[UR36][R22.64] ;  /* 0x0000002416167981 */ /* 0x000f24000c1e1100 */
[----:B----4-:R4:W0:Y:S02]  /*122b0*/  I2F.F64.U16 R24, R22 ;  /* 0x0000001600187312 */ /* 0x0108240000101800 */
[----:B0---4-:R-:W-:Y:S05]  /*122c0*/  BRA `(.L_x_2999) ;  /* 0x0000000c00607947 */ /* 0x011fea0003800000 */
.L_x_2996:
[----:B------:R-:W-:-:S09]  /*122d0*/  UISETP.NE.AND UP0, UPT, UR4, 0x2, UPT ;  /* 0x000000020400788c */ /* 0x000fd2000bf05270 */
[----:B------:R-:W-:Y:S05]  /*122e0*/  BRA.U !UP0, `(.L_x_3000) ;  /* 0x0000000108287547 */ /* 0x000fea000b800000 */
[----:B------:R-:W-:-:S09]  /*122f0*/  UISETP.NE.AND UP0, UPT, UR4, 0x3, UPT ;  /* 0x000000030400788c */ /* 0x000fd2000bf05270 */
[----:B------:R-:W-:Y:S05]  /*12300*/  BRA.U !UP0, `(.L_x_3001) ;  /* 0x0000000108147547 */ /* 0x000fea000b800000 */
[----:B------:R-:W-:-:S09]  /*12310*/  UISETP.NE.AND UP0, UPT, UR4, 0x4, UPT ;  /* 0x000000040400788c */ /* 0x000fd2000bf05270 */
[----:B------:R-:W-:Y:S05]  /*12320*/  BRA.U UP0, `(.L_x_2998) ;  /* 0x0000000900ec7547 */ /* 0x000fea000b800000 */
[----:B------:R-:W4:Y:S02]  /*12330*/  LDG.E.64 R24, desc[UR36][R22.64] ;  /* 0x0000002416187981 */ /* 0x000f24000c1e1b00 */
[----:B----4-:R-:W4:Y:S02]  /*12340*/  I2F.F64.S64 R24, R24 ;  /* 0x0000001800187312 */ /* 0x010f240000301c00 */
[----:B----4-:R-:W-:Y:S05]  /*12350*/  BRA `(.L_x_2999) ;  /* 0x0000000c003c7947 */ /* 0x010fea0003800000 */
.L_x_3001:
[----:B------:R-:W4:Y:S02]  /*12360*/  LDG.E R22, desc[UR36][R22.64] ;  /* 0x0000002416167981 */ /* 0x000f24000c1e1900 */
[----:B----4-:R4:W0:Y:S02]  /*12370*/  I2F.F64 R24, R22 ;  /* 0x0000001600187312 */ /* 0x0108240000201c00 */
[----:B0---4-:R-:W-:Y:S05]  /*12380*/  BRA `(.L_x_2999) ;  /* 0x0000000c00307947 */ /* 0x011fea0003800000 */
.L_x_3000:
[----:B------:R-:W4:Y:S02]  /*12390*/  LDG.E.U16 R22, desc[UR36][R22.64] ;  /* 0x0000002416167981 */ /* 0x000f24000c1e1500 */
[----:B----4-:R4:W0:Y:S02]  /*123a0*/  I2F.F64.S16 R24, R22 ;  /* 0x0000001600187312 */ /* 0x0108240000101c00 */
[----:B0---4-:R-:W-:Y:S05]  /*123b0*/  BRA `(.L_x_2999) ;  /* 0x0000000c00247947 */ /* 0x011fea0003800000 */
.L_x_2995:
[----:B------:R-:W-:-:S09]  /*123c0*/  UISETP.GT.AND UP0, UPT, UR4, 0x6, UPT ;  /* 0x000000060400788c */ /* 0x000fd2000bf04270 */
[----:B------:R-:W-:Y:S05]  /*123d0*/  BRA.U UP0, `(.L_x_3002) ;  /* 0x0000000100347547 */ /* 0x000fea000b800000 */
[----:B------:R-:W-:-:S09]  /*123e0*/  UISETP.NE.AND UP0, UPT, UR4, 0x5, UPT ;  /* 0x000000050400788c */ /* 0x000fd2000bf05270 */
[----:B------:R-:W-:Y:S05]  /*123f0*/  BRA.U !UP0, `(.L_x_3003) ;  /* 0x0000000108187547 */ /* 0x000fea000b800000 */
[----:B------:R-:W-:-:S09]  /*12400*/  UISETP.NE.AND UP0, UPT, UR4, 0x6, UPT ;  /* 0x000000060400788c */ /* 0x000fd2000bf05270 */
[----:B------:R-:W-:Y:S05]  /*12410*/  BRA.U UP0, `(.L_x_2998) ;  /* 0x0000000900b07547 */ /* 0x000fea000b800000 */
[----:B------:R-:W4:Y:S02]  /*12420*/  LDG.E R24, desc[UR36][R22.64] ;  /* 0x0000002416187981 */ /* 0x000f24000c1e1900 */
[----:B----4-:R-:W-:-:S06]  /*12430*/  FMUL.FTZ R24, R24, 1 ;  /* 0x3f80000018187820 */ /* 0x010fcc0000410000 */
[----:B------:R-:W4:Y:S02]  /*12440*/  F2F.F64.F32 R24, R24 ;  /* 0x0000001800187310 */ /* 0x000f240000201800 */
[----:B----4-:R-:W-:Y:S05]  /*12450*/  BRA `(.L_x_2999) ;  /* 0x0000000800fc7947 */ /* 0x010fea0003800000 */
.L_x_3003:
[----:B------:R-:W4:Y:S02]  /*12460*/  LDG.E.U16 R0, desc[UR36][R22.64] ;  /* 0x0000002416007981 */ /* 0x000f24000c1e1500 */
[----:B----4-:R-:W-:-:S05]  /*12470*/  HADD2.F32 R0, -RZ, R0.H0_H0 ;  /* 0x20000000ff007230 */ /* 0x010fca0000004100 */
[----:B------:R-:W-:-:S04]  /*12480*/  FMUL.FTZ R0, R0, 1 ;  /* 0x3f80000000007820 */ /* 0x000fc80000410000 */
[----:B------:R4:W0:Y:S02]  /*12490*/  F2F.F64.F32 R24, R0 ;  /* 0x0000000000187310 */ /* 0x0008240000201800 */
[----:B0---4-:R-:W-:Y:S05]  /*124a0*/  BRA `(.L_x_2999) ;  /* 0x0000000800e87947 */ /* 0x011fea0003800000 */
.L_x_3002:
[----:B------:R-:W-:-:S09]  /*124b0*/  UISETP.NE.AND UP0, UPT, UR4, 0x7, UPT ;  /* 0x000000070400788c */ /* 0x000fd2000bf05270 */
[----:B------:R-:W-:Y:S05]  /*124c0*/  BRA.U !UP0, `(.L_x_3004) ;  /* 0x0000000108347547 */ /* 0x000fea000b800000 */
        /* <DEDUP_REMOVED lines=8> */
.L_x_3005:
[----:B------:R-:W4:Y:S02]  /*12550*/  LDG.E.U16 R22, desc[UR36][R22.64] ;  /* 0x0000002416167981 */ /* 0x000f24000c1e1500 */
[----:B----4-:R-:W-:-:S05]  /*12560*/  HADD2.F32 R0, -RZ, R22.H0_H0 ;  /* 0x20000016ff007230 */ /* 0x010fca0000004100 */
[----:B------:R-:W-:-:S04]  /*12570*/  FMUL.FTZ R0, R0, 1 ;  /* 0x3f80000000007820 */ /* 0x000fc80000410000 */
[----:B------:R4:W0:Y:S02]  /*12580*/  F2F.F64.F32 R24, R0 ;  /* 0x0000000000187310 */ /* 0x0008240000201800 */
[----:B0---4-:R-:W-:Y:S05]  /*12590*/  BRA `(.L_x_2999) ;  /* 0x0000000800ac7947 */ /* 0x011fea0003800000 */
.L_x_3004:
[----:B------:R4:W5:Y:S01]  /*125a0*/  LDG.E.64 R24, desc[UR36][R22.64] ;  /* 0x0000002416187981 */ /* 0x000962000c1e1b00 */
[----:B------:R-:W-:Y:S05]  /*125b0*/  BRA `(.L_x_2999) ;  /* 0x0000000800a47947 */ /* 0x000fea0003800000 */
.L_x_2994:
        /* <DEDUP_REMOVED lines=8> */
[----:B------:R-:W4:Y:S01]  /*12640*/  LDG.E.U8 R22, desc[UR36][R22.64] ;  /* 0x0000002416167981 */ /* 0x000f22000c1e1100 */
[----:B------:R-:W-:Y:S01]  /*12650*/  HFMA2 R24, -RZ, RZ, 0, 0 ;  /* 0x00000000ff187431 */ /* 0x000fe200000001ff */
[----:B----4-:R-:W-:-:S04]  /*12660*/  ISETP.NE.AND P0, PT, R22, RZ, PT ;  /* 0x000000ff1600720c */ /* 0x010fc80003f05270 */
[----:B------:R-:W-:Y:S01]  /*12670*/  FSEL R25, RZ, 1.875, !P0 ;  /* 0x3ff00000ff197808 */ /* 0x000fe20004000000 */
[----:B------:R-:W-:Y:S08]  /*12680*/  BRA `(.L_x_2999) ;  /* 0x0000000800707947 */ /* 0x000ff00003800000 */
.L_x_3008:
[----:B------:R4:W5:Y:S01]  /*12690*/  LDG.E.64 R24, desc[UR36][R22.64] ;  /* 0x0000002416187981 */ /* 0x000962000c1e1b00 */
[----:B------:R-:W-:Y:S05]  /*126a0*/  BRA `(.L_x_2999) ;  /* 0x0000000800687947 */ /* 0x000fea0003800000 */
.L_x_3007:
[----:B------:R-:W-:-:S09]  /*126b0*/  UISETP.NE.AND UP0, UPT, UR4, 0xf, UPT ;  /* 0x0000000f0400788c */ /* 0x000fd2000bf05270 */
[----:B------:R-:W-:Y:S05]  /*126c0*/  BRA.U !UP0, `(.L_x_3009) ;  /* 0x00000001089c7547 */ /* 0x000fea000b800000 */
[----:B------:R-:W-:-:S09]  /*126d0*/  UISETP.NE.AND UP0, UPT, UR4, 0x17, UPT ;  /* 0x000000170400788c */ /* 0x000fd2000bf05270 */
[----:B------:R-:W-:Y:S05]  /*126e0*/  BRA.U !UP0, `(.L_x_3010) ;  /* 0x00000001085c7547 */ /* 0x000fea000b800000 */
[----:B------:R-:W-:-:S09]  /*126f0*/  UISETP.NE.AND UP0, UPT, UR4, 0x18, UPT ;  /* 0x000000180400788c */ /* 0x000fd2000bf05270 */
[----:B------:R-:W-:Y:S05]  /*12700*/  BRA.U UP0, `(.L_x_2998) ;  /* 0x0000000500f47547 */ /* 0x000fea000b800000 */
[----:B------:R-:W4:Y:S01]  /*12710*/  LDG.E.U8 R0, desc[UR36][R22.64] ;  /* 0x0000002416007981 */ /* 0x000f22000c1e1100 */
[----:B------:R-:W-:Y:S01]  /*12720*/  MOV R4, 0x1f ;  /* 0x0000001f00047802 */ /* 0x000fe20000000f00 */
[----:B----4-:R-:W-:-:S05]  /*12730*/  IMAD.SHL.U32 R0, R0, 0x1000000, RZ ;  /* 0x0100000000007824 */ /* 0x010fca00078e00ff */
[C---:B0-23--:R-:W-:Y:S02]  /*12740*/  LOP3.LUT R2, R0.reuse, 0x7f000000, RZ, 0xc0, !PT ;  /* 0x7f00000000027812 */ /* 0x04dfe400078ec0ff */
        /* <DEDUP_REMOVED lines=15> */
[----:B------:R0:W2:Y:S02]  /*12840*/  F2F.F64.F32 R24, R3 ;  /* 0x0000000300187310 */ /* 0x0000a40000201800 */
[----:B0-2---:R-:W-:Y:S05]  /*12850*/  BRA `(.L_x_2999) ;  /* 0x0000000400fc7947 */ /* 0x005fea0003800000 */
.L_x_3010:
[----:B--23--:R-:W2:Y:S02]  /*12860*/  LDG.E.U8 R3, desc[UR36][R22.64] ;  /* 0x0000002416037981 */ /* 0x00cea4000c1e1100 */
[C---:B--2---:R-:W-:Y:S01]  /*12870*/  SHF.L.U32 R0, R3.reuse, 0x19, RZ ;  /* 0x0000001903007819 */ /* 0x044fe200000006ff */
[----:B------:R-:W-:-:S03]  /*12880*/  IMAD.SHL.U32 R3, R3, 0x100, RZ ;  /* 0x0000010003037824 */ /* 0x000fc600078e00ff */
[----:B------:R-:W-:-:S13]  /*12890*/  ISETP.GE.U32.AND P0, PT, R0, 0x8000000, PT ;  /* 0x080000000000780c */ /* 0x000fda0003f06070 */
[C---:B0-----:R-:W-:Y:S02]  /*128a0*/  @!P0 LOP3.LUT R2, R3.reuse, 0x7f00, RZ, 0xc0, !PT ;  /* 0x00007f0003028812 */ /* 0x041fe400078ec0ff */
[----:B------:R-:W-:Y:S02]  /*128b0*/  @P0 LEA.HI R0, R0, 0x70000000, RZ, 0x1c ;  /* 0x7000000000000811 */ /* 0x000fe400078fe0ff */
[----:B------:R-:W-:Y:S02]  /*128c0*/  @!P0 LOP3.LUT R2, R2, 0x3f000000, RZ, 0xfc, !PT ;  /* 0x3f00000002028812 */ /* 0x000fe400078efcff */
[----:B------:R-:W-:Y:S01]  /*128d0*/  PRMT R3, R3, 0x9910, RZ ;  /* 0x0000991003037816 */ /* 0x000fe200000000ff */
[----:B------:R-:W-:Y:S02]  /*128e0*/  @P0 FMUL.FTZ R0, R0, 1.9259299443872358531e-34 ;  /* 0x0780000000000820 */ /* 0x000fe40000410000 */
[----:B------:R-:W-:-:S05]  /*128f0*/  @!P0 FADD.FTZ R0, R2, -0.5 ;  /* 0xbf00000002008421 */ /* 0x000fca0000010000 */
[----:B------:R-:W-:-:S05]  /*12900*/  LOP3.LUT R0, R0, 0x80000000, R3, 0xf8, !PT ;  /* 0x8000000000007812 */ /* 0x000fca00078ef803 */
[----:B------:R-:W-:-:S04]  /*12910*/  FMUL.FTZ R0, R0, 1 ;  /* 0x3f80000000007820 */ /* 0x000fc80000410000 */
[----:B------:R0:W2:Y:S02]  /*12920*/  F2F.F64.F32 R24, R0 ;  /* 0x0000000000187310 */ /* 0x0000a40000201800 */
[----:B0-2---:R-:W-:Y:S05]  /*12930*/  BRA `(.L_x_2999) ;  /* 0x0000000400c47947 */ /* 0x005fea0003800000 */
.L_x_3009:
[----:B------:R-:W4:Y:S02]  /*12940*/  LDG.E.U16 R0, desc[UR36][R22.64] ;  /* 0x0000002416007981 */ /* 0x000f24000c1e1500 */
[----:B----4-:R-:W-:-:S05]  /*12950*/  SHF.L.U32 R0, R0, 0x10, RZ ;  /* 0x0000001000007819 */ /* 0x010fca00000006ff */
[----:B------:R-:W-:-:S04]  /*12960*/  FMUL.FTZ R0, R0, 1 ;  /* 0x3f80000000007820 */ /* 0x000fc80000410000 */
[----:B------:R4:W0:Y:S02]  /*12970*/  F2F.F64.F32 R24, R0 ;  /* 0x0000000000187310 */ /* 0x0008240000201800 */
[----:B0---4-:R-:W-:Y:S05]  /*12980*/  BRA `(.L_x_2999) ;  /* 0x0000000400b07947 */ /* 0x011fea0003800000 */
.L_x_3006:
        /* <DEDUP_REMOVED lines=9> */
[----:B----4-:R4:W0:Y:S02]  /*12a20*/  I2F.F64.U16 R24, R22 ;  /* 0x0000001600187312 */ /* 0x0108240000101800 */
[----:B0---4-:R-:W-:Y:S05]  /*12a30*/  BRA `(.L_x_2999) ;  /* 0x0000000400847947 */ /* 0x011fea0003800000 */
.L_x_3013:
[----:B------:R-:W4:Y:S01]  /*12a40*/  LDG.E.U8 R22, desc[UR36][R22.64] ;  /* 0x0000002416167981 */ /* 0x000f22000c1e1100 */
[----:B------:R-:W-:Y:S02]  /*12a50*/  CS2R R24, SRZ ;  /* 0x0000000000187805 */ /* 0x000fe4000001ff00 */
[----:B----4-:R-:W-:-:S13]  /*12a60*/  ISETP.NE.AND P0, PT, R22, RZ, PT ;  /* 0x000000ff1600720c */ /* 0x010fda0003f05270 */
[----:B------:R-:W-:Y:S05]  /*12a70*/  @!P0 BRA `(.L_x_2999) ;  /* 0x0000000400748947 */ /* 0x000fea0003800000 */
[----:B------:R-:W-:-:S13]  /*12a80*/  ISETP.NE.AND P0, PT, R22, 0x80, PT ;  /* 0x000000801600780c */ /* 0x000fda0003f05270 */
[----:B------:R-:W-:Y:S01]  /*12a90*/  @!P0 IMAD.MOV.U32 R24, RZ, RZ, 0x20000000 ;  /* 0x20000000ff188424 */ /* 0x000fe200078e00ff */
[----:B------:R-:W-:Y:S01]  /*12aa0*/  @!P0 MOV R25, 0x7ff80000 ;  /* 0x7ff8000000198802 */ /* 0x000fe20000000f00 */
[----:B------:R-:W-:Y:S06]  /*12ab0*/  @!P0 BRA `(.L_x_2999) ;  /* 0x0000000400648947 */ /* 0x000fec0003800000 */
[--C-:B------:R-:W-:Y:S01]  /*12ac0*/  SHF.R.U32.HI R0, RZ, 0x3, R22.reuse ;  /* 0x00000003ff007819 */ /* 0x100fe20000011616 */
[----:B------:R-:W-:Y:S03]  /*12ad0*/  BSSY.RECONVERGENT B0, `(.L_x_3014) ;  /* 0x000000c000007945 */ /* 0x000fe60003800200 */
[----:B0-23--:R-:W-:Y:S02]  /*12ae0*/  LOP3.LUT P0, R2, R0, 0xf, RZ, 0xc0, !PT ;  /* 0x0000000f00027812 */ /* 0x00dfe4000780c0ff */
        /* <DEDUP_REMOVED lines=10> */
.L_x_3015:
[----:B------:R-:W-:Y:S05]  /*12b90*/  BSYNC.RECONVERGENT B0 ;  /* 0x0000000000007941 */ /* 0x000fea0003800200 */
.L_x_3014:
[----:B------:R-:W-:Y:S01]  /*12ba0*/  IMAD.SHL.U32 R0, R0, 0x100000, RZ ;  /* 0x0010000000007824 */ /* 0x000fe200078e00ff */
[----:B------:R-:W-:-:S04]  /*12bb0*/  LEA R2, R2, 0x3b800000, 0x17 ;  /* 0x3b80000002027811 */ /* 0x000fc800078eb8ff */
[----:B------:R-:W-:-:S05]  /*12bc0*/  LOP3.LUT R0, R2, R0, R7, 0xfe, !PT ;  /* 0x0000000002007212 */ /* 0x000fca00078efe07 */
[----:B------:R-:W-:-:S04]  /*12bd0*/  FMUL.FTZ R0, R0, 1 ;  /* 0x3f80000000007820 */ /* 0x000fc80000410000 */
[----:B------:R0:W2:Y:S02]  /*12be0*/  F2F.F64.F32 R24, R0 ;  /* 0x0000000000187310 */ /* 0x0000a40000201800 */
[----:B0-2---:R-:W-:Y:S05]  /*12bf0*/  BRA `(.L_x_2999) ;  /* 0x0000000400147947 */ /* 0x005fea0003800000 */
.L_x_3012:
[----:B------:R-:W4:Y:S01]  /*12c00*/  LDG.E.U8 R22, desc[UR36][R22.64] ;  /* 0x0000002416167981 */ /* 0x000f22000c1e1100 */
[----:B------:R-:W-:Y:S02]  /*12c10*/  CS2R R24, SRZ ;  /* 0x0000000000187805 */ /* 0x000fe4000001ff00 */
[----:B----4-:R-:W-:-:S13]  /*12c20*/  ISETP.NE.AND P0, PT, R22, RZ, PT ;  /* 0x000000ff1600720c */ /* 0x010fda0003f05270 */
[----:B------:R-:W-:Y:S05]  /*12c30*/  @!P0 BRA `(.L_x_2999) ;  /* 0x0000000400048947 */ /* 0x000fea0003800000 */
[----:B------:R-:W-:-:S13]  /*12c40*/  ISETP.NE.AND P0, PT, R22, 0x80, PT ;  /* 0x000000801600780c */ /* 0x000fda0003f05270 */
[----:B------:R-:W-:Y:S01]  /*12c50*/  @!P0 MOV R24, 0x20000000 ;  /* 0x2000000000188802 */ /* 0x000fe20000000f00 */
[----:B------:R-:W-:Y:S01]  /*12c60*/  @!P0 IMAD.MOV.U32 R25, RZ, RZ, 0x7ff80000 ;  /* 0x7ff80000ff198424 */ /* 0x000fe200078e00ff */
[----:B------:R-:W-:Y:S06]  /*12c70*/  @!P0 BRA `(.L_x_2999) ;  /* 0x0000000000f48947 */ /* 0x000fec0003800000 */
[--C-:B------:R-:W-:Y:S01]  /*12c80*/  SHF.R.U32.HI R0, RZ, 0x2, R22.reuse ;  /* 0x00000002ff007819 */ /* 0x100fe20000011616 */
[----:B------:R-:W-:Y:S03]  /*12c90*/  BSSY.RECONVERGENT B0, `(.L_x_3016) ;  /* 0x000000c000007945 */ /* 0x000fe60003800200 */
[----:B0-23--:R-:W-:Y:S02]  /*12ca0*/  LOP3.LUT P0, R2, R0, 0x1f, RZ, 0xc0, !PT ;  /* 0x0000001f00027812 */ /* 0x00dfe4000780c0ff */
        /* <DEDUP_REMOVED lines=10> */
.L_x_3017:
[----:B------:R-:W-:Y:S05]  /*12d50*/  BSYNC.RECONVERGENT B0 ;  /* 0x0000000000007941 */ /* 0x000fea0003800200 */
.L_x_3016:
[----:B------:R-:W-:Y:S02]  /*12d60*/  SHF.L.U32 R0, R0, 0x15, RZ ;  /* 0x0000001500007819 */ /* 0x000fe400000006ff */
[----:B------:R-:W-:-:S04]  /*12d70*/  LEA R2, R2, 0x37800000, 0x17 ;  /* 0x3780000002027811 */ /* 0x000fc800078eb8ff */
[----:B------:R-:W-:-:S05]  /*12d80*/  LOP3.LUT R0, R2, R0, R7, 0xfe, !PT ;  /* 0x0000000002007212 */ /* 0x000fca00078efe07 */
[----:B------:R-:W-:-:S04]  /*12d90*/  FMUL.FTZ R0, R0, 1 ;  /* 0x3f80000000007820 */ /* 0x000fc80000410000 */
[----:B------:R0:W2:Y:S02]  /*12da0*/  F2F.F64.F32 R24, R0 ;  /* 0x0000000000187310 */ /* 0x0000a40000201800 */
[----:B0-2---:R-:W-:Y:S05]  /*12db0*/  BRA `(.L_x_2999) ;  /* 0x0000000000a47947 */ /* 0x005fea0003800000 */
.L_x_3011:
[----:B------:R-:W-:-:S09]  /*12dc0*/  UISETP.NE.AND UP0, UPT, UR4, 0x1c, UPT ;  /* 0x0000001c0400788c */ /* 0x000fd2000bf05270 */
[----:B------:R-:W-:Y:S05]  /*12dd0*/  BRA.U !UP0, `(.L_x_3018) ;  /* 0x0000000108947547 */ /* 0x000fea000b800000 */
[----:B------:R-:W-:-:S09]  /*12de0*/  UISETP.NE.AND UP0, UPT, UR4, 0x1d, UPT ;  /* 0x0000001d0400788c */ /* 0x000fd2000bf05270 */
[----:B------:R-:W-:Y:S05]  /*12df0*/  BRA.U !UP0, `(.L_x_3019) ;  /* 0x0000000108807547 */ /* 0x000fea000b800000 */
[----:B------:R-:W-:-:S09]  /*12e00*/  UISETP.NE.AND UP0, UPT, UR4, 0x2c, UPT ;  /* 0x0000002c0400788c */ /* 0x000fd2000bf05270 */
[----:B------:R-:W-:Y:S05]  /*12e10*/  BRA.U UP0, `(.L_x_2998) ;  /* 0x0000000100307547 */ /* 0x000fea000b800000 */
[----:B------:R-:W4:Y:S01]  /*12e20*/  LDG.E.U8 R0, desc[UR36][R22.64] ;  /* 0x0000002416007981 */ /* 0x000f22000c1e1100 */
[----:B------:R-:W-:Y:S02]  /*12e30*/  HFMA2 R25, -RZ, RZ, 0.5, 0 ;  /* 0x38000000ff197431 */ /* 0x000fe400000001ff */
[----:B------:R-:W-:Y:S01]  /*12e40*/  IMAD.MOV.U32 R24, RZ, RZ, 0x0 ;  /* 0x00000000ff187424 */ /* 0x000fe200078e00ff */
[----:B----4-:R-:W-:-:S13]  /*12e50*/  ISETP.NE.AND P0, PT, R0, RZ, PT ;  /* 0x000000ff0000720c */ /* 0x010fda0003f05270 */
        /* <DEDUP_REMOVED lines=8> */
.L_x_2998:
[----:B------:R-:W-:Y:S01]  /*12ee0*/  MOV R0, 0x0 ;  /* 0x0000000000007802 */ /* 0x000fe20000000f00 */
[----:B------:R-:W4:Y:S01]  /*12ef0*/  LDCU.64 UR4, c[0x4][0x128] ;  /* 0x01002500ff0477ac */ /* 0x000f220008000a00 */
[----:B------:R-:W-:Y:S02]  /*12f00*/  HFMA2 R8, -RZ, RZ, 0, 4.64916229248046875e-06 ;  /* 0x0000004eff087431 */ /* 0x000fe400000001ff */
[----:B------:R-:W-:Y:S01]  /*12f10*/  IMAD.MOV.U32 R12, RZ, RZ, 0x1 ;  /* 0x00000001ff0c7424 */ /* 0x000fe200078e00ff */
[----:B0-23--:R0:W2:Y:S01]  /*12f20*/  LDC.64 R2, c[0x4][R0] ;  /* 0x0100000000027b82 */ /* 0x00d0a20000000a00 */
[----:B------:R-:W3:Y:S01]  /*12f30*/  LDCU.64 UR6, c[0x4][0x130] ;  /* 0x01002600ff0677ac */ /* 0x000ee20008000a00 */
[----:B------:R-:W-:Y:S01]  /*12f40*/  MOV R13, RZ ;  /* 0x000000ff000d7202 */ /* 0x000fe20000000f00 */
[----:B------:R-:W1:Y:S01]  /*12f50*/  LDCU.64 UR8, c[0x4][0x8] ;  /* 0x01000100ff0877ac */ /* 0x000e620008000a00 */
[----:B----4-:R-:W-:Y:S01]  /*12f60*/  MOV R4, UR4 ;  /* 0x0000000400047c02 */ /* 0x010fe20008000f00 */
[----:B------:R-:W-:Y:S01]  /*12f70*/  IMAD.U32 R5, RZ, RZ, UR5 ;  /* 0x00000005ff057e24 */ /* 0x000fe2000f8e00ff */
[----:B---3--:R-:W-:Y:S01]  /*12f80*/  MOV R6, UR6 ;  /* 0x0000000600067c02 */ /* 0x008fe20008000f00 */
[----:B------:R-:W-:Y:S01]  /*12f90*/  IMAD.U32 R7, RZ, RZ, UR7 ;  /* 0x00000007ff077e24 */ /* 0x000fe2000f8e00ff */
[----:B-1----:R-:W-:Y:S01]  /*12fa0*/  MOV R10, UR8 ;  /* 0x00000008000a7c02 */ /* 0x002fe20008000f00 */
[----:B0-----:R-:W-:-:S07]  /*12fb0*/  IMAD.U32 R11, RZ, RZ, UR9 ;  /* 0x00000009ff0b7e24 */ /* 0x001fce000f8e00ff */
[----:B------:R-:W-:-:S07]  /*12fc0*/  LEPC R20, `(.L_x_3020) ;  /* 0x000000001014794e */ /* 0x000fce0000000000 */
[----:B--2--5:R-:W-:Y:S05]  /*12fd0*/  CALL.ABS.NOINC R2 ;  /* 0x0000000002007343 */ /* 0x024fea0003c00000 */
.L_x_3020:
[----:B------:R-:W-:Y:S01]  /*12fe0*/  CS2R R24, SRZ ;  /* 0x0000000000187805 */ /* 0x000fe2000001ff00 */
[----:B------:R-:W-:Y:S06]  /*12ff0*/  BRA `(.L_x_2999) ;  /* 0x0000000000147947 */ /* 0x000fec0003800000 */
.L_x_3019:
[----:B------:R-:W4:Y:S02]  /*13000*/  LDG.E.64 R24, desc[UR36][R22.64] ;  /* 0x0000002416187981 */ /* 0x000f24000c1e1b00 */
[----:B----4-:R-:W4:Y:S02]  /*13010*/  I2F.F64.U64 R24, R24 ;  /* 0x0000001800187312 */ /* 0x010f240000301800 */
[----:B----4-:R-:W-:Y:S05]  /*13020*/  BRA `(.L_x_2999) ;  /* 0x0000000000087947 */ /* 0x010fea0003800000 */
.L_x_3018:
[----:B------:R-:W4:Y:S02]  /*13030*/  LDG.E R22, desc[UR36][R22.64] ;  /* 0x0000002416167981 */ /* 0x000f24000c1e1900 */
[----:B----4-:R4:W0:Y:S02]  /*13040*/  I2F.F64.U32 R24, R22 ;  /* 0x0000001600187312 */ /* 0x0108240000201800 */
.L_x_2999:
[----:B------:R-:W-:Y:S05]  /*13050*/  BSYNC.RECONVERGENT B6 ;  /* 0x0000000000067941 */ /* 0x000fea0003800200 */
.L_x_2993:
[----:B0-23--:R-:W-:Y:S01]  /*13060*/  IMAD.MOV.U32 R2, RZ, RZ, 0x652b82fe ;  /* 0x652b82feff027424 */ /* 0x00dfe200078e00ff */
        /* <DEDUP_REMOVED lines=107> */
[----:B------:R-:W-:Y:S02]  /*13720*/  @!P1 LEA.HI R0, R2, R2, RZ, 0x1 ;  /* 0x0000000202009211 */ /* 0x000fe400078f08ff */
[----:B------:R-:W-:Y:S02]  /*13730*/  @!P1 MOV R4, RZ ;  /* 0x000000ff00049202 */ /* 0x000fe40000000f00 */
        /* <DEDUP_REMOVED lines=14> */
.L_x_3022:
[----:B------:R-:W-:Y:S05]  /*13820*/  BSYNC.RECONVERGENT B0 ;  /* 0x0000000000007941 */ /* 0x000fea0003800200 */
.L_x_3021:
[----:B-1----:R-:W1:Y:S01]  /*13830*/  DADD R8, R10, 1 ;  /* 0x3ff000000a087429 */ /* 0x002e620000000000 */
[----:B0-----:R-:W-:Y:S01]  /*13840*/  IMAD.MOV.U32 R2, RZ, RZ, 0x1 ;  /* 0x00000001ff027424 */ /* 0x001fe200078e00ff */
[----:B-1----:R-:W0:Y:S01]  /*13850*/  MUFU.RCP64H R3, R9 ;  /* 0x0000000900037308 */ /* 0x002e220000001800 */
[----:B------:R-:W-:Y:S01]  /*13860*/  FSETP.GEU.AND P1, PT, |R11|, 6.5827683646048100446e-37, PT ;  /* 0x036000000b00780b */ /* 0x000fe20003f2e200 */
[----:B------:R-:W-:-:S15]  /*13870*/  BSSY.RECONVERGENT B0, `(.L_x_3023) ;  /* 0x0000035000007945 */ /* 0x000fde0003800200 */
[----:B------:R-:W-:-:S15]  /*13880*/  NOP ;  /* 0x0000000000007918 */ /* 0x000fde0000000000 */
[----:B------:R-:W-:-:S15]  /*13890*/  NOP ;  /* 0x0000000000007918 */ /* 0x000fde0000000000 */
[----:B------:R-:W-:-:S15]  /*138a0*/  NOP ;  /* 0x0000000000007918 */ /* 0x000fde0000000000 */
        /* <DEDUP_REMOVED lines=43> */
[----:B------:R-:W-:Y:S01]  /*13b60*/  MOV R4, R8 ;  /* 0x0000000800047202 */ /* 0x000fe20000000f00 */
[----:B------:R-:W-:Y:S01]  /*13b70*/  IMAD.MOV.U32 R5, RZ, RZ, R9 ;  /* 0x000000ffff057224 */ /* 0x000fe200078e0009 */
[----:B------:R-:W-:-:S07]  /*13b80*/  MOV R0, 0x13ba0 ;  /* 0x00013ba000007802 */ /* 0x000fce0000000f00 */
[----:B0---4-:R-:W-:Y:S05]  /*13b90*/  CALL.REL.NOINC `($__internal_0_$__cuda_sm20_div_rn_f64_full) ;  /* 0x0000001400107944 */ /* 0x011fea0003c00000 */
[----:B------:R-:W-:Y:S01]  /*13ba0*/  MOV R2, R4 ;  /* 0x0000000400027202 */ /* 0x000fe20000000f00 */
[----:B------:R-:W-:-:S07]  /*13bb0*/  IMAD.MOV.U32 R3, RZ, RZ, R5 ;  /* 0x000000ffff037224 */ /* 0x000fce00078e0005 */
.L_x_3024:
[----:B------:R-:W-:Y:S05]  /*13bc0*/  BSYNC.RECONVERGENT B0 ;  /* 0x0000000000007941 */ /* 0x000fea0003800200 */
.L_x_3023:
        /* <DEDUP_REMOVED lines=10> */
[----:B------:R-:W1:-:S15]  /*13c70*/  DADD R2, R4, -R2 ;  /* 0x0000000004027229 */ /* 0x000e5e0000000802 */
[----:B------:R-:W-:-:S15]  /*13c80*/  NOP ;  /* 0x0000000000007918 */ /* 0x000fde0000000000 */
[----:B------:R-:W-:-:S15]  /*13c90*/  NOP ;  /* 0x0000000000007918 */ /* 0x000fde0000000000 */
[----:B------:R-:W-:-:S15]  /*13ca0*/  NOP ;  /* 0x0000000000007918 */ /* 0x000fde0000000000 */
[----:B------:R-:W-:-:S04]  /*13cb0*/  NOP ;  /* 0x0000000000007918 */ /* 0x000fc80000000000 */
[----:B-1----:R1:W2:Y:S02]  /*13cc0*/  DMUL R24, R2, R24 ;  /* 0x0000001802187228 */ /* 0x0022a40000000000 */
        /* <DEDUP_REMOVED lines=10> */
[----:B-1----:R-:W-:Y:S01]  /*13d70*/  STG.E.U8 desc[UR36][R16.64], R25 ;  /* 0x0000001910007986 */ /* 0x002fe2000c101124 */
[----:B------:R-:W-:Y:S05]  /*13d80*/  EXIT ;  /* 0x000000000000794d */ /* 0x000fea0003800000 */
.L_x_3028:
[----:B------:R-:W1:Y:S02]  /*13d90*/  F2I.S64.F64.TRUNC R24, R24 ;  /* 0x0000001800187311 */ /* 0x000e64000030d900 */
[----:B-1----:R-:W-:-:S05]  /*13da0*/  IMAD.MOV.U32 R3, RZ, RZ, R24 ;  /* 0x000000ffff037224 */ /* 0x002fca00078e0018 */
[----:B------:R-:W-:Y:S01]  /*13db0*/  STG.E.U8 desc[UR36][R16.64], R3 ;  /* 0x0000000310007986 */ /* 0x000fe2000c101124 */
[----:B------:R-:W-:Y:S05]  /*13dc0*/  EXIT ;  /* 0x000000000000794d */ /* 0x000fea0003800000 */
.L_x_3027:
[----:B------:R-:W-:-:S09]  /*13dd0*/  UISETP.NE.AND UP0, UPT, UR4, 0x2, UPT ;  /* 0x000000020400788c */ /* 0x000fd2000bf05270 */
[----:B------:R-:W-:Y:S05]  /*13de0*/  BRA.U !UP0, `(.L_x_3030) ;  /* 0x0000000108287547 */ /* 0x000fea000b800000 */
[----:B------:R-:W-:-:S09]  /*13df0*/  UISETP.NE.AND UP0, UPT, UR4, 0x3, UPT ;  /* 0x000000030400788c */ /* 0x000fd2000bf05270 */
[----:B------:R-:W-:Y:S05]  /*13e00*/  BRA.U !UP0, `(.L_x_3031) ;  /* 0x0000000108147547 */ /* 0x000fea000b800000 */
[----:B------:R-:W-:-:S09]  /*13e10*/  UISETP.NE.AND UP0, UPT, UR4, 0x4, UPT ;  /* 0x000000040400788c */ /* 0x000fd2000bf05270 */
[----:B------:R-:W-:Y:S05]  /*13e20*/  BRA.U UP0, `(.L_x_3029) ;  /* 0x0000000d00247547 */ /* 0x000fea000b800000 */
[----:B------:R-:W1:Y:S02]  /*13e30*/  F2I.S64.F64.TRUNC R24, R24 ;  /* 0x0000001800187311 */ /* 0x000e64000030d900 */
[----:B-1----:R-:W-:Y:S01]  /*13e40*/  STG.E.64 desc[UR36][R16.64], R24 ;  /* 0x0000001810007986 */ /* 0x002fe2000c101b24 */
[----:B------:R-:W-:Y:S05]  /*13e50*/  EXIT ;  /* 0x000000000000794d */ /* 0x000fea0003800000 */
.L_x_3031:
[----:B------:R-:W1:Y:S02]  /*13e60*/  F2I.F64.TRUNC R25, R24 ;  /* 0x0000001800197311 */ /* 0x000e64000030d100 */
[----:B-1----:R-:W-:Y:S01]  /*13e70*/  STG.E desc[UR36][R16.64], R25 ;  /* 0x0000001910007986 */ /* 0x002fe2000c101924 */
[----:B------:R-:W-:Y:S05]  /*13e80*/  EXIT ;  /* 0x000000000000794d */ /* 0x000fea0003800000 */
.L_x_3030:
[----:B------:R-:W1:Y:S02]  /*13e90*/  F2I.F64.TRUNC R25, R24 ;  /* 0x0000001800197311 */ /* 0x000e64000030d100 */
[----:B-1----:R-:W-:Y:S01]  /*13ea0*/  STG.E.U16 desc[UR36][R16.64], R25 ;  /* 0x0000001910007986 */ /* 0x002fe2000c101524 */
[----:B------:R-:W-:Y:S05]  /*13eb0*/  EXIT ;  /* 0x000000000000794d */ /* 0x000fea0003800000 */
.L_x_3026:
        /* <DEDUP_REMOVED lines=15> */
[----:B------:R-:W-:Y:S01]  /*13fb0*/  STG.E desc[UR36][R16.64], R3 ;  /* 0x0000000310007986 */ /* 0x000fe2000c101924 */
[----:B------:R-:W-:Y:S05]  /*13fc0*/  EXIT ;  /* 0x000000000000794d */ /* 0x000fea0003800000 */
.L_x_3033:
        /* <DEDUP_REMOVED lines=10> */
[----:B------:R-:W-:Y:S01]  /*14070*/  STG.E.U16 desc[UR36][R16.64], R0 ;  /* 0x0000000010007986 */ /* 0x000fe2000c101524 */
[----:B------:R-:W-:Y:S05]  /*14080*/  EXIT ;  /* 0x000000000000794d */ /* 0x000fea0003800000 */
.L_x_3032:
        /* <DEDUP_REMOVED lines=16> */
[----:B------:R-:W-:Y:S01]  /*14190*/  STG.E.64 desc[UR36][R16.64], R2 ;  /* 0x0000000210007986 */ /* 0x000fe2000c101b24 */
[----:B------:R-:W-:Y:S05]  /*141a0*/  EXIT ;  /* 0x000000000000794d */ /* 0x000fea0003800000 */
.L_x_3035:
        /* <DEDUP_REMOVED lines=11> */
[----:B------:R-:W-:Y:S01]  /*14260*/  STG.E desc[UR36][R16.64], R3 ;  /* 0x0000000310007986 */ /* 0x000fe2000c101924 */
[----:B------:R-:W-:Y:S05]  /*14270*/  EXIT ;  /* 0x000000000000794d */ /* 0x000fea0003800000 */
.L_x_3034:
[----:B------:R-:W-:Y:S01]  /*14280*/  STG.E.64 desc[UR36][R16.64], R24 ;  /* 0x0000001810007986 */ /* 0x000fe2000c101b24 */
[----:B------:R-:W-:Y:S05]  /*14290*/  EXIT ;  /* 0x000000000000794d */ /* 0x000fea0003800000 */
.L_x_3025:
        /* <DEDUP_REMOVED lines=11> */
[----:B-1----:R-:W-:Y:S01]  /*14350*/  STG.E.U16 desc[UR36][R16.64], R25 ;  /* 0x0000001910007986 */ /* 0x002fe2000c101524 */
[----:B------:R-:W-:Y:S05]  /*14360*/  EXIT ;  /* 0x000000000000794d */ /* 0x000fea0003800000 */
.L_x_3039:
        /* <DEDUP_REMOVED lines=25> */
.L_x_3042:
[----:B------:R-:W-:-:S04]  /*14500*/  SHF.R.U32.HI R3, RZ, 0x18, R3 ;  /* 0x00000018ff037819 */ /* 0x000fc80000011603 */
[----:B------:R-:W-:-:S04]  /*14510*/  LOP3.LUT R0, R0, 0x80, R3, 0xf8, !PT ;  /* 0x0000008000007812 */ /* 0x000fc800078ef803 */
[----:B------:R-:W-:-:S07]  /*14520*/  PRMT R8, R0, 0x7610, R8 ;  /* 0x0000761000087816 */ /* 0x000fce0000000008 */
.L_x_3041:
[----:B------:R-:W-:Y:S05]  /*14530*/  BSYNC.RECONVERGENT B0 ;  /* 0x0000000000007941 */ /* 0x000fea0003800200 */
.L_x_3040:
[----:B------:R-:W-:Y:S01]  /*14540*/  STG.E.U8 desc[UR36][R16.64], R8 ;  /* 0x0000000810007986 */ /* 0x000fe2000c101124 */
[----:B------:R-:W-:Y:S05]  /*14550*/  EXIT ;  /* 0x000000000000794d */ /* 0x000fea0003800000 */
.L_x_3038:
        /* <DEDUP_REMOVED lines=25> */
.L_x_3045:
[----:B------:R-:W-:-:S04]  /*146f0*/  SHF.R.U32.HI R3, RZ, 0x18, R3 ;  /* 0x00000018ff037819 */ /* 0x000fc80000011603 */
[----:B------:R-:W-:-:S04]  /*14700*/  LOP3.LUT R0, R0, 0x80, R3, 0xf8, !PT ;  /* 0x0000008000007812 */ /* 0x000fc800078ef803 */
[----:B------:R-:W-:-:S07]  /*14710*/  PRMT R8, R0, 0x7610, R8 ;  /* 0x0000761000087816 */ /* 0x000fce0000000008 */
.L_x_3044:
[----:B------:R-:W-:Y:S05]  /*14720*/  BSYNC.RECONVERGENT B0 ;  /* 0x0000000000007941 */ /* 0x000fea0003800200 */
.L_x_3043:
[----:B------:R-:W-:Y:S01]  /*14730*/  STG.E.U8 desc[UR36][R16.64], R8 ;  /* 0x0000000810007986 */ /* 0x000fe2000c101124 */
[----:B------:R-:W-:Y:S05]  /*14740*/  EXIT ;  /* 0x000000000000794d */ /* 0x000fea0003800000 */
.L_x_3037:
        /* <DEDUP_REMOVED lines=26> */
[----:B------:R-:W-:-:S05]  /*148f0*/  @!P0 IMAD.MOV R0, RZ, RZ, R2 ;  /* 0x000000ffff008224 */ /* 0x000fca00078e0202 */
[----:B------:R-:W-:-:S05]  /*14900*/  @P2 MOV R3, R0 ;  /* 0x0000000000032202 */ /* 0x000fca0000000f00 */
[----:B------:R-:W-:Y:S01]  /*14910*/  STG.E.U8 desc[UR36][R16.64], R3 ;  /* 0x0000000310007986 */ /* 0x000fe2000c101124 */
[----:B------:R-:W-:Y:S05]  /*14920*/  EXIT ;  /* 0x000000000000794d */ /* 0x000fea0003800000 */
.L_x_3047:
[----:B------:R-:W1:Y:S02]  /*14930*/  F2I.U64.F64.TRUNC R24, R24 ;  /* 0x0000001800187311 */ /* 0x000e64000030d800 */
[----:B-1----:R-:W-:Y:S01]  /*14940*/  STG.E.64 desc[UR36][R16.64], R24 ;  /* 0x0000001810007986 */ /* 0x002fe2000c101b24 */
[----:B------:R-:W-:Y:S05]  /*14950*/  EXIT ;  /* 0x000000000000794d */ /* 0x000fea0003800000 */
.L_x_3046:
[----:B------:R-:W1:Y:S02]  /*14960*/  F2I.U32.F64.TRUNC R25, R24 ;  /* 0x0000001800197311 */ /* 0x000e64000030d000 */
[----:B-1----:R-:W-:Y:S01]  /*14970*/  STG.E desc[UR36][R16.64], R25 ;  /* 0x0000001910007986 */ /* 0x002fe2000c101924 */
[----:B------:R-:W-:Y:S05]  /*14980*/  EXIT ;  /* 0x000000000000794d */ /* 0x000fea0003800000 */
.L_x_3036:
        /* <DEDUP_REMOVED lines=8> */
[----:B------:R-:W-:Y:S01]  /*14a10*/  STG.E.U8 desc[UR36][R16.64], R3 ;  /* 0x0000000310007986 */ /* 0x000fe2000c101124 */
[----:B------:R-:W-:Y:S05]  /*14a20*/  EXIT ;  /* 0x000000000000794d */ /* 0x000fea0003800000 */
.L_x_3049:
[----:B------:R-:W-:-:S05]  /*14a30*/  CS2R R26, SRZ ;  /* 0x00000000001a7805 */ /* 0x000fca000001ff00 */
[----:B------:R-:W-:Y:S01]  /*14a40*/  STG.E.128 desc[UR36][R16.64], R24 ;  /* 0x0000001810007986 */ /* 0x000fe2000c101d24 */
[----:B------:R-:W-:Y:S05]  /*14a50*/  EXIT ;  /* 0x000000000000794d */ /* 0x000fea0003800000 */
.L_x_3048:
[----:B------:R-:W-:-:S09]  /*14a60*/  UISETP.NE.AND UP0, UPT, UR4, 0xf, UPT ;  /* 0x0000000f0400788c */ /* 0x000fd2000bf05270 */
[----:B------:R-:W-:Y:S05]  /*14a70*/  BRA.U !UP0, `(.L_x_3050) ;  /* 0x0000000508287547 */ /* 0x000fea000b800000 */
[----:B------:R-:W-:-:S09]  /*14a80*/  UISETP.NE.AND UP0, UPT, UR4, 0x17, UPT ;  /* 0x000000170400788c */ /* 0x000fd2000bf05270 */
[----:B------:R-:W-:Y:S05]  /*14a90*/  BRA.U !UP0, `(.L_x_3051) ;  /* 0x0000000108b07547 */ /* 0x000fea000b800000 */
[----:B------:R-:W-:-:S09]  /*14aa0*/  UISETP.NE.AND UP0, UPT, UR4, 0x18, UPT ;  /* 0x000000180400788c */ /* 0x000fd2000bf05270 */
[----:B------:R-:W-:Y:S05]  /*14ab0*/  BRA.U !UP0, `(.L_x_3052) ;  /* 0x0000000108447547 */ /* 0x000fea000b800000 */
.L_x_3029:
[----:B------:R-:W-:Y:S01]  /*14ac0*/  MOV R0, 0x0 ;  /* 0x0000000000007802 */ /* 0x000fe20000000f00 */
[----:B------:R-:W1:Y:S01]  /*14ad0*/  LDCU.64 UR4, c[0x4][0x128] ;  /* 0x01002500ff0477ac */ /* 0x000e620008000a00 */
[----:B------:R-:W-:Y:S02]  /*14ae0*/  HFMA2 R12, -RZ, RZ, 0, 5.9604644775390625e-08 ;  /* 0x00000001ff0c7431 */ /* 0x000fe400000001ff */
[----:B------:R-:W-:Y:S01]  /*14af0*/  IMAD.MOV.U32 R8, RZ, RZ, 0x65 ;  /* 0x00000065ff087424 */ /* 0x000fe200078e00ff */
[----:B------:R2:W3:Y:S01]  /*14b00*/  LDC.64 R2, c[0x4][R0] ;  /* 0x0100000000027b82 */ /* 0x0004e20000000a00 */
[----:B------:R-:W5:Y:S01]  /*14b10*/  LDCU.64 UR6, c[0x4][0x130] ;  /* 0x01002600ff0677ac */ /* 0x000f620008000a00 */
[----:B------:R-:W-:Y:S01]  /*14b20*/  IMAD.MOV.U32 R13, RZ, RZ, RZ ;  /* 0x000000ffff0d7224 */ /* 0x000fe200078e00ff */
[----:B------:R-:W0:Y:S01]  /*14b30*/  LDCU.64 UR8, c[0x4][0x10] ;  /* 0x01000200ff0877ac */ /* 0x000e220008000a00 */
[----:B-1----:R-:W-:Y:S01]  /*14b40*/  IMAD.U32 R4, RZ, RZ, UR4 ;  /* 0x00000004ff047e24 */ /* 0x002fe2000f8e00ff */
[----:B------:R-:W-:Y:S01]  /*14b50*/  MOV R5, UR5 ;  /* 0x0000000500057c02 */ /* 0x000fe20008000f00 */
[----:B-----5:R-:W-:Y:S01]  /*14b60*/  IMAD.U32 R6, RZ, RZ, UR6 ;  /* 0x00000006ff067e24 */ /* 0x020fe2000f8e00ff */
[----:B------:R-:W-:Y:S01]  /*14b70*/  MOV R7, UR7 ;  /* 0x0000000700077c02 */ /* 0x000fe20008000f00 */
[----:B0-----:R-:W-:Y:S01]  /*14b80*/  IMAD.U32 R10, RZ, RZ, UR8 ;  /* 0x00000008ff0a7e24 */ /* 0x001fe2000f8e00ff */
[----:B--2---:R-:W-:-:S07]  /*14b90*/  MOV R11, UR9 ;  /* 0x00000009000b7c02 */ /* 0x004fce0008000f00 */
[----:B------:R-:W-:-:S07]  /*14ba0*/  LEPC R20, `(.L_x_3053) ;  /* 0x000000001014794e */ /* 0x000fce0000000000 */
[----:B---34-:R-:W-:Y:S05]  /*14bb0*/  CALL.ABS.NOINC R2 ;  /* 0x0000000002007343 */ /* 0x018fea0003c00000 */
.L_x_3053:
[----:B------:R-:W-:Y:S05]  /*14bc0*/  EXIT ;  /* 0x000000000000794d */ /* 0x000fea0003800000 */
.L_x_3052:
        /* <DEDUP_REMOVED lines=21> */
.L_x_3055:
[----:B------:R-:W-:Y:S05]  /*14d20*/  BSYNC.RECONVERGENT B0 ;  /* 0x0000000000007941 */ /* 0x000fea0003800200 */
.L_x_3054:
[----:B------:R-:W-:-:S05]  /*14d30*/  LOP3.LUT R3, R0, 0x80, R3, 0xf8, !PT ;  /* 0x0000008000037812 */ /* 0x000fca00078ef803 */
[----:B------:R-:W-:Y:S01]  /*14d40*/  STG.E.U8 desc[UR36][R16.64], R3 ;  /* 0x0000000310007986 */ /* 0x000fe2000c101124 */
[----:B------:R-:W-:Y:S05]  /*14d50*/  EXIT ;  /* 0x000000000000794d */ /* 0x000fea0003800000 */
.L_x_3051:
        /* <DEDUP_REMOVED lines=20> */
.L_x_3057:
[----:B------:R-:W-:Y:S01]  /*14ea0*/  IMAD.MOV.U32 R0, RZ, RZ, 0x7f ;  /* 0x0000007fff007424 */ /* 0x000fe200078e00ff */
[----:B------:R-:W-:-:S04]  /*14eb0*/  ISETP.GT.U32.AND P0, PT, R2, 0x7f800000, PT ;  /* 0x7f8000000200780c */ /* 0x000fc80003f04070 */
[----:B------:R-:W-:-:S09]  /*14ec0*/  SEL R0, R0, 0x7c, P0 ;  /* 0x0000007c00007807 */ /* 0x000fd20000000000 */
.L_x_3058:
[----:B------:R-:W-:Y:S05]  /*14ed0*/  BSYNC.RECONVERGENT B0 ;  /* 0x0000000000007941 */ /* 0x000fea0003800200 */
.L_x_3056:
[----:B------:R-:W-:-:S04]  /*14ee0*/  SHF.R.U32.HI R3, RZ, 0x18, R3 ;  /* 0x00000018ff037819 */ /* 0x000fc80000011603 */
[----:B------:R-:W-:-:S05]  /*14ef0*/  LOP3.LUT R3, R0, 0x80, R3, 0xf8, !PT ;  /* 0x0000008000037812 */ /* 0x000fca00078ef803 */
[----:B------:R-:W-:Y:S01]  /*14f00*/  STG.E.U8 desc[UR36][R16.64], R3 ;  /* 0x0000000310007986 */ /* 0x000fe2000c101124 */
[----:B------:R-:W-:Y:S05]  /*14f10*/  EXIT ;  /* 0x000000000000794d */ /* 0x000fea0003800000 */
.L_x_3050:
        /* <DEDUP_REMOVED lines=10> */
[----:B------:R-:W-:Y:S01]  /*14fc0*/  STG.E.U16 desc[UR36][R16.64], R0 ;  /* 0x0000000010007986 */ /* 0x000fe2000c101524 */
[----:B------:R-:W-:Y:S05]  /*14fd0*/  EXIT ;  /* 0x000000000000794d */ /* 0x000fea0003800000 */
        .weak           $__internal_0_$__cuda_sm20_div_rn_f64_full
        .type           $__internal_0_$__cuda_sm20_div_rn_f64_full,@function
        .size           $__internal_0_$__cuda_sm20_div_rn_f64_full,(.L_x_6610 - $__internal_0_$__cuda_sm20_div_rn_f64_full)
$__internal_0_$__cuda_sm20_div_rn_f64_full:
[C---:B------:R-:W-:Y:S01]  /*14fe0*/  FSETP.GEU.AND P1, PT, |R11|.reuse, 1.469367938527859385e-39, PT ;  /* 0x001000000b00780b */ /* 0x040fe20003f2e200 */
[----:B------:R-:W-:Y:S01]  /*14ff0*/  IMAD.MOV.U32 R9, RZ, RZ, R5 ;  /* 0x000000ffff097224 */ /* 0x000fe200078e0005 */
[----:B------:R-:W-:Y:S01]  /*15000*/  LOP3.LUT R2, R11, 0x7ff00000, RZ, 0xc0, !PT ;  /* 0x7ff000000b027812 */ /* 0x000fe200078ec0ff */
[----:B------:R-:W-:Y:S01]  /*15010*/  IMAD.MOV.U32 R12, RZ, RZ, R10 ;  /* 0x000000ffff0c7224 */ /* 0x000fe200078e000a */
[C---:B------:R-:W-:Y:S01]  /*15020*/  FSETP.GEU.AND P0, PT, |R5|.reuse, 1.469367938527859385e-39, PT ;  /* 0x001000000500780b */ /* 0x040fe20003f0e200 */
[----:B------:R-:W-:Y:S01]  /*15030*/  IMAD.MOV.U32 R14, RZ, RZ, 0x1 ;  /* 0x00000001ff0e7424 */ /* 0x000fe200078e00ff */
[C---:B------:R-:W-:Y:S01]  /*15040*/  LOP3.LUT R6, R5.reuse, 0x800fffff, RZ, 0xc0, !PT ;  /* 0x800fffff05067812 */ /* 0x040fe200078ec0ff */
[----:B------:R-:W-:Y:S01]  /*15050*/  BSSY.RECONVERGENT B1, `(.L_x_3059) ;  /* 0x0000078000017945 */ /* 0x000fe20003800200 */
[----:B------:R-:W-:Y:S02]  /*15060*/  LOP3.LUT R5, R5, 0x7ff00000, RZ, 0xc0, !PT ;  /* 0x7ff0000005057812 */ /* 0x000fe400078ec0ff */
[----:B------:R-:W-:-:S02]  /*15070*/  LOP3.LUT R7, R6, 0x3ff00000, RZ, 0xfc, !PT ;  /* 0x3ff0000006077812 */ /* 0x000fc400078efcff */
[C---:B------:R-:W-:Y:S02]  /*15080*/  ISETP.GE.U32.AND P3, PT, R2.reuse, R5, PT ;  /* 0x000000050200720c */ /* 0x040fe40003f66070 */
[----:B------:R-:W-:Y:S02]  /*15090*/  @!P1 LOP3.LUT R3, R9, 0x7ff00000, RZ, 0xc0, !PT ;  /* 0x7ff0000009039812 */ /* 0x000fe400078ec0ff */
[-C--:B------:R-:W-:Y:S02]  /*150a0*/  MOV R8, R4.reuse ;  /* 0x0000000400087202 */ /* 0x080fe40000000f00 */
[----:B------:R-:W-:Y:S02]  /*150b0*/  @!P1 ISETP.GE.U32.AND P2, PT, R2, R3, PT ;  /* 0x000000030200920c */ /* 0x000fe40003f46070 */
[----:B------:R-:W-:Y:S02]  /*150c0*/  MOV R3, 0x1ca00000 ;  /* 0x1ca0000000037802 */ /* 0x000fe40000000f00 */
[----:B------:R-:W-:Y:S01]  /*150d0*/  MOV R6, R4 ;  /* 0x0000000400067202 */ /* 0x000fe20000000f00 */
[----:B------:R-:W-:Y:S01]  /*150e0*/  IMAD.MOV.U32 R4, RZ, RZ, R2 ;  /* 0x000000ffff047224 */ /* 0x000fe200078e0002 */
[----:B------:R-:W-:-:S02]  /*150f0*/  @!P1 SEL R23, R3, 0x63400000, !P2 ;  /* 0x6340000003179807 */ /* 0x000fc40005000000 */
[----:B------:R-:W-:Y:S02]  /*15100*/  SEL R13, R3, 0x63400000, !P3 ;  /* 0x63400000030d7807 */ /* 0x000fe40005800000 */
[--C-:B------:R-:W-:Y:S01]  /*15110*/  @!P1 LOP3.LUT R23, R23, 0x80000000, R11.reuse, 0xf8, !PT ;  /* 0x8000000017179812 */ /* 0x100fe200078ef80b */
[----:B------:R-:W0:Y:S01]  /*15120*/  @!P0 DMUL R6, R8, 8.98846567431157953865e+307 ;  /* 0x7fe0000008068828 */ /* 0x000e220000000000 */
[----:B------:R-:W-:Y:S01]  /*15130*/  LOP3.LUT R13, R13, 0x800fffff, R11, 0xf8, !PT ;  /* 0x800fffff0d0d7812 */ /* 0x000fe200078ef80b */
[----:B0-----:R-:W0:Y:S01]  /*15140*/  MUFU.RCP64H R15, R7 ;  /* 0x00000007000f7308 */ /* 0x001e220000001800 */
[----:B------:R-:W-:Y:S02]  /*15150*/  @!P1 LOP3.LUT R23, R23, 0x100000, RZ, 0xfc, !PT ;  /* 0x0010000017179812 */ /* 0x000fe400078efcff */
[----:B------:R-:W-:Y:S02]  /*15160*/  @!P1 MOV R22, RZ ;  /* 0x000000ff00169202 */ /* 0x000fe40000000f00 */
[----:B------:R-:W-:-:S05]  /*15170*/  @!P0 LOP3.LUT R5, R7, 0x7ff00000, RZ, 0xc0, !PT ;  /* 0x7ff0000007058812 */ /* 0x000fca00078ec0ff */
[----:B------:R-:W-:-:S15]  /*15180*/  VIADD R28, R5, 0xffffffff ;  /* 0xffffffff051c7836 */ /* 0x000fde0000000000 */
[----:B------:R-:W-:-:S15]  /*15190*/  NOP ;  /* 0x0000000000007918 */ /* 0x000fde0000000000 */
[----:B------:R-:W-:-:S15]  /*151a0*/  NOP ;  /* 0x0000000000007918 */ /* 0x000fde0000000000 */
[----:B------:R-:W-:-:S07]  /*151b0*/  NOP ;  /* 0x0000000000007918 */ /* 0x000fce0000000000 */
[----:B------:R-:W1:Y:S02]  /*151c0*/  @!P1 DFMA R12, R12, 2, -R22 ;  /* 0x400000000c0c982b */ /* 0x000e640000000816 */
[----:B-1----:R-:W-:-:S04]  /*151d0*/  @!P1 LOP3.LUT R4, R13, 0x7ff00000, RZ, 0xc0, !PT ;  /* 0x7ff000000d049812 */ /* 0x002fc800078ec0ff */
[----:B------:R-:W-:-:S04]  /*151e0*/  IADD3 R18, PT, PT, R4, -0x1, RZ ;  /* 0xffffffff04127810 */ /* 0x000fc80007ffe0ff */
[----:B------:R-:W-:-:S04]  /*151f0*/  ISETP.GT.U32.AND P0, PT, R18, 0x7feffffe, PT ;  /* 0x7feffffe1200780c */ /* 0x000fc80003f04070 */
[----:B------:R-:W-:-:S15]  /*15200*/  ISETP.GT.U32.OR P0, PT, R28, 0x7feffffe, P0 ;  /* 0x7feffffe1c00780c */ /* 0x000fde0000704470 */
[----:B------:R-:W-:-:S15]  /*15210*/  NOP ;  /* 0x0000000000007918 */ /* 0x000fde0000000000 */
[----:B------:R-:W-:-:S15]  /*15220*/  NOP ;  /* 0x0000000000007918 */ /* 0x000fde0000000000 */
[----:B------:R-:W-:-:S05]  /*15230*/  NOP ;  /* 0x0000000000007918 */ /* 0x000fca0000000000 */
[----:B0-----:R-:W0:-:S15]  /*15240*/  DFMA R20, R14, -R6, 1 ;  /* 0x3ff000000e14742b */ /* 0x001e1e0000000806 */
        /* <DEDUP_REMOVED lines=29> */
[----:B0-----:R-:W0:-:S15]  /*15420*/  DFMA R22, R20, -R6, R12 ;  /* 0x800000061416722b */ /* 0x001e1e000000000c */
[----:B------:R-:W-:-:S15]  /*15430*/  NOP ;  /* 0x0000000000007918 */ /* 0x000fde0000000000 */
[----:B------:R-:W-:-:S15]  /*15440*/  NOP ;  /* 0x0000000000007918 */ /* 0x000fde0000000000 */
[----:B------:R-:W-:-:S15]  /*15450*/  NOP ;  /* 0x0000000000007918 */ /* 0x000fde0000000000 */
[----:B------:R-:W-:-:S04]  /*15460*/  NOP ;  /* 0x0000000000007918 */ /* 0x000fc80000000000 */
[----:B0-----:R0:W1:Y:S02]  /*15470*/  DFMA R22, R14, R22, R20 ;  /* 0x000000160e16722b */ /* 0x0010640000000014 */
[----:B01----:R-:W-:Y:S05]  /*15480*/  @P0 BRA `(.L_x_3060) ;  /* 0x00000000007c0947 */ /* 0x003fea0003800000 */
[----:B------:R-:W-:Y:S02]  /*15490*/  LOP3.LUT R5, R9, 0x7ff00000, RZ, 0xc0, !PT ;  /* 0x7ff0000009057812 */ /* 0x000fe400078ec0ff */
[----:B------:R-:W-:Y:S02]  /*154a0*/  MOV R10, RZ ;  /* 0x000000ff000a7202 */ /* 0x000fe40000000f00 */
[CC--:B------:R-:W-:Y:S02]  /*154b0*/  VIADDMNMX R4, R2.reuse, -R5.reuse, 0xb9600000, !PT ;  /* 0xb960000002047446 */ /* 0x0c0fe40007800905 */
[----:B------:R-:W-:Y:S02]  /*154c0*/  ISETP.GE.U32.AND P0, PT, R2, R5, PT ;  /* 0x000000050200720c */ /* 0x000fe40003f06070 */
[----:B------:R-:W-:Y:S02]  /*154d0*/  VIMNMX R4, PT, PT, R4, 0x46a00000, PT ;  /* 0x46a0000004047848 */ /* 0x000fe40003fe0100 */
[----:B------:R-:W-:-:S04]  /*154e0*/  SEL R3, R3, 0x63400000, !P0 ;  /* 0x6340000003037807 */ /* 0x000fc80004000000 */
[----:B------:R-:W-:-:S05]  /*154f0*/  IADD3 R4, PT, PT, -R3, R4, RZ ;  /* 0x0000000403047210 */ /* 0x000fca0007ffe1ff */
[----:B------:R-:W-:-:S06]  /*15500*/  VIADD R11, R4, 0x7fe00000 ;  /* 0x7fe00000040b7836 */ /* 0x000fcc0000000000 */
[----:B------:R-:W0:Y:S02]  /*15510*/  DMUL R2, R22, R10 ;  /* 0x0000000a16027228 */ /* 0x000e240000000000 */
[----:B0-----:R-:W-:-:S13]  /*15520*/  FSETP.GTU.AND P0, PT, |R3|, 1.469367938527859385e-39, PT ;  /* 0x001000000300780b */ /* 0x001fda0003f0c200 */
[----:B------:R-:W-:Y:S05]  /*15530*/  @P0 BRA `(.L_x_3061) ;  /* 0x0000000000a40947 */ /* 0x000fea0003800000 */
[----:B------:R-:W0:Y:S01]  /*15540*/  DFMA R6, R22, -R6, R12 ;  /* 0x800000061606722b */ /* 0x000e22000000000c */
[----:B------:R-:W-:Y:S01]  /*15550*/  IMAD.MOV.U32 R10, RZ, RZ, RZ ;  /* 0x000000ffff0a7224 */ /* 0x000fe200078e00ff */
[C---:B0-----:R-:W-:Y:S02]  /*15560*/  FSETP.NEU.AND P0, PT, R7.reuse, RZ, PT ;  /* 0x000000ff0700720b */ /* 0x041fe40003f0d000 */
[----:B------:R-:W-:-:S04]  /*15570*/  LOP3.LUT R9, R7, 0x80000000, R9, 0x48, !PT ;  /* 0x8000000007097812 */ /* 0x000fc800078e4809 */
[----:B------:R-:W-:-:S07]  /*15580*/  LOP3.LUT R11, R9, R11, RZ, 0xfc, !PT ;  /* 0x0000000b090b7212 */ /* 0x000fce00078efcff */
[----:B------:R-:W-:Y:S05]  /*15590*/  @!P0 BRA `(.L_x_3061) ;  /* 0x00000000008c8947 */ /* 0x000fea0003800000 */
[C---:B------:R-:W-:Y:S01]  /*155a0*/  IADD3 R7, PT, PT, -R4.reuse, RZ, RZ ;  /* 0x000000ff04077210 */ /* 0x040fe20007ffe1ff */
[----:B------:R-:W-:Y:S01]  /*155b0*/  IMAD.MOV.U32 R6, RZ, RZ, RZ ;  /* 0x000000ffff067224 */ /* 0x000fe200078e00ff */
[----:B------:R-:W-:Y:S01]  /*155c0*/  IADD3 R5, PT, PT, -R4, -0x43300000, RZ ;  /* 0xbcd0000004057810 */ /* 0x000fe20007ffe1ff */
[----:B------:R-:W0:Y:S02]  /*155d0*/  DMUL.RP R10, R22, R10 ;  /* 0x0000000a160a7228 */ /* 0x000e240000008000 */
[----:B0-----:R-:W-:-:S15]  /*155e0*/  LOP3.LUT R9, R11, R9, RZ, 0x3c, !PT ;  /* 0x000000090b097212 */ /* 0x001fde00078e3cff */
[----:B------:R-:W-:-:S15]  /*155f0*/  NOP ;  /* 0x0000000000007918 */ /* 0x000fde0000000000 */
[----:B------:R-:W-:-:S15]  /*15600*/  NOP ;  /* 0x0000000000007918 */ /* 0x000fde0000000000 */
[----:B------:R-:W-:-:S15]  /*15610*/  NOP ;  /* 0x0000000000007918 */ /* 0x000fde0000000000 */
[----:B------:R-:W-:-:S02]  /*15620*/  NOP ;  /* 0x0000000000007918 */ /* 0x000fc40000000000 */
[----:B------:R-:W0:Y:S02]  /*15630*/  DFMA R6, R2, -R6, R22 ;  /* 0x800000060206722b */ /* 0x000e240000000016 */
[----:B0-----:R-:W-:-:S04]  /*15640*/  FSETP.NEU.AND P0, PT, |R7|, R5, PT ;  /* 0x000000050700720b */ /* 0x001fc80003f0d200 */
[----:B------:R-:W-:Y:S02]  /*15650*/  FSEL R2, R10, R2, !P0 ;  /* 0x000000020a027208 */ /* 0x000fe40004000000 */
[----:B------:R-:W-:Y:S01]  /*15660*/  FSEL R3, R9, R3, !P0 ;  /* 0x0000000309037208 */ /* 0x000fe20004000000 */
[----:B------:R-:W-:Y:S06]  /*15670*/  BRA `(.L_x_3061) ;  /* 0x0000000000547947 */ /* 0x000fec0003800000 */
.L_x_3060:
[----:B------:R-:W0:Y:S02]  /*15680*/  DSETP.NAN.AND P0, PT, R10, R10, PT ;  /* 0x0000000a0a00722a */ /* 0x000e240003f08000 */
[----:B0-----:R-:W-:Y:S05]  /*15690*/  @P0 BRA `(.L_x_3062) ;  /* 0x0000000000440947 */ /* 0x001fea0003800000 */
[----:B------:R-:W0:Y:S02]  /*156a0*/  DSETP.NAN.AND P0, PT, R8, R8, PT ;  /* 0x000000080800722a */ /* 0x000e240003f08000 */
[----:B0-----:R-:W-:Y:S05]  /*156b0*/  @P0 BRA `(.L_x_3063) ;  /* 0x0000000000300947 */ /* 0x001fea0003800000 */
[----:B------:R-:W-:Y:S01]  /*156c0*/  ISETP.NE.AND P0, PT, R4, R5, PT ;  /* 0x000000050400720c */ /* 0x000fe20003f05270 */
[----:B------:R-:W-:Y:S01]  /*156d0*/  IMAD.MOV.U32 R3, RZ, RZ, -0x80000 ;  /* 0xfff80000ff037424 */ /* 0x000fe200078e00ff */
[----:B------:R-:W-:-:S11]  /*156e0*/  MOV R2, 0x0 ;  /* 0x0000000000027802 */ /* 0x000fd60000000f00 */
[----:B------:R-:W-:Y:S05]  /*156f0*/  @!P0 BRA `(.L_x_3061) ;  /* 0x0000000000348947 */ /* 0x000fea0003800000 */
[----:B------:R-:W-:Y:S02]  /*15700*/  ISETP.NE.AND P0, PT, R4, 0x7ff00000, PT ;  /* 0x7ff000000400780c */ /* 0x000fe40003f05270 */
[----:B------:R-:W-:Y:S02]  /*15710*/  LOP3.LUT R3, R11, 0x80000000, R9, 0x48, !PT ;  /* 0x800000000b037812 */ /* 0x000fe400078e4809 */
[----:B------:R-:W-:-:S13]  /*15720*/  ISETP.EQ.OR P0, PT, R5, RZ, !P0 ;  /* 0x000000ff0500720c */ /* 0x000fda0004702670 */
[----:B------:R-:W-:Y:S02]  /*15730*/  @P0 LOP3.LUT R4, R3, 0x7ff00000, RZ, 0xfc, !PT ;  /* 0x7ff0000003040812 */ /* 0x000fe400078efcff */
[----:B------:R-:W-:Y:S01]  /*15740*/  @!P0 MOV R2, RZ ;  /* 0x000000ff00028202 */ /* 0x000fe20000000f00 */
[----:B------:R-:W-:Y:S01]  /*15750*/  @P0 IMAD.MOV.U32 R2, RZ, RZ, RZ ;  /* 0x000000ffff020224 */ /* 0x000fe200078e00ff */
[----:B------:R-:W-:Y:S01]  /*15760*/  @P0 MOV R3, R4 ;  /* 0x0000000400030202 */ /* 0x000fe20000000f00 */
[----:B------:R-:W-:Y:S06]  /*15770*/  BRA `(.L_x_3061) ;  /* 0x0000000000147947 */ /* 0x000fec0003800000 */
.L_x_3063:
[----:B------:R-:W-:Y:S01]  /*15780*/  LOP3.LUT R3, R9, 0x80000, RZ, 0xfc, !PT ;  /* 0x0008000009037812 */ /* 0x000fe200078efcff */
[----:B------:R-:W-:Y:S01]  /*15790*/  IMAD.MOV.U32 R2, RZ, RZ, R8 ;  /* 0x000000ffff027224 */ /* 0x000fe200078e0008 */
[----:B------:R-:W-:Y:S06]  /*157a0*/  BRA `(.L_x_3061) ;  /* 0x0000000000087947 */ /* 0x000fec0003800000 */
.L_x_3062:
[----:B------:R-:W-:Y:S02]  /*157b0*/  LOP3.LUT R3, R11, 0x80000, RZ, 0xfc, !PT ;  /* 0x000800000b037812 */ /* 0x000fe400078efcff */
[----:B------:R-:W-:-:S07]  /*157c0*/  MOV R2, R10 ;  /* 0x0000000a00027202 */ /* 0x000fce0000000f00 */
.L_x_3061:
[----:B------:R-:W-:Y:S05]  /*157d0*/  BSYNC.RECONVERGENT B1 ;  /* 0x0000000000017941 */ /* 0x000fea0003800200 */
.L_x_3059:
[----:B------:R-:W-:Y:S01]  /*157e0*/  IMAD.MOV.U32 R4, RZ, RZ, R2 ;  /* 0x000000ffff047224 */ /* 0x000fe200078e0002 */
[----:B------:R-:W-:Y:S01]  /*157f0*/  MOV R5, R3 ;  /* 0x0000000300057202 */ /* 0x000fe20000000f00 */
[----:B------:R-:W-:Y:S02]  /*15800*/  IMAD.MOV.U32 R2, RZ, RZ, R0 ;  /* 0x000000ffff027224 */ /* 0x000fe400078e0000 */
[----:B------:R-:W-:-:S04]  /*15810*/  HFMA2 R3, -RZ, RZ, 0, 0 ;  /* 0x00000000ff037431 */ /* 0x000fc800000001ff */
[----:B------:R-:W-:Y:S05]  /*15820*/  RET.REL.NODEC R2 `(_ZN2at6native18elementwise_kernelILi128ELi4EZNS0_15gpu_kernel_implIZZZNS0_62_GLOBAL__N__e6aa1b1b_29_ActivationLogSigmoidKernel_cu_9d16a0dc27log_sigmoid_backward_kernelERNS_14TensorIteratorEENKUlvE_clEvENKUlvE_clEvEUlddE_EEvRNS_18TensorIteratorBaseERKT_EUliE_EEviT1_) ;  /* 0xfffffea402f47950 */ /* 0x000fea0003c3ffff */
.L_x_3064:
        /* <DEDUP_REMOVED lines=13> */
.L_x_6610:


//--------------------- .text._ZN2at6native27unrolled_elementwise_kernelIZZZNS0_62_GLOBAL__N__e6aa1b1b_29_ActivationLogSigmoidKernel_cu_9d16a0dc27log_sigmoid_backward_kernelERNS_14TensorIteratorEENKUlvE_clEvENKUlvE_clEvEUlddE_St5arrayIPcLm3EELi4E23TrivialOffsetCalculatorILi2EjESB_ILi1EjENS0_6memory12LoadWithCastILi2EEENSE_13StoreWithCastILi1EEEEEviT_T0_T2_T3_T4_T5_ --------------------------
	.section	.text._ZN2at6native27unrolled_elementwise_kernelIZZZNS0_62_GLOBAL__N__e6aa1b1b_29_ActivationLogSigmoidKernel_cu_9d16a0dc27log_sigmoid_backward_kernelERNS_14TensorIteratorEENKUlvE_clEvENKUlvE_clEvEUlddE_St5arrayIPcLm3EELi4E23TrivialOffsetCalculatorILi2EjESB_ILi1EjENS0_6memory12LoadWithCastILi2EEENSE_13StoreWithCastILi1EEEEEviT_T0_T2_T3_T4_T5_,"ax",@progbits
	.align	128
        .global         _ZN2at6native27unrolled_elementwise_kernelIZZZNS0_62_GLOBAL__N__e6aa1b1b_29_ActivationLogSigmoidKernel_cu_9d16a0dc27log_sigmoid_backward_kernelERNS_14TensorIteratorEENKUlvE_clEvENKUlvE_clEvEUlddE_St5arrayIPcLm3EELi4E23TrivialOffsetCalculatorILi2EjESB_ILi1EjENS0_6memory12LoadWithCastILi2EEENSE_13StoreWithCastILi1EEEEEviT_T0_T2_T3_T4_T5_
        .type           _ZN2at6native27unrolled_elementwise_kernelIZZZNS0_62_GLOBAL__N__e6aa1b1b_29_ActivationLogSigmoidKernel_cu_9d16a0dc27log_sigmoid_backward_kernelERNS_14TensorIteratorEENKUlvE_clEvENKUlvE_clEvEUlddE_St5arrayIPcLm3EELi4E23TrivialOffsetCalculatorILi2EjESB_ILi1EjENS0_6memory12LoadWithCastILi2EEENSE_13StoreWithCastILi1EEEEEviT_T0_T2_T3_T4_T5_,@function
        .size           _ZN2at6native27unrolled_elementwise_kernelIZZZNS0_62_GLOBAL__N__e6aa1b1b_29_ActivationLogSigmoidKernel_cu_9d16a0dc27log_sigmoid_backward_kernelERNS_14TensorIteratorEENKUlvE_clEvENKUlvE_clEvEUlddE_St5arrayIPcLm3EELi4E23TrivialOffsetCalculatorILi2EjESB_ILi1EjENS0_6memory12LoadWithCastILi2EEENSE_13StoreWithCastILi1EEEEEviT_T0_T2_T3_T4_T5_,(.L_x_6611 - _ZN2at6native27unrolled_elementwise_kernelIZZZNS0_62_GLOBAL__N__e6aa1b1b_29_ActivationLogSigmoidKernel_cu_9d16a0dc27log_sigmoid_backward_kernelERNS_14TensorIteratorEENKUlvE_clEvENKUlvE_clEvEUlddE_St5arrayIPcLm3EELi4E23TrivialOffsetCalculatorILi2EjESB_ILi1EjENS0_6memory12LoadWithCastILi2EEENSE_13StoreWithCastILi1EEEEEviT_T0_T2_T3_T4_T5_)
        .other          _ZN2at6native27unrolled_elementwise_kernelIZZZNS0_62_GLOBAL__N__e6aa1b1b_29_ActivationLogSigmoidKernel_cu_9d16a0dc27log_sigmoid_backward_kernelERNS_14TensorIteratorEENKUlvE_clEvENKUlvE_clEvEUlddE_St5arrayIPcLm3EELi4E23TrivialOffsetCalculatorILi2EjESB_ILi1EjENS0_6memory12LoadWithCastILi2EEENSE_13StoreWithCastILi1EEEEEviT_T0_T2_T3_T4_T5_,@"STO_CUDA_ENTRY STV_DEFAULT"
_ZN2at6native27unrolled_elementwise_kernelIZZZNS0_62_GLOBAL__N__e6aa1b1b_29_ActivationLogSigmoidKernel_cu_9d16a0dc27log_sigmoid_backward_kernelERNS_14TensorIteratorEENKUlvE_clEvENKUlvE_clEvEUlddE_St5arrayIPcLm3EELi4E23TrivialOffsetCalculatorILi2EjESB_ILi1EjENS0_6memory12LoadWithCastILi2EEENSE_13StoreWithCastILi1EEEEEviT_T0_T2_T3_T4_T5_:
.text._ZN2at6native27unrolled_elementwise_kernelIZZZNS0_62_GLOBAL__N__e6aa1b1b_29_ActivationLogSigmoidKernel_cu_9d16a0dc27log_sigmoid_backward_kernelERNS_14TensorIteratorEENKUlvE_clEvENKUlvE_clEvEUlddE_St5arrayIPcLm3EELi4E23TrivialOffsetCalculatorILi2EjESB_ILi1EjENS0_6memory12LoadWithCastILi2EEENSE_13StoreWithCastILi1EEEEEviT_T0_T2_T3_T4_T5_:
        /* <DEDUP_REMOVED lines=8> */
[----:B------:R-:W-:Y:S01]  /*0080*/  CS2R R24, SRZ ;  /* 0x0000000000187805 */ /* 0x000fe2000001ff00 */
        /* <DEDUP_REMOVED lines=26> */
.L_x_3071:
[----:B------:R-:W2:Y:S02]  /*0230*/  LDG.E.U8 R2, desc[UR36][R2.64] ;  /* 0x0000002402027981 */ /* 0x000ea4000c1e1100 */
[----:B--2---:R0:W1:Y:S02]  /*0240*/  I2F.F64.U16 R18, R2 ;  /* 0x0000000200127312 */ /* 0x0040640000101800 */
[----:B01----:R-:W-:Y:S05]  /*0250*/  BRA `(.L_x_3073) ;  /* 0x0000000c00607947 */ /* 0x003fea0003800000 */
.L_x_3070:
        /* <DEDUP_REMOVED lines=9> */
.L_x_3075:
[----:B------:R-:W2:Y:S02]  /*02f0*/  LDG.E R2, desc[UR36][R2.64] ;  /* 0x0000002402027981 */ /* 0x000ea4000c1e1900 */
[----:B--2---:R0:W1:Y:S02]  /*0300*/  I2F.F64 R18, R2 ;  /* 0x0000000200127312 */ /* 0x0040640000201c00 */
[----:B01----:R-:W-:Y:S05]  /*0310*/  BRA `(.L_x_3073) ;  /* 0x0000000c00307947 */ /* 0x003fea0003800000 */
.L_x_3074:
[----:B------:R-:W2:Y:S02]  /*0320*/  LDG.E.U16 R2, desc[UR36][R2.64] ;  /* 0x0000002402027981 */ /* 0x000ea4000c1e1500 */
[----:B--2---:R0:W1:Y:S02]  /*0330*/  I2F.F64.S16 R18, R2 ;  /* 0x0000000200127312 */ /* 0x0040640000101c00 */
[----:B01----:R-:W-:Y:S05]  /*0340*/  BRA `(.L_x_3073) ;  /* 0x0000000c00247947 */ /* 0x003fea0003800000 */
.L_x_3069:
        /* <DEDUP_REMOVED lines=8> */
[----:B------:R-:W1:Y:S02]  /*03d0*/  F2F.F64.F32 R18, R18 ;  /* 0x0000001200127310 */ /* 0x000e640000201800 */
[----:B-1----:R-:W-:Y:S05]  /*03e0*/  BRA `(.L_x_3073) ;  /* 0x0000000800fc7947 */ /* 0x002fea0003800000 */
.L_x_3077:
[----:B------:R-:W2:Y:S02]  /*03f0*/  LDG.E.U16 R0, desc[UR36][R2.64] ;  /* 0x0000002402007981 */ /* 0x000ea4000c1e1500 */
[----:B--2---:R-:W-:-:S05]  /*0400*/  HADD2.F32 R0, -RZ, R0.H0_H0 ;  /* 0x20000000ff007230 */ /* 0x004fca0000004100 */
[----:B------:R-:W-:-:S04]  /*0410*/  FMUL.FTZ R0, R0, 1 ;  /* 0x3f80000000007820 */ /* 0x000fc80000410000 */
[----:B------:R1:W2:Y:S02]  /*0420*/  F2F.F64.F32 R18, R0 ;  /* 0x0000000000127310 */ /* 0x0002a40000201800 */
[----:B-12---:R-:W-:Y:S05]  /*0430*/  BRA `(.L_x_3073) ;  /* 0x0000000800e87947 */ /* 0x006fea0003800000 */
.L_x_3076:
        /* <DEDUP_REMOVED lines=10> */
.L_x_3079:
[----:B------:R-:W2:Y:S02]  /*04e0*/  LDG.E.U16 R2, desc[UR36][R2.64] ;  /* 0x0000002402027981 */ /* 0x000ea4000c1e1500 */
[----:B--2---:R-:W-:-:S05]  /*04f0*/  HADD2.F32 R0, -RZ, R2.H0_H0 ;  /* 0x20000002ff007230 */ /* 0x004fca0000004100 */
[----:B------:R-:W-:-:S04]  /*0500*/  FMUL.FTZ R0, R0, 1 ;  /* 0x3f80000000007820 */ /* 0x000fc80000410000 */
[----:B------:R1:W2:Y:S02]  /*0510*/  F2F.F64.F32 R18, R0 ;  /* 0x0000000000127310 */ /* 0x0002a40000201800 */
[----:B-12---:R-:W-:Y:S05]  /*0520*/  BRA `(.L_x_3073) ;  /* 0x0000000800ac7947 */ /* 0x006fea0003800000 */
.L_x_3078:
[----:B------:R0:W5:Y:S01]  /*0530*/  LDG.E.64 R18, desc[UR36][R2.64] ;  /* 0x0000002402127981 */ /* 0x000162000c1e1b00 */
[----:B------:R-:W-:Y:S05]  /*0540*/  BRA `(.L_x_3073) ;  /* 0x0000000800a47947 */ /* 0x000fea0003800000 */
.L_x_3068:
        /* <DEDUP_REMOVED lines=13> */
.L_x_3082:
[----:B------:R1:W5:Y:S01]  /*0620*/  LDG.E.64 R18, desc[UR36][R2.64] ;  /* 0x0000002402127981 */ /* 0x000362000c1e1b00 */
[----:B------:R-:W-:Y:S05]  /*0630*/  BRA `(.L_x_3073) ;  /* 0x0000000800687947 */ /* 0x000fea0003800000 */
.L_x_3081:
        /* <DEDUP_REMOVED lines=27> */
.L_x_3084:
        /* <DEDUP_REMOVED lines=14> */
.L_x_3083:
[----:B------:R-:W2:Y:S02]  /*08d0*/  LDG.E.U16 R0, desc[UR36][R2.64] ;  /* 0x0000002402007981 */ /* 0x000ea4000c1e1500 */
[----:B--2---:R-:W-:-:S04]  /*08e0*/  IMAD.U32 R0, R0, 0x10000, RZ ;  /* 0x0001000000007824 */ /* 0x004fc800078e00ff */
[----:B------:R-:W-:-:S04]  /*08f0*/  FMUL.FTZ R0, R0, 1 ;  /* 0x3f80000000007820 */ /* 0x000fc80000410000 */
[----:B------:R2:W3:Y:S02]  /*0900*/  F2F.F64.F32 R18, R0 ;  /* 0x0000000000127310 */ /* 0x0004e40000201800 */
[----:B--23--:R-:W-:Y:S05]  /*0910*/  BRA `(.L_x_3073) ;  /* 0x0000000400b07947 */ /* 0x00cfea0003800000 */
.L_x_3080:
        /* <DEDUP_REMOVED lines=11> */
.L_x_3087:
        /* <DEDUP_REMOVED lines=21> */
.L_x_3089:
[----:B------:R-:W-:Y:S05]  /*0b20*/  BSYNC.RECONVERGENT B0 ;  /* 0x0000000000007941 */ /* 0x000fea0003800200 */
.L_x_3088:
[----:B------:R-:W-:Y:S01]  /*0b30*/  IMAD.SHL.U32 R0, R0, 0x100000, RZ ;  /* 0x0010000000007824 */ /* 0x000fe200078e00ff */
[----:B------:R-:W-:-:S04]  /*0b40*/  LEA R2, R2, 0x3b800000, 0x17 ;  /* 0x3b80000002027811 */ /* 0x000fc800078eb8ff */
[----:B------:R-:W-:-:S05]  /*0b50*/  LOP3.LUT R0, R2, R0, R7, 0xfe, !PT ;  /* 0x0000000002007212 */ /* 0x000fca00078efe07 */
[----:B------:R-:W-:-:S04]  /*0b60*/  FMUL.FTZ R0, R0, 1 ;  /* 0x3f80000000007820 */ /* 0x000fc80000410000 */
[----:B------:R4:W0:Y:S02]  /*0b70*/  F2F.F64.F32 R18, R0 ;  /* 0x0000000000127310 */ /* 0x0008240000201800 */
[----:B0---4-:R-:W-:Y:S05]  /*0b80*/  BRA `(.L_x_3073) ;  /* 0x0000000400147947 */ /* 0x011fea0003800000 */
.L_x_3086:
        /* <DEDUP_REMOVED lines=21> */
.L_x_3091:
[----:B------:R-:W-:Y:S05]  /*0ce0*/  BSYNC.RECONVERGENT B0 ;  /* 0x0000000000007941 */ /* 0x000fea0003800200 */
.L_x_3090:
[----:B------:R-:W-:Y:S01]  /*0cf0*/  IMAD.SHL.U32 R0, R0, 0x200000, RZ ;  /* 0x0020000000007824 */ /* 0x000fe200078e00ff */
[----:B------:R-:W-:-:S04]  /*0d00*/  LEA R2, R2, 0x37800000, 0x17 ;  /* 0x3780000002027811 */ /* 0x000fc800078eb8ff */
[----:B------:R-:W-:-:S05]  /*0d10*/  LOP3.LUT R0, R2, R0, R7, 0xfe, !PT ;  /* 0x0000000002007212 */ /* 0x000fca00078efe07 */
[----:B------:R-:W-:-:S04]  /*0d20*/  FMUL.FTZ R0, R0, 1 ;  /* 0x3f80000000007820 */ /* 0x000fc80000410000 */
[----:B------:R4:W0:Y:S02]  /*0d30*/  F2F.F64.F32 R18, R0 ;  /* 0x0000000000127310 */ /* 0x0008240000201800 */
[----:B0---4-:R-:W-:Y:S05]  /*0d40*/  BRA `(.L_x_3073) ;  /* 0x0000000000a47947 */ /* 0x011fea0003800000 */
.L_x_3085:
[----:B------:R-:W-:-:S09]  /*0d50*/  UISETP.NE.AND UP0, UPT, UR4, 0x1c, UPT ;  /* 0x0000001c0400788c */ /* 0x000fd2000bf05270 */
[----:B------:R-:W-:Y:S05]  /*0d60*/  BRA.U !UP0, `(.L_x_3092) ;  /* 0x0000000108947547 */ /* 0x000fea000b800000 */
[----:B------:R-:W-:-:S09]  /*0d70*/  UISETP.NE.AND UP0, UPT, UR4, 0x1d, UPT ;  /* 0x0000001d0400788c */ /* 0x000fd2000bf05270 */
[----:B------:R-:W-:Y:S05]  /*0d80*/  BRA.U !UP0, `(.L_x_3093) ;  /* 0x0000000108807547 */ /* 0x000fea000b800000 */
[----:B------:R-:W-:-:S09]  /*0d90*/  UISETP.NE.AND UP0, UPT, UR4, 0x2c, UPT ;  /* 0x0000002c0400788c */ /* 0x000fd2000bf05270 */
[----:B------:R-:W-:Y:S05]  /*0da0*/  BRA.U !UP0, `(.L_x_3094) ;  /* 0x0000000108487547 */ /* 0x000fea000b800000 */
.L_x_3072:
        /* <DEDUP_REMOVED lines=16> */
.L_x_3095:
[----:B------:R-:W-:Y:S01]  /*0eb0*/  CS2R R18, SRZ ;  /* 0x0000000000127805 */ /* 0x000fe2000001ff00 */
[----:B------:R-:W-:Y:S06]  /*0ec0*/  BRA `(.L_x_3073) ;  /* 0x0000000000447947 */ /* 0x000fec0003800000 */
.L_x_3094:
[----:B------:R-:W2:Y:S01]  /*0ed0*/  LDG.E.U8 R0, desc[UR36][R2.64] ;  /* 0x0000002402007981 */ /* 0x000ea2000c1e1100 */
[----:B------:R-:W-:Y:S02]  /*0ee0*/  IMAD.MOV.U32 R18, RZ, RZ, 0x0 ;  /* 0x00000000ff127424 */ /* 0x000fe400078e00ff */
[----:B------:R-:W-:Y:S01]  /*0ef0*/  IMAD.MOV.U32 R19, RZ, RZ, 0x38000000 ;  /* 0x38000000ff137424 */ /* 0x000fe200078e00ff */
[----:B--2---:R-:W-:-:S13]  /*0f00*/  ISETP.NE.AND P0, PT, R0, RZ, PT ;  /* 0x000000ff0000720c */ /* 0x004fda0003f05270 */
[----:B------:R-:W-:Y:S05]  /*0f10*/  @!P0 BRA `(.L_x_3073) ;  /* 0x0000000000308947 */ /* 0x000fea0003800000 */
[----:B------:R-:W-:-:S13]  /*0f20*/  ISETP.NE.AND P0, PT, R0, 0xff, PT ;  /* 0x000000ff0000780c */ /* 0x000fda0003f05270 */
[----:B------:R-:W-:Y:S02]  /*0f30*/  @P0 IMAD.SHL.U32 R0, R0, 0x800000, RZ ;  /* 0x0080000000000824 */ /* 0x000fe400078e00ff */
[----:B------:R-:W-:Y:S02]  /*0f40*/  @!P0 IMAD.MOV.U32 R18, RZ, RZ, 0x20000000 ;  /* 0x20000000ff128424 */ /* 0x000fe400078e00ff */
[----:B------:R-:W-:Y:S02]  /*0f50*/  @!P0 IMAD.MOV.U32 R19, RZ, RZ, 0x7ff80000 ;  /* 0x7ff80000ff138424 */ /* 0x000fe400078e00ff */
[----:B------:R-:W-:-:S04]  /*0f60*/  @P0 FMUL.FTZ R0, R0, 1 ;  /* 0x3f80000000000820 */ /* 0x000fc80000410000 */
[----:B------:R4:W0:Y:S02]  /*0f70*/  @P0 F2F.F64.F32 R18, R0 ;  /* 0x0000000000120310 */ /* 0x0008240000201800 */
[----:B0---4-:R-:W-:Y:S05]  /*0f80*/  BRA `(.L_x_3073) ;  /* 0x0000000000147947 */ /* 0x011fea0003800000 */
.L_x_3093:
[----:B------:R-:W2:Y:S02]  /*0f90*/  LDG.E.64 R18, desc[UR36][R2.64] ;  /* 0x0000002402127981 */ /* 0x000ea4000c1e1b00 */
[----:B--2---:R-:W4:Y:S02]  /*0fa0*/  I2F.F64.U64 R18, R18 ;  /* 0x0000001200127312 */ /* 0x004f240000301800 */
[----:B----4-:R-:W-:Y:S05]  /*0fb0*/  BRA `(.L_x_3073) ;  /* 0x0000000000087947 */ /* 0x010fea0003800000 */
.L_x_3092:
[----:B------:R-:W2:Y:S02]  /*0fc0*/  LDG.E R2, desc[UR36][R2.64] ;  /* 0x0000002402027981 */ /* 0x000ea4000c1e1900 */
[----:B--2---:R2:W3:Y:S02]  /*0fd0*/  I2F.F64.U32 R18, R2 ;  /* 0x0000000200127312 */ /* 0x0044e40000201800 */
.L_x_3073:
[----:B------:R-:W-:Y:S05]  /*0fe0*/  BSYNC.RECONVERGENT B7 ;  /* 0x0000000000077941 */ /* 0x000fea0003800200 */
.L_x_3067:
[----:B012---:R-:W0:Y:S01]  /*0ff0*/  LDC.64 R2, c[0x0][0x398] ;  /* 0x0000e600ff027b82 */ /* 0x007e220000000a00 */
[----:B------:R-:W1:Y:S01]  /*1000*/  LDCU UR5, c[0x0][0x3ac] ;  /* 0x00007580ff0577ac */ /* 0x000e620008000800 */
        /* <DEDUP_REMOVED lines=18> */
.L_x_3100:
[----:B------:R-:W2:Y:S02]  /*1130*/  LDG.E.U8 R2, desc[UR36][R2.64] ;  /* 0x0000002402027981 */ /* 0x000ea4000c1e1100 */
[----:B--2---:R0:W1:Y:S02]  /*1140*/  I2F.F64.U16 R24, R2 ;  /* 0x0000000200187312 */ /* 0x0040640000101800 */
[----:B01----:R-:W-:Y:S05]  /*1150*/  BRA `(.L_x_3102) ;  /* 0x0000000c00607947 */ /* 0x003fea0003800000 */
.L_x_3099:
        /* <DEDUP_REMOVED lines=9> */
.L_x_3104:
[----:B------:R-:W2:Y:S02]  /*11f0*/  LDG.E R2, desc[UR36][R2.64] ;  /* 0x0000002402027981 */ /* 0x000ea4000c1e1900 */
[----:B--2---:R0:W1:Y:S02]  /*1200*/  I2F.F64 R24, R2 ;  /* 0x0000000200187312 */ /* 0x0040640000201c00 */
[----:B01----:R-:W-:Y:S05]  /*1210*/  BRA `(.L_x_3102) ;  /* 0x0000000c00307947 */ /* 0x003fea0003800000 */
.L_x_3103:
[----:B------:R-:W2:Y:S02]  /*1220*/  LDG.E.U16 R2, desc[UR36][R2.64] ;  /* 0x0000002402027981 */ /* 0x000ea4000c1e1500 */
[----:B--2---:R0:W1:Y:S02]  /*1230*/  I2F.F64.S16 R24, R2 ;  /* 0x0000000200187312 */ /* 0x0040640000101c00 */
[----:B01----:R-:W-:Y:S05]  /*1240*/  BRA `(.L_x_3102) ;  /* 0x0000000c00247947 */ /* 0x003fea0003800000 */
.L_x_3098:
        /* <DEDUP_REMOVED lines=10> */
.L_x_3106:
[----:B------:R-:W2:Y:S02]  /*12f0*/  LDG.E.U16 R0, desc[UR36][R2.64] ;  /* 0x0000002402007981 */ /* 0x000ea4000c1e1500 */
[----:B--2---:R-:W-:-:S05]  /*1300*/  HADD2.F32 R0, -RZ, R0.H0_H0 ;  /* 0x20000000ff007230 */ /* 0x004fca0000004100 */
[----:B------:R-:W-:-:S04]  /*1310*/  FMUL.FTZ R0, R0, 1 ;  /* 0x3f80000000007820 */ /* 0x000fc80000410000 */
[----:B------:R4:W0:Y:S02]  /*1320*/  F2F.F64.F32 R24, R0 ;  /* 0x0000000000187310 */ /* 0x0008240000201800 */
[----:B0---4-:R-:W-:Y:S05]  /*1330*/  BRA `(.L_x_3102) ;  /* 0x0000000800e87947 */ /* 0x011fea0003800000 */
.L_x_3105:
        /* <DEDUP_REMOVED lines=10> */
.L_x_3108:
[----:B------:R-:W2:Y:S02]  /*13e0*/  LDG.E.U16 R2, desc[UR36][R2.64] ;  /* 0x0000002402027981 */ /* 0x000ea4000c1e1500 */
[----:B--2---:R-:W-:-:S05]  /*13f0*/  HADD2.F32 R0, -RZ, R2.H0_H0 ;  /* 0x20000002ff007230 */ /* 0x004fca0000004100 */
[----:B------:R-:W-:-:S04]  /*1400*/  FMUL.FTZ R0, R0, 1 ;  /* 0x3f80000000007820 */ /* 0x000fc80000410000 */
[----:B------:R0:W1:Y:S02]  /*1410*/  F2F.F64.F32 R24, R0 ;  /* 0x0000000000187310 */ /* 0x0000640000201800 */
[----:B01----:R-:W-:Y:S05]  /*1420*/  BRA `(.L_x_3102) ;  /* 0x0000000800ac7947 */ /* 0x003fea0003800000 */
.L_x_3107:
[----:B------:R4:W5:Y:S01]  /*1430*/  LDG.E.64 R24, desc[UR36][R2.64] ;  /* 0x0000002402187981 */ /* 0x000962000c1e1b00 */
[----:B------:R-:W-:Y:S05]  /*1440*/  BRA `(.L_x_3102) ;  /* 0x0000000800a47947 */ /* 0x000fea0003800000 */
.L_x_3097:
        /* <DEDUP_REMOVED lines=13> */
.L_x_3111:
[----:B------:R0:W5:Y:S01]  /*1520*/  LDG.E.64 R24, desc[UR36][R2.64] ;  /* 0x0000002402187981 */ /* 0x000162000c1e1b00 */
[----:B------:R-:W-:Y:S05]  /*1530*/  BRA `(.L_x_3102) ;  /* 0x0000000800687947 */ /* 0x000fea0003800000 */
.L_x_3110:
        /* <DEDUP_REMOVED lines=25> */
[----:B------:R0:W1:Y:S02]  /*16d0*/  F2F.F64.F32 R24, R5 ;  /* 0x0000000500187310 */ /* 0x0000640000201800 */
[----:B01----:R-:W-:Y:S05]  /*16e0*/  BRA `(.L_x_3102) ;  /* 0x0000000400fc7947 */ /* 0x003fea0003800000 */
.L_x_3113:
        /* <DEDUP_REMOVED lines=12> */
[----:B------:R0:W1:Y:S02]  /*17b0*/  F2F.F64.F32 R24, R0 ;  /* 0x0000000000187310 */ /* 0x0000640000201800 */
[----:B01----:R-:W-:Y:S05]  /*17c0*/  BRA `(.L_x_3102) ;  /* 0x0000000400c47947 */ /* 0x003fea0003800000 */
.L_x_3112:
[----:B------:R-:W2:Y:S02]  /*17d0*/  LDG.E.U16 R0, desc[UR36][R2.64] ;  /* 0x0000002402007981 */ /* 0x000ea4000c1e1500 */
[----:B--2---:R-:W-:-:S04]  /*17e0*/  IMAD.U32 R0, R0, 0x10000, RZ ;  /* 0x0001000000007824 */ /* 0x004fc800078e00ff */
[----:B------:R-:W-:-:S04]  /*17f0*/  FMUL.FTZ R0, R0, 1 ;  /* 0x3f80000000007820 */ /* 0x000fc80000410000 */
[----:B------:R0:W1:Y:S02]  /*1800*/  F2F.F64.F32 R24, R0 ;  /* 0x0000000000187310 */ /* 0x0000640000201800 */
[----:B01----:R-:W-:Y:S05]  /*1810*/  BRA `(.L_x_3102) ;  /* 0x0000000400b07947 */ /* 0x003fea0003800000 */
.L_x_3109:
        /* <DEDUP_REMOVED lines=11> */
.L_x_3116:
        /* <DEDUP_REMOVED lines=21> */
.L_x_3118:
[----:B------:R-:W-:Y:S05]  /*1a20*/  BSYNC.RECONVERGENT B0 ;  /* 0x0000000000007941 */ /* 0x000fea0003800200 */
.L_x_3117:
[----:B------:R-:W-:Y:S01]  /*1a30*/  IMAD.SHL.U32 R0, R0, 0x100000, RZ ;  /* 0x0010000000007824 */ /* 0x000fe200078e00ff */
[----:B------:R-:W-:-:S04]  /*1a40*/  LEA R2, R2, 0x3b800000, 0x17 ;  /* 0x3b80000002027811 */ /* 0x000fc800078eb8ff */
[----:B------:R-:W-:-:S05]  /*1a50*/  LOP3.LUT R0, R2, R0, R7, 0xfe, !PT ;  /* 0x0000000002007212 */ /* 0x000fca00078efe07 */
[----:B------:R-:W-:-:S04]  /*1a60*/  FMUL.FTZ R0, R0, 1 ;  /* 0x3f80000000007820 */ /* 0x000fc80000410000 */
[----:B------:R4:W0:Y:S02]  /*1a70*/  F2F.F64.F32 R24, R0 ;  /* 0x0000000000187310 */ /* 0x0008240000201800 */
[----:B0---4-:R-:W-:Y:S05]  /*1a80*/  BRA `(.L_x_3102) ;  /* 0x0000000400147947 */ /* 0x011fea0003800000 */
.L_x_3115:
        /* <DEDUP_REMOVED lines=21> */
.L_x_3120:
[----:B------:R-:W-:Y:S05]  /*1be0*/  BSYNC.RECONVERGENT B0 ;  /* 0x0000000000007941 */ /* 0x000fea0003800200 */
.L_x_3119:
[----:B------:R-:W-:Y:S01]  /*1bf0*/  IMAD.SHL.U32 R0, R0, 0x200000, RZ ;  /* 0x0020000000007824 */ /* 0x000fe200078e00ff */
[----:B------:R-:W-:-:S04]  /*1c00*/  LEA R2, R2, 0x37800000, 0x17 ;  /* 0x3780000002027811 */ /* 0x000fc800078eb8ff */
[----:B------:R-:W-:-:S05]  /*1c10*/  LOP3.LUT R0, R2, R0, R7, 0xfe, !PT ;  /* 0x0000000002007212 */ /* 0x000fca00078efe07 */
[----:B------:R-:W-:-:S04]  /*1c20*/  FMUL.FTZ R0, R0, 1 ;  /* 0x3f80000000007820 */ /* 0x000fc80000410000 */
[----:B------:R4:W0:Y:S02]  /*1c30*/  F2F.F64.F32 R24, R0 ;  /* 0x0000000000187310 */ /* 0x0008240000201800 */
[----:B0---4-:R-:W-:Y:S05]  /*1c40*/  BRA `(.L_x_3102) ;  /* 0x0000000000a47947 */ /* 0x011fea0003800000 */
.L_x_3114:
[----:B------:R-:W-:-:S09]  /*1c50*/  UISETP.NE.AND UP0, UPT, UR4, 0x1c, UPT ;  /* 0x0000001c0400788c */ /* 0x000fd2000bf05270 */
[----:B------:R-:W-:Y:S05]  /*1c60*/  BRA.U !UP0, `(.L_x_3121) ;  /* 0x0000000108947547 */ /* 0x000fea000b800000 */
[----:B------:R-:W-:-:S09]  /*1c70*/  UISETP.NE.AND UP0, UPT, UR4, 0x1d, UPT ;  /* 0x0000001d0400788c */ /* 0x000fd2000bf05270 */
[----:B------:R-:W-:Y:S05]  /*1c80*/  BRA.U !UP0, `(.L_x_3122) ;  /* 0x0000000108807547 */ /* 0x000fea000b800000 */
[----:B------:R-:W-:-:S09]  /*1c90*/  UISETP.NE.AND UP0, UPT, UR4, 0x2c, UPT ;  /* 0x0000002c0400788c */ /* 0x000fd2000bf05270 */
[----:B------:R-:W-:Y:S05]  /*1ca0*/  BRA.U !UP0, `(.L_x_3123) ;  /* 0x0000000108487547 */ /* 0x000fea000b800000 */
.L_x_3101:
[----:B------:R-:W-:Y:S01]  /*1cb0*/  MOV R0, 0x0 ;  /* 0x0000000000007802 */ /* 0x000fe20000000f00 */
[----:B------:R-:W0:Y:S01]  /*1cc0*/  LDCU.64 UR4, c[0x4][0x128] ;  /* 0x01002500ff0477ac */ /* 0x000e220008000a00 */
[----:B------:R-:W-:Y:S02]  /*1cd0*/  IMAD.MOV.U32 R8, RZ, RZ, 0x4e ;  /* 0x0000004eff087424 */ /* 0x000fe400078e00ff */
[----:B------:R1:W2:Y:S01]  /*1ce0*/  LDC.64 R2, c[0x4][R0] ;  /* 0x0100000000027b82 */ /* 0x0002a20000000a00 */
[----:B------:R-:W4:Y:S01]  /*1cf0*/  LDCU.64 UR6, c[0x4][0x130] ;  /* 0x01002600ff0677ac */ /* 0x000f220008000a00 */
[----:B------:R-:W-:Y:S02]  /*1d00*/  IMAD.MOV.U32 R12, RZ, RZ, 0x1 ;  /* 0x00000001ff0c7424 */ /* 0x000fe400078e00ff */
[----:B------:R-:W-:Y:S01]  /*1d10*/  IMAD.MOV.U32 R13, RZ, RZ, RZ ;  /* 0x000000ffff0d7224 */ /* 0x000fe200078e00ff */
[----:B------:R-:W3:Y:S01]  /*1d20*/  LDCU.64 UR8, c[0x4][0x8] ;  /* 0x01000100ff0877ac */ /* 0x000ee20008000a00 */
[----:B0-----:R-:W-:-:S02]  /*1d30*/  IMAD.U32 R4, RZ, RZ, UR4 ;  /* 0x00000004ff047e24 */ /* 0x001fc4000f8e00ff */
[----:B------:R-:W-:Y:S02]  /*1d40*/  IMAD.U32 R5, RZ, RZ, UR5 ;  /* 0x00000005ff057e24 */ /* 0x000fe4000f8e00ff */
[----:B----4-:R-:W-:Y:S02]  /*1d50*/  IMAD.U32 R6, RZ, RZ, UR6 ;  /* 0x00000006ff067e24 */ /* 0x010fe4000f8e00ff */
[----:B------:R-:W-:Y:S02]  /*1d60*/  IMAD.U32 R7, RZ, RZ, UR7 ;  /* 0x00000007ff077e24 */ /* 0x000fe4000f8e00ff */
[----:B---3--:R-:W-:Y:S02]  /*1d70*/  IMAD.U32 R10, RZ, RZ, UR8 ;  /* 0x00000008ff0a7e24 */ /* 0x008fe4000f8e00ff */
[----:B-1----:R-:W-:-:S07]  /*1d80*/  IMAD.U32 R11, RZ, RZ, UR9 ;  /* 0x00000009ff0b7e24 */ /* 0x002fce000f8e00ff */
[----:B------:R-:W-:-:S07]  /*1d90*/  LEPC R20, `(.L_x_3124) ;  /* 0x000000001014794e */ /* 0x000fce0000000000 */
[----:B--2--5:R-:W-:Y:S05]  /*1da0*/  CALL.ABS.NOINC R2 ;  /* 0x0000000002007343 */ /* 0x024fea0003c00000 */
.L_x_3124:
[----:B------:R-:W-:Y:S01]  /*1db0*/  CS2R R24, SRZ ;  /* 0x0000000000187805 */ /* 0x000fe2000001ff00 */
[----:B------:R-:W-:Y:S06]  /*1dc0*/  BRA `(.L_x_3102) ;  /* 0x0000000000447947 */ /* 0x000fec0003800000 */
.L_x_3123:
        /* <DEDUP_REMOVED lines=10> */
[----:B------:R1:W2:Y:S02]  /*1e70*/  @P0 F2F.F64.F32 R24, R0 ;  /* 0x0000000000180310 */ /* 0x0002a40000201800 */
[----:B-12---:R-:W-:Y:S05]  /*1e80*/  BRA `(.L_x_3102) ;  /* 0x0000000000147947 */ /* 0x006fea0003800000 */
.L_x_3122:
[----:B------:R-:W2:Y:S02]  /*1e90*/  LDG.E.64 R24, desc[UR36][R2.64] ;  /* 0x0000002402187981 */ /* 0x000ea4000c1e1b00 */
[----:B--2---:R-:W1:Y:S02]  /*1ea0*/  I2F.F64.U64 R24, R24 ;  /* 0x0000001800187312 */ /* 0x004e640000301800 */
[----:B-1----:R-:W-:Y:S05]  /*1eb0*/  BRA `(.L_x_3102) ;  /* 0x0000000000087947 */ /* 0x002fea0003800000 */
.L_x_3121:
[----:B------:R-:W2:Y:S02]  /*1ec0*/  LDG.E R2, desc[UR36][R2.64] ;  /* 0x0000002402027981 */ /* 0x000ea4000c1e1900 */
[----:B--2---:R1:W2:Y:S02]  /*1ed0*/  I2F.F64.U32 R24, R2 ;  /* 0x0000000200187312 */ /* 0x0042a40000201800 */
.L_x_3102:
[----:B------:R-:W-:Y:S05]  /*1ee0*/  BSYNC.RECONVERGENT B7 ;  /* 0x0000000000077941 */ /* 0x000fea0003800200 */
.L_x_3096:
[----:B------:R-:W-:-:S07]  /*1ef0*/  VIADD R35, R34, 0x80 ;  /* 0x0000008022237836 */ /* 0x000fce0000000000 */
.L_x_3066:
[----:B------:R-:W-:Y:S05]  /*1f00*/  BSYNC.RECONVERGENT B6 ;  /* 0x0000000000067941 */ /* 0x000fea0003800200 */
.L_x_3065:
[----:B------:R-:W-:Y:S01]  /*1f10*/  ISETP.GE.AND P0, PT, R35, R36, PT ;  /* 0x000000242300720c */ /* 0x000fe20003f06270 */
[----:B------:R-:W-:Y:S01]  /*1f20*/  BSSY.RECONVERGENT B6, `(.L_x_3125) ;  /* 0x00001e6000067945 */ /* 0x000fe20003800200 */
[----:B------:R-:W-:Y:S02]  /*1f30*/  CS2R R16, SRZ ;  /* 0x0000000000107805 */ /* 0x000fe4000001ff00 */
[----:B------:R-:W-:-:S09]  /*1f40*/  CS2R R28, SRZ ;  /* 0x00000000001c7805 */ /* 0x000fd2000001ff00 */
[----:B------:R-:W-:Y:S05]  /*1f50*/  @P0 BRA `(.L_x_3126) ;  /* 0x0000001c00880947 */ /* 0x000fea0003800000 */
[----:B01--4-:R-:W0:Y:S01]  /*1f60*/  LDC.64 R2, c[0x0][0x390] ;  /* 0x0000e400ff027b82 */ /* 0x013e220000000a00 */
        /* <DEDUP_REMOVED lines=18> */
[----:B----4-:R0:W1:Y:S02]  /*2090*/  I2F.F64.S16 R16, R2 ;  /* 0x0000000200107312 */ /* 0x0100640000101c00 */
[----:B01----:R-:W-:Y:S05]  /*20a0*/  BRA `(.L_x_3133) ;  /* 0x0000000c006c7947 */ /* 0x003fea0003800000 */
.L_x_3131:
[----:B------:R-:W4:Y:S02]  /*20b0*/  LDG.E.U8 R2, desc[UR36][R2.64] ;  /* 0x0000002402027981 */ /* 0x000f24000c1e1100 */
[----:B----4-:R0:W1:Y:S02]  /*20c0*/  I2F.F64.U16 R16, R2 ;  /* 0x0000000200107312 */ /* 0x0100640000101800 */
[----:B01----:R-:W-:Y:S05]  /*20d0*/  BRA `(.L_x_3133) ;  /* 0x0000000c00607947 */ /* 0x003fea0003800000 */
.L_x_3130:
[----:B------:R-:W-:-:S09]  /*20e0*/  UISETP.NE.AND UP0, UPT, UR4, 0x2, UPT ;  /* 0x000000020400788c */ /* 0x000fd2000bf05270 */
[----:B------:R-:W-:Y:S05]  /*20f0*/  BRA.U !UP0, `(.L_x_3134) ;  /* 0x0000000108287547 */ /* 0x000fea000b800000 */
[----:B------:R-:W-:-:S09]  /*2100*/  UISETP.NE.AND UP0, UPT, UR4, 0x3, UPT ;  /* 0x000000030400788c */ /* 0x000fd2000bf05270 */
[----:B------:R-:W-:Y:S05]  /*2110*/  BRA.U !UP0, `(.L_x_3135) ;  /* 0x0000000108147547 */ /* 0x000fea000b800000 */
[----:B------:R-:W-:-:S09]  /*2120*/  UISETP.NE.AND UP0, UPT, UR4, 0x4, UPT ;  /* 0x000000040400788c */ /* 0x000fd2000bf05270 */
[----:B------:R-:W-:Y:S05]  /*2130*/  BRA.U UP0, `(.L_x_3132) ;  /* 0x0000000900ec7547 */ /* 0x000fea000b800000 */
[----:B------:R-:W4:Y:S02]  /*2140*/  LDG.E.64 R16, desc[UR36][R2.64] ;  /* 0x0000002402107981 */ /* 0x000f24000c1e1b00 */
[----:B----4-:R-:W0:Y:S02]  /*2150*/  I2F.F64.S64 R16, R16 ;  /* 0x0000001000107312 */ /* 0x010e240000301c00 */
[----:B0-----:R-:W-:Y:S05]  /*2160*/  BRA `(.L_x_3133) ;  /* 0x0000000c003c7947 */ /* 0x001fea0003800000 */
.L_x_3135:
[----:B------:R-:W4:Y:S02]  /*2170*/  LDG.E R2, desc[UR36][R2.64] ;  /* 0x0000002402027981 */ /* 0x000f24000c1e1900 */
[----:B----4-:R0:W1:Y:S02]  /*2180*/  I2F.F64 R16, R2 ;  /* 0x0000000200107312 */ /* 0x0100640000201c00 */
[----:B01----:R-:W-:Y:S05]  /*2190*/  BRA `(.L_x_3133) ;  /* 0x0000000c00307947 */ /* 0x003fea0003800000 */
.L_x_3134:
[----:B------:R-:W4:Y:S02]  /*21a0*/  LDG.E.U16 R2, desc[UR36][R2.64] ;  /* 0x0000002402027981 */ /* 0x000f24000c1e1500 */
[----:B----4-:R0:W1:Y:S02]  /*21b0*/  I2F.F64.S16 R16, R2 ;  /* 0x0000000200107312 */ /* 0x0100640000101c00 */
[----:B01----:R-:W-:Y:S05]  /*21c0*/  BRA `(.L_x_3133) ;  /* 0x0000000c00247947 */ /* 0x003fea0003800000 */
.L_x_3129:
        /* <DEDUP_REMOVED lines=8> */
[----:B------:R-:W0:Y:S02]  /*2250*/  F2F.F64.F32 R16, R16 ;  /* 0x0000001000107310 */ /* 0x000e240000201800 */
[----:B0-----:R-:W-:Y:S05]  /*2260*/  BRA `(.L_x_3133) ;  /* 0x0000000800fc7947 */ /* 0x001fea0003800000 */
.L_x_3137:
[----:B------:R-:W4:Y:S02]  /*2270*/  LDG.E.U16 R0, desc[UR36][R2.64] ;  /* 0x0000002402007981 */ /* 0x000f24000c1e1500 */
[----:B----4-:R-:W-:-:S05]  /*2280*/  HADD2.F32 R0, -RZ, R0.H0_H0 ;  /* 0x20000000ff007230 */ /* 0x010fca0000004100 */
[----:B------:R-:W-:-:S04]  /*2290*/  FMUL.FTZ R0, R0, 1 ;  /* 0x3f80000000007820 */ /* 0x000fc80000410000 */
[----:B------:R0:W1:Y:S02]  /*22a0*/  F2F.F64.F32 R16, R0 ;  /* 0x0000000000107310 */ /* 0x0000640000201800 */
[----:B01----:R-:W-:Y:S05]  /*22b0*/  BRA `(.L_x_3133) ;  /* 0x0000000800e87947 */ /* 0x003fea0003800000 */
.L_x_3136:
        /* <DEDUP_REMOVED lines=10> */
.L_x_3139:
[----:B------:R-:W4:Y:S02]  /*2360*/  LDG.E.U16 R2, desc[UR36][R2.64] ;  /* 0x0000002402027981 */ /* 0x000f24000c1e1500 */
[----:B----4-:R-:W-:-:S05]  /*2370*/  HADD2.F32 R0, -RZ, R2.H0_H0 ;  /* 0x20000002ff007230 */ /* 0x010fca0000004100 */
[----:B------:R-:W-:-:S04]  /*2380*/  FMUL.FTZ R0, R0, 1 ;  /* 0x3f80000000007820 */ /* 0x000fc80000410000 */
[----:B------:R0:W1:Y:S02]  /*2390*/  F2F.F64.F32 R16, R0 ;  /* 0x0000000000107310 */ /* 0x0000640000201800 */
[----:B01----:R-:W-:Y:S05]  /*23a0*/  BRA `(.L_x_3133) ;  /* 0x0000000800ac7947 */ /* 0x003fea0003800000 */
.L_x_3138:
[----:B------:R0:W5:Y:S01]  /*23b0*/  LDG.E.64 R16, desc[UR36][R2.64] ;  /* 0x0000002402107981 */ /* 0x000162000c1e1b00 */
[----:B------:R-:W-:Y:S05]  /*23c0*/  BRA `(.L_x_3133) ;  /* 0x0000000800a47947 */ /* 0x000fea0003800000 */
.L_x_3128:
        /* <DEDUP_REMOVED lines=9> */
[----:B------:R-:W-:Y:S01]  /*2460*/  IMAD.MOV.U32 R16, RZ, RZ, RZ ;  /* 0x000000ffff107224 */ /* 0x000fe200078e00ff */
[----:B----4-:R-:W-:-:S04]  /*2470*/  ISETP.NE.AND P0, PT, R2, RZ, PT ;  /* 0x000000ff0200720c */ /* 0x010fc80003f05270 */
[----:B------:R-:W-:Y:S01]  /*2480*/  FSEL R17, RZ, 1.875, !P0 ;  /* 0x3ff00000ff117808 */ /* 0x000fe20004000000 */
[----:B------:R-:W-:Y:S08]  /*2490*/  BRA `(.L_x_3133) ;  /* 0x0000000800707947 */ /* 0x000ff00003800000 */
.L_x_3142:
[----:B------:R4:W5:Y:S01]  /*24a0*/  LDG.E.64 R16, desc[UR36][R2.64] ;  /* 0x0000002402107981 */ /* 0x000962000c1e1b00 */
[----:B------:R-:W-:Y:S05]  /*24b0*/  BRA `(.L_x_3133) ;  /* 0x0000000800687947 */ /* 0x000fea0003800000 */
.L_x_3141:
        /* <DEDUP_REMOVED lines=27> */
.L_x_3144:
[----:B------:R-:W4:Y:S02]  /*2670*/  LDG.E.U8 R2, desc[UR36][R2.64] ;  /* 0x0000002402027981 */ /* 0x000f24000c1e1100 */
[C---:B----4-:R-:W-:Y:S02]  /*2680*/  IMAD.SHL.U32 R0, R2.reuse, 0x2000000, RZ ;  /* 0x0200000002007824 */ /* 0x050fe400078e00ff */
        /* <DEDUP_REMOVED lines=12> */
.L_x_3143:
[----:B------:R-:W4:Y:S02]  /*2750*/  LDG.E.U16 R0, desc[UR36][R2.64] ;  /* 0x0000002402007981 */ /* 0x000f24000c1e1500 */
[----:B----4-:R-:W-:-:S04]  /*2760*/  IMAD.U32 R0, R0, 0x10000, RZ ;  /* 0x0001000000007824 */ /* 0x010fc800078e00ff */
[----:B------:R-:W-:-:S04]  /*2770*/  FMUL.FTZ R0, R0, 1 ;  /* 0x3f80000000007820 */ /* 0x000fc80000410000 */
[----:B------:R0:W1:Y:S02]  /*2780*/  F2F.F64.F32 R16, R0 ;  /* 0x0000000000107310 */ /* 0x0000640000201800 */
[----:B01----:R-:W-:Y:S05]  /*2790*/  BRA `(.L_x_3133) ;  /* 0x0000000400b07947 */ /* 0x003fea0003800000 */
.L_x_3140:
        /* <DEDUP_REMOVED lines=11> */
.L_x_3147:
[----:B------:R-:W4:Y:S01]  /*2850*/  LDG.E.U8 R3, desc[UR36][R2.64] ;  /* 0x0000002402037981 */ /* 0x000f22000c1e1100 */
[----:B------:R-:W-:Y:S02]  /*2860*/  CS2R R16, SRZ ;  /* 0x0000000000107805 */ /* 0x000fe4000001ff00 */
[----:B----4-:R-:W-:-:S13]  /*2870*/  ISETP.NE.AND P0, PT, R3, RZ, PT ;  /* 0x000000ff0300720c */ /* 0x010fda0003f05270 */
        /* <DEDUP_REMOVED lines=18> */
.L_x_3149:
[----:B------:R-:W-:Y:S05]  /*29a0*/  BSYNC.RECONVERGENT B0 ;  /* 0x0000000000007941 */ /* 0x000fea0003800200 */
.L_x_3148:
[----:B------:R-:W-:Y:S01]  /*29b0*/  IMAD.SHL.U32 R0, R0, 0x100000, RZ ;  /* 0x0010000000007824 */ /* 0x000fe200078e00ff */
[----:B------:R-:W-:-:S04]  /*29c0*/  LEA R2, R2, 0x3b800000, 0x17 ;  /* 0x3b80000002027811 */ /* 0x000fc800078eb8ff */
[----:B------:R-:W-:-:S05]  /*29d0*/  LOP3.LUT R0, R2, R0, R7, 0xfe, !PT ;  /* 0x0000000002007212 */ /* 0x000fca00078efe07 */
[----:B------:R-:W-:-:S04]  /*29e0*/  FMUL.FTZ R0, R0, 1 ;  /* 0x3f80000000007820 */ /* 0x000fc80000410000 */
[----:B------:R4:W0:Y:S02]  /*29f0*/  F2F.F64.F32 R16, R0 ;  /* 0x0000000000107310 */ /* 0x0008240000201800 */
[----:B0---4-:R-:W-:Y:S05]  /*2a00*/  BRA `(.L_x_3133) ;  /* 0x0000000400147947 */ /* 0x011fea0003800000 */
.L_x_3146:
        /* <DEDUP_REMOVED lines=21> */
.L_x_3151:
[----:B------:R-:W-:Y:S05]  /*2b60*/  BSYNC.RECONVERGENT B0 ;  /* 0x0000000000007941 */ /* 0x000fea0003800200 */
.L_x_3150:
[----:B------:R-:W-:Y:S01]  /*2b70*/  IMAD.SHL.U32 R0, R0, 0x200000, RZ ;  /* 0x0020000000007824 */ /* 0x000fe200078e00ff */
[----:B------:R-:W-:-:S04]  /*2b80*/  LEA R2, R2, 0x37800000, 0x17 ;  /* 0x3780000002027811 */ /* 0x000fc800078eb8ff */
[----:B------:R-:W-:-:S05]  /*2b90*/  LOP3.LUT R0, R2, R0, R7, 0xfe, !PT ;  /* 0x0000000002007212 */ /* 0x000fca00078efe07 */
[----:B------:R-:W-:-:S04]  /*2ba0*/  FMUL.FTZ R0, R0, 1 ;  /* 0x3f80000000007820 */ /* 0x000fc80000410000 */
[----:B------:R4:W0:Y:S02]  /*2bb0*/  F2F.F64.F32 R16, R0 ;  /* 0x0000000000107310 */ /* 0x0008240000201800 */
[----:B0---4-:R-:W-:Y:S05]  /*2bc0*/  BRA `(.L_x_3133) ;  /* 0x0000000000a47947 */ /* 0x011fea0003800000 */
.L_x_3145:
        /* <DEDUP_REMOVED lines=8> */
[----:B------:R-:W-:Y:S01]  /*2c50*/  IMAD.MOV.U32 R17, RZ, RZ, 0x38000000 ;  /* 0x38000000ff117424 */ /* 0x000fe200078e00ff */
[----:B----4-:R-:W-:-:S13]  /*2c60*/  ISETP.NE.AND P0, PT, R0, RZ, PT ;  /* 0x000000ff0000720c */ /* 0x010fda0003f05270 */
[----:B------:R-:W-:Y:S05]  /*2c70*/  @!P0 BRA `(.L_x_3133) ;  /* 0x0000000000788947 */ /* 0x000fea0003800000 */
[----:B------:R-:W-:-:S13]  /*2c80*/  ISETP.NE.AND P0, PT, R0, 0xff, PT ;  /* 0x000000ff0000780c */ /* 0x000fda0003f05270 */
[----:B------:R-:W-:Y:S02]  /*2c90*/  @P0 IMAD.SHL.U32 R0, R0, 0x800000, RZ ;  /* 0x0080000000000824 */ /* 0x000fe400078e00ff */
[----:B------:R-:W-:Y:S02]  /*2ca0*/  @!P0 IMAD.MOV.U32 R16, RZ, RZ, 0x20000000 ;  /* 0x20000000ff108424 */ /* 0x000fe400078e00ff */
[----:B------:R-:W-:Y:S02]  /*2cb0*/  @!P0 IMAD.MOV.U32 R17, RZ, RZ, 0x7ff80000 ;  /* 0x7ff80000ff118424 */ /* 0x000fe400078e00ff */
[----:B------:R-:W-:-:S04]  /*2cc0*/  @P0 FMUL.FTZ R0, R0, 1 ;  /* 0x3f80000000000820 */ /* 0x000fc80000410000 */
[----:B------:R0:W1:Y:S02]  /*2cd0*/  @P0 F2F.F64.F32 R16, R0 ;  /* 0x0000000000100310 */ /* 0x0000640000201800 */
[----:B01----:R-:W-:Y:S05]  /*2ce0*/  BRA `(.L_x_3133) ;  /* 0x00000000005c7947 */ /* 0x003fea0003800000 */
.L_x_3132:
        /* <DEDUP_REMOVED lines=16> */
.L_x_3154:
[----:B------:R-:W-:Y:S01]  /*2df0*/  CS2R R16, SRZ ;  /* 0x0000000000107805 */ /* 0x000fe2000001ff00 */
[----:B------:R-:W-:Y:S06]  /*2e00*/  BRA `(.L_x_3133) ;  /* 0x0000000000147947 */ /* 0x000fec0003800000 */
.L_x_3153:
[----:B------:R-:W4:Y:S02]  /*2e10*/  LDG.E.64 R16, desc[UR36][R2.64] ;  /* 0x0000002402107981 */ /* 0x000f24000c1e1b00 */
[----:B----4-:R-:W0:Y:S02]  /*2e20*/  I2F.F64.U64 R16, R16 ;  /* 0x0000001000107312 */ /* 0x010e240000301800 */
[----:B0-----:R-:W-:Y:S05]  /*2e30*/  BRA `(.L_x_3133) ;  /* 0x0000000000087947 */ /* 0x001fea0003800000 */
.L_x_3152:
[----:B------:R-:W4:Y:S02]  /*2e40*/  LDG.E R2, desc[UR36][R2.64] ;  /* 0x0000002402027981 */ /* 0x000f24000c1e1900 */
[----:B----4-:R0:W1:Y:S02]  /*2e50*/  I2F.F64.U32 R16, R2 ;  /* 0x0000000200107312 */ /* 0x0100640000201800 */
.L_x_3133:
[----:B------:R-:W-:Y:S05]  /*2e60*/  BSYNC.RECONVERGENT B7 ;  /* 0x0000000000077941 */ /* 0x000fea0003800200 */
.L_x_3127:
        /* <DEDUP_REMOVED lines=18> */
[----:B----4-:R0:W4:Y:S02]  /*2f90*/  I2F.F64.S16 R28, R2 ;  /* 0x00000002001c7312 */ /* 0x0101240000101c00 */
[----:B0---4-:R-:W-:Y:S05]  /*2fa0*/  BRA `(.L_x_3161) ;  /* 0x0000000c006c7947 */ /* 0x011fea0003800000 */
.L_x_3159:
[----:B------:R-:W4:Y:S02]  /*2fb0*/  LDG.E.U8 R2, desc[UR36][R2.64] ;  /* 0x0000002402027981 */ /* 0x000f24000c1e1100 */
[----:B----4-:R0:W4:Y:S02]  /*2fc0*/  I2F.F64.U16 R28, R2 ;  /* 0x00000002001c7312 */ /* 0x0101240000101800 */
[----:B0---4-:R-:W-:Y:S05]  /*2fd0*/  BRA `(.L_x_3161) ;  /* 0x0000000c00607947 */ /* 0x011fea0003800000 */
.L_x_3158:
        /* <DEDUP_REMOVED lines=9> */
.L_x_3163:
[----:B------:R-:W4:Y:S02]  /*3070*/  LDG.E R2, desc[UR36][R2.64] ;  /* 0x0000002402027981 */ /* 0x000f24000c1e1900 */
[----:B----4-:R0:W4:Y:S02]  /*3080*/  I2F.F64 R28, R2 ;  /* 0x00000002001c7312 */ /* 0x0101240000201c00 */
[----:B0---4-:R-:W-:Y:S05]  /*3090*/  BRA `(.L_x_3161) ;  /* 0x0000000c00307947 */ /* 0x011fea0003800000 */
.L_x_3162:
[----:B------:R-:W4:Y:S02]  /*30a0*/  LDG.E.U16 R2, desc[UR36][R2.64] ;  /* 0x0000002402027981 */ /* 0x000f24000c1e1500 */
[----:B----4-:R0:W4:Y:S02]  /*30b0*/  I2F.F64.S16 R28, R2 ;  /* 0x00000002001c7312 */ /* 0x0101240000101c00 */
[----:B0---4-:R-:W-:Y:S05]  /*30c0*/  BRA `(.L_x_3161) ;  /* 0x0000000c00247947 */ /* 0x011fea0003800000 */
.L_x_3157:
        /* <DEDUP_REMOVED lines=10> */
.L_x_3165:
[----:B------:R-:W4:Y:S02]  /*3170*/  LDG.E.U16 R0, desc[UR36][R2.64] ;  /* 0x0000002402007981 */ /* 0x000f24000c1e1500 */
[----:B----4-:R-:W-:-:S05]  /*3180*/  HADD2.F32 R0, -RZ, R0.H0_H0 ;  /* 0x20000000ff007230 */ /* 0x010fca0000004100 */
[----:B------:R-:W-:-:S04]  /*3190*/  FMUL.FTZ R0, R0, 1 ;  /* 0x3f80000000007820 */ /* 0x000fc80000410000 */
[----:B------:R4:W0:Y:S02]  /*31a0*/  F2F.F64.F32 R28, R0 ;  /* 0x00000000001c7310 */ /* 0x0008240000201800 */
[----:B0---4-:R-:W-:Y:S05]  /*31b0*/  BRA `(.L_x_3161) ;  /* 0x0000000800e87947 */ /* 0x011fea0003800000 */
.L_x_3164:
        /* <DEDUP_REMOVED lines=10> */
.L_x_3167:
[----:B------:R-:W4:Y:S02]  /*3260*/  LDG.E.U16 R2, desc[UR36][R2.64] ;  /* 0x0000002402027981 */ /* 0x000f24000c1e1500 */
[----:B----4-:R-:W-:-:S05]  /*3270*/  HADD2.F32 R0, -RZ, R2.H0_H0 ;  /* 0x20000002ff007230 */ /* 0x010fca0000004100 */
[----:B------:R-:W-:-:S04]  /*3280*/  FMUL.FTZ R0, R0, 1 ;  /* 0x3f80000000007820 */ /* 0x000fc80000410000 */
[----:B------:R0:W4:Y:S02]  /*3290*/  F2F.F64.F32 R28, R0 ;  /* 0x00000000001c7310 */ /* 0x0001240000201800 */
[----:B0---4-:R-:W-:Y:S05]  /*32a0*/  BRA `(.L_x_3161) ;  /* 0x0000000800ac7947 */ /* 0x011fea0003800000 */
.L_x_3166:
[----:B------:R0:W5:Y:S01]  /*32b0*/  LDG.E.64 R28, desc[UR36][R2.64] ;  /* 0x00000024021c7981 */ /* 0x000162000c1e1b00 */
[----:B------:R-:W-:Y:S05]  /*32c0*/  BRA `(.L_x_3161) ;  /* 0x0000000800a47947 */ /* 0x000fea0003800000 */
.L_x_3156:
        /* <DEDUP_REMOVED lines=13> */
.L_x_3170:
[----:B------:R0:W5:Y:S01]  /*33a0*/  LDG.E.64 R28, desc[UR36][R2.64] ;  /* 0x00000024021c7981 */ /* 0x000162000c1e1b00 */
[----:B------:R-:W-:Y:S05]  /*33b0*/  BRA `(.L_x_3161) ;  /* 0x0000000800687947 */ /* 0x000fea0003800000 */
.L_x_3169:
        /* <DEDUP_REMOVED lines=26> */
[----:B0---4-:R-:W-:Y:S05]  /*3560*/  BRA `(.L_x_3161) ;  /* 0x0000000400fc7947 */ /* 0x011fea0003800000 */
.L_x_3172:
        /* <DEDUP_REMOVED lines=13> */
[----:B0---4-:R-:W-:Y:S05]  /*3640*/  BRA `(.L_x_3161) ;  /* 0x0000000400c47947 */ /* 0x011fea0003800000 */
.L_x_3171:
[----:B------:R-:W4:Y:S02]  /*3650*/  LDG.E.U16 R0, desc[UR36][R2.64] ;  /* 0x0000002402007981 */ /* 0x000f24000c1e1500 */
[----:B----4-:R-:W-:-:S04]  /*3660*/  IMAD.U32 R0, R0, 0x10000, RZ ;  /* 0x0001000000007824 */ /* 0x010fc800078e00ff */
[----:B------:R-:W-:-:S04]  /*3670*/  FMUL.FTZ R0, R0, 1 ;  /* 0x3f80000000007820 */ /* 0x000fc80000410000 */
[----:B------:R0:W4:Y:S02]  /*3680*/  F2F.F64.F32 R28, R0 ;  /* 0x00000000001c7310 */ /* 0x0001240000201800 */
[----:B0---4-:R-:W-:Y:S05]  /*3690*/  BRA `(.L_x_3161) ;  /* 0x0000000400b07947 */ /* 0x011fea0003800000 */
.L_x_3168:
        /* <DEDUP_REMOVED lines=9> */
[----:B----4-:R0:W4:Y:S02]  /*3730*/  I2F.F64.U16 R28, R2 ;  /* 0x00000002001c7312 */ /* 0x0101240000101800 */
[----:B0---4-:R-:W-:Y:S05]  /*3740*/  BRA `(.L_x_3161) ;  /* 0x0000000400847947 */ /* 0x011fea0003800000 */
.L_x_3175:
        /* <DEDUP_REMOVED lines=21> */
.L_x_3177:
[----:B------:R-:W-:Y:S05]  /*38a0*/  BSYNC.RECONVERGENT B0 ;  /* 0x0000000000007941 */ /* 0x000fea0003800200 */
.L_x_3176:
[----:B------:R-:W-:Y:S01]  /*38b0*/  IMAD.SHL.U32 R0, R0, 0x100000, RZ ;  /* 0x0010000000007824 */ /* 0x000fe200078e00ff */
[----:B------:R-:W-:-:S04]  /*38c0*/  LEA R2, R2, 0x3b800000, 0x17 ;  /* 0x3b80000002027811 */ /* 0x000fc800078eb8ff */
[----:B------:R-:W-:-:S05]  /*38d0*/  LOP3.LUT R0, R2, R0, R7, 0xfe, !PT ;  /* 0x0000000002007212 */ /* 0x000fca00078efe07 */
[----:B------:R-:W-:-:S04]  /*38e0*/  FMUL.FTZ R0, R0, 1 ;  /* 0x3f80000000007820 */ /* 0x000fc80000410000 */
[----:B------:R0:W4:Y:S02]  /*38f0*/  F2F.F64.F32 R28, R0 ;  /* 0x00000000001c7310 */ /* 0x0001240000201800 */
[----:B0---4-:R-:W-:Y:S05]  /*3900*/  BRA `(.L_x_3161) ;  /* 0x0000000400147947 */ /* 0x011fea0003800000 */
.L_x_3174:
        /* <DEDUP_REMOVED lines=21> */
.L_x_3179:
[----:B------:R-:W-:Y:S05]  /*3a60*/  BSYNC.RECONVERGENT B0 ;  /* 0x0000000000007941 */ /* 0x000fea0003800200 */
.L_x_3178:
[----:B------:R-:W-:Y:S01]  /*3a70*/  IMAD.SHL.U32 R0, R0, 0x200000, RZ ;  /* 0x0020000000007824 */ /* 0x000fe200078e00ff */
[----:B------:R-:W-:-:S04]  /*3a80*/  LEA R2, R2, 0x37800000, 0x17 ;  /* 0x3780000002027811 */ /* 0x000fc800078eb8ff */
[----:B------:R-:W-:-:S05]  /*3a90*/  LOP3.LUT R0, R2, R0, R7, 0xfe, !PT ;  /* 0x0000000002007212 */ /* 0x000fca00078efe07 */
[----:B------:R-:W-:-:S04]  /*3aa0*/  FMUL.FTZ R0, R0, 1 ;  /* 0x3f80000000007820 */ /* 0x000fc80000410000 */
[----:B------:R0:W4:Y:S02]  /*3ab0*/  F2F.F64.F32 R28, R0 ;  /* 0x00000000001c7310 */ /* 0x0001240000201800 */
[----:B0---4-:R-:W-:Y:S05]  /*3ac0*/  BRA `(.L_x_3161) ;  /* 0x0000000000a47947 */ /* 0x011fea0003800000 */
.L_x_3173:
        /* <DEDUP_REMOVED lines=16> */
[----:B------:R0:W4:Y:S02]  /*3bd0*/  @P0 F2F.F64.F32 R28, R0 ;  /* 0x00000000001c0310 */ /* 0x0001240000201800 */
[----:B0---4-:R-:W-:Y:S05]  /*3be0*/  BRA `(.L_x_3161) ;  /* 0x00000000005c7947 */ /* 0x011fea0003800000 */
.L_x_3160:
        /* <DEDUP_REMOVED lines=16> */
.L_x_3182:
[----:B------:R-:W-:Y:S01]  /*3cf0*/  CS2R R28, SRZ ;  /* 0x00000000001c7805 */ /* 0x000fe2000001ff00 */
[----:B------:R-:W-:Y:S06]  /*3d00*/  BRA `(.L_x_3161) ;  /* 0x0000000000147947 */ /* 0x000fec0003800000 */
.L_x_3181:
[----:B------:R-:W4:Y:S02]  /*3d10*/  LDG.E.64 R28, desc[UR36][R2.64] ;  /* 0x00000024021c7981 */ /* 0x000f24000c1e1b00 */
[----:B----4-:R-:W0:Y:S02]  /*3d20*/  I2F.F64.U64 R28, R28 ;  /* 0x0000001c001c7312 */ /* 0x010e240000301800 */
[----:B0-----:R-:W-:Y:S05]  /*3d30*/  BRA `(.L_x_3161) ;  /* 0x0000000000087947 */ /* 0x001fea0003800000 */
.L_x_3180:
[----:B------:R-:W4:Y:S02]  /*3d40*/  LDG.E R2, desc[UR36][R2.64] ;  /* 0x0000002402027981 */ /* 0x000f24000c1e1900 */
[----:B----4-:R4:W0:Y:S02]  /*3d50*/  I2F.F64.U32 R28, R2 ;  /* 0x00000002001c7312 */ /* 0x0108240000201800 */
.L_x_3161:
[----:B------:R-:W-:Y:S05]  /*3d60*/  BSYNC.RECONVERGENT B7 ;  /* 0x0000000000077941 */ /* 0x000fea0003800200 */
.L_x_3155:
[----:B------:R-:W-:-:S07]  /*3d70*/  VIADD R35, R35, 0x80 ;  /* 0x0000008023237836 */ /* 0x000fce0000000000 */
.L_x_3126:
[----:B------:R-:W-:Y:S05]  /*3d80*/  BSYNC.RECONVERGENT B6 ;  /* 0x0000000000067941 */ /* 0x000fea0003800200 */
.L_x_3125:
        /* <DEDUP_REMOVED lines=26> */
.L_x_3189:
[----:B------:R-:W4:Y:S02]  /*3f30*/  LDG.E.U8 R2, desc[UR36][R2.64] ;  /* 0x0000002402027981 */ /* 0x000f24000c1e1100 */
[----:B----4-:R0:W1:Y:S02]  /*3f40*/  I2F.F64.U16 R22, R2 ;  /* 0x0000000200167312 */ /* 0x0100640000101800 */
[----:B01----:R-:W-:Y:S05]  /*3f50*/  BRA `(.L_x_3191) ;  /* 0x0000000c00607947 */ /* 0x003fea0003800000 */
.L_x_3188:
        /* <DEDUP_REMOVED lines=9> */
.L_x_3193:
[----:B------:R-:W4:Y:S02]  /*3ff0*/  LDG.E R2, desc[UR36][R2.64] ;  /* 0x0000002402027981 */ /* 0x000f24000c1e1900 */
[----:B----4-:R0:W1:Y:S02]  /*4000*/  I2F.F64 R22, R2 ;  /* 0x0000000200167312 */ /* 0x0100640000201c00 */
[----:B01----:R-:W-:Y:S05]  /*4010*/  BRA `(.L_x_3191) ;  /* 0x0000000c00307947 */ /* 0x003fea0003800000 */
.L_x_3192:
[----:B------:R-:W4:Y:S02]  /*4020*/  LDG.E.U16 R2, desc[UR36][R2.64] ;  /* 0x0000002402027981 */ /* 0x000f24000c1e1500 */
[----:B----4-:R0:W1:Y:S02]  /*4030*/  I2F.F64.S16 R22, R2 ;  /* 0x0000000200167312 */ /* 0x0100640000101c00 */
[----:B01----:R-:W-:Y:S05]  /*4040*/  BRA `(.L_x_3191) ;  /* 0x0000000c00247947 */ /* 0x003fea0003800000 */
.L_x_3187:
        /* <DEDUP_REMOVED lines=10> */
.L_x_3195:
[----:B------:R-:W4:Y:S02]  /*40f0*/  LDG.E.U16 R0, desc[UR36][R2.64] ;  /* 0x0000002402007981 */ /* 0x000f24000c1e1500 */
[----:B----4-:R-:W-:-:S05]  /*4100*/  HADD2.F32 R0, -RZ, R0.H0_H0 ;  /* 0x20000000ff007230 */ /* 0x010fca0000004100 */
[----:B------:R-:W-:-:S04]  /*4110*/  FMUL.FTZ R0, R0, 1 ;  /* 0x3f80000000007820 */ /* 0x000fc80000410000 */
[----:B------:R0:W1:Y:S02]  /*4120*/  F2F.F64.F32 R22, R0 ;  /* 0x0000000000167310 */ /* 0x0000640000201800 */
[----:B01----:R-:W-:Y:S05]  /*4130*/  BRA `(.L_x_3191) ;  /* 0x0000000800e87947 */ /* 0x003fea0003800000 */
.L_x_3194:
        /* <DEDUP_REMOVED lines=8> */
[----:B------:R-:W1:Y:S02]  /*41c0*/  F2F.F64.F32 R22, R22 ;  /* 0x0000001600167310 */ /* 0x000e640000201800 */
[----:B-1----:R-:W-:Y:S05]  /*41d0*/  BRA `(.L_x_3191) ;  /* 0x0000000800c07947 */ /* 0x002fea0003800000 */
.L_x_3197:
[----:B------:R-:W4:Y:S02]  /*41e0*/  LDG.E.U16 R2, desc[UR36][R2.64] ;  /* 0x0000002402027981 */ /* 0x000f24000c1e1500 */
[----:B----4-:R-:W-:-:S05]  /*41f0*/  HADD2.F32 R0, -RZ, R2.H0_H0 ;  /* 0x20000002ff007230 */ /* 0x010fca0000004100 */
[----:B------:R-:W-:-:S04]  /*4200*/  FMUL.FTZ R0, R0, 1 ;  /* 0x3f80000000007820 */ /* 0x000fc80000410000 */
[----:B------:R1:W4:Y:S02]  /*4210*/  F2F.F64.F32 R22, R0 ;  /* 0x0000000000167310 */ /* 0x0003240000201800 */
[----:B-1--4-:R-:W-:Y:S05]  /*4220*/  BRA `(.L_x_3191) ;  /* 0x0000000800ac7947 */ /* 0x012fea0003800000 */
.L_x_3196:
[----:B------:R0:W5:Y:S01]  /*4230*/  LDG.E.64 R22, desc[UR36][R2.64] ;  /* 0x0000002402167981 */ /* 0x000162000c1e1b00 */
[----:B------:R-:W-:Y:S05]  /*4240*/  BRA `(.L_x_3191) ;  /* 0x0000000800a47947 */ /* 0x000fea0003800000 */
.L_x_3186:
        /* <DEDUP_REMOVED lines=13> */
.L_x_3200:
[----:B------:R1:W5:Y:S01]  /*4320*/  LDG.E.64 R22, desc[UR36][R2.64] ;  /* 0x0000002402167981 */ /* 0x000362000c1e1b00 */
[----:B------:R-:W-:Y:S05]  /*4330*/  BRA `(.L_x_3191) ;  /* 0x0000000800687947 */ /* 0x000fea0003800000 */
.L_x_3199:
        /* <DEDUP_REMOVED lines=26> */
[----:B-1--4-:R-:W-:Y:S05]  /*44e0*/  BRA `(.L_x_3191) ;  /* 0x0000000400fc7947 */ /* 0x012fea0003800000 */
.L_x_3202:
        /* <DEDUP_REMOVED lines=13> */
[----:B-1--4-:R-:W-:Y:S05]  /*45c0*/  BRA `(.L_x_3191) ;  /* 0x0000000400c47947 */ /* 0x012fea0003800000 */
.L_x_3201:
[----:B------:R-:W4:Y:S02]  /*45d0*/  LDG.E.U16 R0, desc[UR36][R2.64] ;  /* 0x0000002402007981 */ /* 0x000f24000c1e1500 */
[----:B----4-:R-:W-:-:S04]  /*45e0*/  IMAD.U32 R0, R0, 0x10000, RZ ;  /* 0x0001000000007824 */ /* 0x010fc800078e00ff */
[----:B------:R-:W-:-:S04]  /*45f0*/  FMUL.FTZ R0, R0, 1 ;  /* 0x3f80000000007820 */ /* 0x000fc80000410000 */
[----:B------:R1:W4:Y:S02]  /*4600*/  F2F.F64.F32 R22, R0 ;  /* 0x0000000000167310 */ /* 0x0003240000201800 */
[----:B-1--4-:R-:W-:Y:S05]  /*4610*/  BRA `(.L_x_3191) ;  /* 0x0000000400b07947 */ /* 0x012fea0003800000 */
.L_x_3198:
        /* <DEDUP_REMOVED lines=9> */
[----:B----4-:R0:W1:Y:S02]  /*46b0*/  I2F.F64.U16 R22, R2 ;  /* 0x0000000200167312 */ /* 0x0100640000101800 */
[----:B01----:R-:W-:Y:S05]  /*46c0*/  BRA `(.L_x_3191) ;  /* 0x0000000400847947 */ /* 0x003fea0003800000 */
.L_x_3205:
        /* <DEDUP_REMOVED lines=21> */
.L_x_3207:
[----:B------:R-:W-:Y:S05]  /*4820*/  BSYNC.RECONVERGENT B0 ;  /* 0x0000000000007941 */ /* 0x000fea0003800200 */
.L_x_3206:
[----:B------:R-:W-:Y:S01]  /*4830*/  IMAD.SHL.U32 R0, R0, 0x100000, RZ ;  /* 0x0010000000007824 */ /* 0x000fe200078e00ff */
[----:B------:R-:W-:-:S04]  /*4840*/  LEA R2, R2, 0x3b800000, 0x17 ;  /* 0x3b80000002027811 */ /* 0x000fc800078eb8ff */
[----:B------:R-:W-:-:S05]  /*4850*/  LOP3.LUT R0, R2, R0, R7, 0xfe, !PT ;  /* 0x0000000002007212 */ /* 0x000fca00078efe07 */
[----:B------:R-:W-:-:S04]  /*4860*/  FMUL.FTZ R0, R0, 1 ;  /* 0x3f80000000007820 */ /* 0x000fc80000410000 */
[----:B------:R0:W1:Y:S02]  /*4870*/  F2F.F64.F32 R22, R0 ;  /* 0x0000000000167310 */ /* 0x0000640000201800 */
[----:B01----:R-:W-:Y:S05]  /*4880*/  BRA `(.L_x_3191) ;  /* 0x0000000400147947 */ /* 0x003fea0003800000 */
.L_x_3204:
        /* <DEDUP_REMOVED lines=21> */
.L_x_3209:
[----:B------:R-:W-:Y:S05]  /*49e0*/  BSYNC.RECONVERGENT B0 ;  /* 0x0000000000007941 */ /* 0x000fea0003800200 */
.L_x_3208:
[----:B------:R-:W-:Y:S01]  /*49f0*/  IMAD.SHL.U32 R0, R0, 0x200000, RZ ;  /* 0x0020000000007824 */ /* 0x000fe200078e00ff */
[----:B------:R-:W-:-:S04]  /*4a00*/  LEA R2, R2, 0x37800000, 0x17 ;  /* 0x3780000002027811 */ /* 0x000fc800078eb8ff */
[----:B------:R-:W-:-:S05]  /*4a10*/  LOP3.LUT R0, R2, R0, R7, 0xfe, !PT ;  /* 0x0000000002007212 */ /* 0x000fca00078efe07 */
[----:B------:R-:W-:-:S04]  /*4a20*/  FMUL.FTZ R0, R0, 1 ;  /* 0x3f80000000007820 */ /* 0x000fc80000410000 */
[----:B------:R0:W1:Y:S02]  /*4a30*/  F2F.F64.F32 R22, R0 ;  /* 0x0000000000167310 */ /* 0x0000640000201800 */
[----:B01----:R-:W-:Y:S05]  /*4a40*/  BRA `(.L_x_3191) ;  /* 0x0000000000a47947 */ /* 0x003fea0003800000 */
.L_x_3203:
        /* <DEDUP_REMOVED lines=18> */
.L_x_3190:
        /* <DEDUP_REMOVED lines=16> */
.L_x_3212:
[----:B------:R-:W-:Y:S01]  /*4c70*/  CS2R R22, SRZ ;  /* 0x0000000000167805 */ /* 0x000fe2000001ff00 */
[----:B------:R-:W-:Y:S06]  /*4c80*/  BRA `(.L_x_3191) ;  /* 0x0000000000147947 */ /* 0x000fec0003800000 */
.L_x_3211:
[----:B------:R-:W4:Y:S02]  /*4c90*/  LDG.E.64 R22, desc[UR36][R2.64] ;  /* 0x0000002402167981 */ /* 0x000f24000c1e1b00 */
[----:B----4-:R-:W4:Y:S02]  /*4ca0*/  I2F.F64.U64 R22, R22 ;  /* 0x0000001600167312 */ /* 0x010f240000301800 */
[----:B----4-:R-:W-:Y:S05]  /*4cb0*/  BRA `(.L_x_3191) ;  /* 0x0000000000087947 */ /* 0x010fea0003800000 */
.L_x_3210:
[----:B------:R-:W4:Y:S02]  /*4cc0*/  LDG.E R2, desc[UR36][R2.64] ;  /* 0x0000002402027981 */ /* 0x000f24000c1e1900 */
[----:B----4-:R4:W0:Y:S02]  /*4cd0*/  I2F.F64.U32 R22, R2 ;  /* 0x0000000200167312 */ /* 0x0108240000201800 */
.L_x_3191:
[----:B------:R-:W-:Y:S05]  /*4ce0*/  BSYNC.RECONVERGENT B7 ;  /* 0x0000000000077941 */ /* 0x000fea0003800200 */
.L_x_3185:
[----:B01--4-:R-:W0:Y:S01]  /*4cf0*/  LDC.64 R2, c[0x0][0x398] ;  /* 0x0000e600ff027b82 */ /* 0x013e220000000a00 */
        /* <DEDUP_REMOVED lines=19> */
.L_x_3217:
[----:B------:R-:W4:Y:S02]  /*4e30*/  LDG.E.U8 R2, desc[UR36][R2.64] ;  /* 0x0000002402027981 */ /* 0x000f24000c1e1100 */
[----:B----4-:R0:W1:Y:S02]  /*4e40*/  I2F.F64.U16 R30, R2 ;  /* 0x00000002001e7312 */ /* 0x0100640000101800 */
[----:B01----:R-:W-:Y:S05]  /*4e50*/  BRA `(.L_x_3219) ;  /* 0x0000000c00607947 */ /* 0x003fea0003800000 */
.L_x_3216:
        /* <DEDUP_REMOVED lines=9> */
.L_x_3221:
[----:B------:R-:W4:Y:S02]  /*4ef0*/  LDG.E R2, desc[UR36][R2.64] ;  /* 0x0000002402027981 */ /* 0x000f24000c1e1900 */
[----:B----4-:R0:W1:Y:S02]  /*4f00*/  I2F.F64 R30, R2 ;  /* 0x00000002001e7312 */ /* 0x0100640000201c00 */
[----:B01----:R-:W-:Y:S05]  /*4f10*/  BRA `(.L_x_3219) ;  /* 0x0000000c00307947 */ /* 0x003fea0003800000 */
.L_x_3220:
[----:B------:R-:W4:Y:S02]  /*4f20*/  LDG.E.U16 R2, desc[UR36][R2.64] ;  /* 0x0000002402027981 */ /* 0x000f24000c1e1500 */
[----:B----4-:R0:W1:Y:S02]  /*4f30*/  I2F.F64.S16 R30, R2 ;  /* 0x00000002001e7312 */ /* 0x0100640000101c00 */
[----:B01----:R-:W-:Y:S05]  /*4f40*/  BRA `(.L_x_3219) ;  /* 0x0000000c00247947 */ /* 0x003fea0003800000 */
.L_x_3215:
        /* <DEDUP_REMOVED lines=10> */
.L_x_3223:
[----:B------:R-:W4:Y:S02]  /*4ff0*/  LDG.E.U16 R0, desc[UR36][R2.64] ;  /* 0x0000002402007981 */ /* 0x000f24000c1e1500 */
[----:B----4-:R-:W-:-:S05]  /*5000*/  HADD2.F32 R0, -RZ, R0.H0_H0 ;  /* 0x20000000ff007230 */ /* 0x010fca0000004100 */
[----:B------:R-:W-:-:S04]  /*5010*/  FMUL.FTZ R0, R0, 1 ;  /* 0x3f80000000007820 */ /* 0x000fc80000410000 */
[----:B------:R0:W1:Y:S02]  /*5020*/  F2F.F64.F32 R30, R0 ;  /* 0x00000000001e7310 */ /* 0x0000640000201800 */
[----:B01----:R-:W-:Y:S05]  /*5030*/  BRA `(.L_x_3219) ;  /* 0x0000000800e87947 */ /* 0x003fea0003800000 */
.L_x_3222:
        /* <DEDUP_REMOVED lines=10> */
.L_x_3225:
[----:B------:R-:W4:Y:S02]  /*50e0*/  LDG.E.U16 R2, desc[UR36][R2.64] ;  /* 0x0000002402027981 */ /* 0x000f24000c1e1500 */
[----:B----4-:R-:W-:-:S05]  /*50f0*/  HADD2.F32 R0, -RZ, R2.H0_H0 ;  /* 0x20000002ff007230 */ /* 0x010fca0000004100 */
[----:B------:R-:W-:-:S04]  /*5100*/  FMUL.FTZ R0, R0, 1 ;  /* 0x3f80000000007820 */ /* 0x000fc80000410000 */
[----:B------:R0:W1:Y:S02]  /*5110*/  F2F.F64.F32 R30, R0 ;  /* 0x00000000001e7310 */ /* 0x0000640000201800 */
[----:B01----:R-:W-:Y:S05]  /*5120*/  BRA `(.L_x_3219) ;  /* 0x0000000800ac7947 */ /* 0x003fea0003800000 */
.L_x_3224:
[----:B------:R0:W5:Y:S01]  /*5130*/  LDG.E.64 R30, desc[UR36][R2.64] ;  /* 0x00000024021e7981 */ /* 0x000162000c1e1b00 */
[----:B------:R-:W-:Y:S05]  /*5140*/  BRA `(.L_x_3219) ;  /* 0x0000000800a47947 */ /* 0x000fea0003800000 */
.L_x_3214:
        /* <DEDUP_REMOVED lines=13> */
.L_x_3228:
[----:B------:R0:W5:Y:S01]  /*5220*/  LDG.E.64 R30, desc[UR36][R2.64] ;  /* 0x00000024021e7981 */ /* 0x000162000c1e1b00 */
[----:B------:R-:W-:Y:S05]  /*5230*/  BRA `(.L_x_3219) ;  /* 0x0000000800687947 */ /* 0x000fea0003800000 */
.L_x_3227:
        /* <DEDUP_REMOVED lines=27> */
.L_x_3230:
        /* <DEDUP_REMOVED lines=14> */
.L_x_3229:
[----:B------:R-:W4:Y:S02]  /*54d0*/  LDG.E.U16 R0, desc[UR36][R2.64] ;  /* 0x0000002402007981 */ /* 0x000f24000c1e1500 */
[----:B----4-:R-:W-:-:S04]  /*54e0*/  IMAD.U32 R0, R0, 0x10000, RZ ;  /* 0x0001000000007824 */ /* 0x010fc800078e00ff */
[----:B------:R-:W-:-:S04]  /*54f0*/  FMUL.FTZ R0, R0, 1 ;  /* 0x3f80000000007820 */ /* 0x000fc80000410000 */
[----:B------:R0:W1:Y:S02]  /*5500*/  F2F.F64.F32 R30, R0 ;  /* 0x00000000001e7310 */ /* 0x0000640000201800 */
[----:B01----:R-:W-:Y:S05]  /*5510*/  BRA `(.L_x_3219) ;  /* 0x0000000400b07947 */ /* 0x003fea0003800000 */
.L_x_3226:
        /* <DEDUP_REMOVED lines=11> */
.L_x_3233:
        /* <DEDUP_REMOVED lines=21> */
.L_x_3235:
[----:B------:R-:W-:Y:S05]  /*5720*/  BSYNC.RECONVERGENT B0 ;  /* 0x0000000000007941 */ /* 0x000fea0003800200 */
.L_x_3234:
[----:B------:R-:W-:Y:S01]  /*5730*/  IMAD.SHL.U32 R0, R0, 0x100000, RZ ;  /* 0x0010000000007824 */ /* 0x000fe200078e00ff */
[----:B------:R-:W-:-:S04]  /*5740*/  LEA R2, R2, 0x3b800000, 0x17 ;  /* 0x3b80000002027811 */ /* 0x000fc800078eb8ff */
[----:B------:R-:W-:-:S05]  /*5750*/  LOP3.LUT R0, R2, R0, R7, 0xfe, !PT ;  /* 0x0000000002007212 */ /* 0x000fca00078efe07 */
[----:B------:R-:W-:-:S04]  /*5760*/  FMUL.FTZ R0, R0, 1 ;  /* 0x3f80000000007820 */ /* 0x000fc80000410000 */
[----:B------:R0:W1:Y:S02]  /*5770*/  F2F.F64.F32 R30, R0 ;  /* 0x00000000001e7310 */ /* 0x0000640000201800 */
[----:B01----:R-:W-:Y:S05]  /*5780*/  BRA `(.L_x_3219) ;  /* 0x0000000400147947 */ /* 0x003fea0003800000 */
.L_x_3232:
        /* <DEDUP_REMOVED lines=21> */
.L_x_3237:
[----:B------:R-:W-:Y:S05]  /*58e0*/  BSYNC.RECONVERGENT B0 ;  /* 0x0000000000007941 */ /* 0x000fea0003800200 */
.L_x_3236:
[----:B------:R-:W-:Y:S01]  /*58f0*/  IMAD.SHL.U32 R0, R0, 0x200000, RZ ;  /* 0x0020000000007824 */ /* 0x000fe200078e00ff */
[----:B------:R-:W-:-:S04]  /*5900*/  LEA R2, R2, 0x37800000, 0x17 ;  /* 0x3780000002027811 */ /* 0x000fc800078eb8ff */
[----:B------:R-:W-:-:S05]  /*5910*/  LOP3.LUT R0, R2, R0, R7, 0xfe, !PT ;  /* 0x0000000002007212 */ /* 0x000fca00078efe07 */
[----:B------:R-:W-:-:S04]  /*5920*/  FMUL.FTZ R0, R0, 1 ;  /* 0x3f80000000007820 */ /* 0x000fc80000410000 */
[----:B------:R0:W1:Y:S02]  /*5930*/  F2F.F64.F32 R30, R0 ;  /* 0x00000000001e7310 */ /* 0x0000640000201800 */
[----:B01----:R-:W-:Y:S05]  /*5940*/  BRA `(.L_x_3219) ;  /* 0x0000000000a47947 */ /* 0x003fea0003800000 */
.L_x_3231:
        /* <DEDUP_REMOVED lines=17> */
[----:B-1--4-:R-:W-:Y:S05]  /*5a60*/  BRA `(.L_x_3219) ;  /* 0x00000000005c7947 */ /* 0x012fea0003800000 */
.L_x_3218:
        /* <DEDUP_REMOVED lines=16> */
.L_x_3240:
[----:B------:R-:W-:Y:S01]  /*5b70*/  CS2R R30, SRZ ;  /* 0x00000000001e7805 */ /* 0x000fe2000001ff00 */
[----:B------:R-:W-:Y:S06]  /*5b80*/  BRA `(.L_x_3219) ;  /* 0x0000000000147947 */ /* 0x000fec0003800000 */
.L_x_3239:
[----:B------:R-:W4:Y:S02]  /*5b90*/  LDG.E.64 R30, desc[UR36][R2.64] ;  /* 0x00000024021e7981 */ /* 0x000f24000c1e1b00 */
[----:B----4-:R-:W1:Y:S02]  /*5ba0*/  I2F.F64.U64 R30, R30 ;  /* 0x0000001e001e7312 */ /* 0x010e640000301800 */
[----:B-1----:R-:W-:Y:S05]  /*5bb0*/  BRA `(.L_x_3219) ;  /* 0x0000000000087947 */ /* 0x002fea0003800000 */
.L_x_3238:
[----:B------:R-:W4:Y:S02]  /*5bc0*/  LDG.E R2, desc[UR36][R2.64] ;  /* 0x0000002402027981 */ /* 0x000f24000c1e1900 */
[----:B----4-:R1:W4:Y:S02]  /*5bd0*/  I2F.F64.U32 R30, R2 ;  /* 0x00000002001e7312 */ /* 0x0103240000201800 */
.L_x_3219:
[----:B------:R-:W-:Y:S05]  /*5be0*/  BSYNC.RECONVERGENT B7 ;  /* 0x0000000000077941 */ /* 0x000fea0003800200 */
.L_x_3213:
[----:B------:R-:W-:-:S07]  /*5bf0*/  VIADD R35, R35, 0x80 ;  /* 0x0000008023237836 */ /* 0x000fce0000000000 */
.L_x_3184:
[----:B------:R-:W-:Y:S05]  /*5c00*/  BSYNC.RECONVERGENT B6 ;  /* 0x0000000000067941 */ /* 0x000fea0003800200 */
.L_x_3183:
        /* <DEDUP_REMOVED lines=26> */
.L_x_3247:
[----:B------:R-:W4:Y:S02]  /*5db0*/  LDG.E.U8 R2, desc[UR36][R2.64] ;  /* 0x0000002402027981 */ /* 0x000f24000c1e1100 */
[----:B----4-:R0:W1:Y:S02]  /*5dc0*/  I2F.F64.U16 R26, R2 ;  /* 0x00000002001a7312 */ /* 0x0100640000101800 */
[----:B01----:R-:W-:Y:S05]  /*5dd0*/  BRA `(.L_x_3249) ;  /* 0x0000000c00607947 */ /* 0x003fea0003800000 */
.L_x_3246:
        /* <DEDUP_REMOVED lines=9> */
.L_x_3251:
[----:B------:R-:W4:Y:S02]  /*5e70*/  LDG.E R2, desc[UR36][R2.64] ;  /* 0x0000002402027981 */ /* 0x000f24000c1e1900 */
[----:B----4-:R0:W1:Y:S02]  /*5e80*/  I2F.F64 R26, R2 ;  /* 0x00000002001a7312 */ /* 0x0100640000201c00 */
[----:B01----:R-:W-:Y:S05]  /*5e90*/  BRA `(.L_x_3249) ;  /* 0x0000000c00307947 */ /* 0x003fea0003800000 */
.L_x_3250:
[----:B------:R-:W4:Y:S02]  /*5ea0*/  LDG.E.U16 R2, desc[UR36][R2.64] ;  /* 0x0000002402027981 */ /* 0x000f24000c1e1500 */
[----:B----4-:R0:W1:Y:S02]  /*5eb0*/  I2F.F64.S16 R26, R2 ;  /* 0x00000002001a7312 */ /* 0x0100640000101c00 */
[----:B01----:R-:W-:Y:S05]  /*5ec0*/  BRA `(.L_x_3249) ;  /* 0x0000000c00247947 */ /* 0x003fea0003800000 */
.L_x_3245:
        /* <DEDUP_REMOVED lines=10> */
.L_x_3253:
[----:B------:R-:W4:Y:S02]  /*5f70*/  LDG.E.U16 R0, desc[UR36][R2.64] ;  /* 0x0000002402007981 */ /* 0x000f24000c1e1500 */
[----:B----4-:R-:W-:-:S05]  /*5f80*/  HADD2.F32 R0, -RZ, R0.H0_H0 ;  /* 0x20000000ff007230 */ /* 0x010fca0000004100 */
[----:B------:R-:W-:-:S04]  /*5f90*/  FMUL.FTZ R0, R0, 1 ;  /* 0x3f80000000007820 */ /* 0x000fc80000410000 */
[----:B------:R1:W4:Y:S02]  /*5fa0*/  F2F.F64.F32 R26, R0 ;  /* 0x00000000001a7310 */ /* 0x0003240000201800 */
[----:B-1--4-:R-:W-:Y:S05]  /*5fb0*/  BRA `(.L_x_3249) ;  /* 0x0000000800e87947 */ /* 0x012fea0003800000 */
.L_x_3252:
        /* <DEDUP_REMOVED lines=10> */
.L_x_3255:
[----:B------:R-:W4:Y:S02]  /*6060*/  LDG.E.U16 R2, desc[UR36][R2.64] ;  /* 0x0000002402027981 */ /* 0x000f24000c1e1500 */
[----:B----4-:R-:W-:-:S05]  /*6070*/  HADD2.F32 R0, -RZ, R2.H0_H0 ;  /* 0x20000002ff007230 */ /* 0x010fca0000004100 */
[----:B------:R-:W-:-:S04]  /*6080*/  FMUL.FTZ R0, R0, 1 ;  /* 0x3f80000000007820 */ /* 0x000fc80000410000 */
[----:B------:R1:W4:Y:S02]  /*6090*/  F2F.F64.F32 R26, R0 ;  /* 0x00000000001a7310 */ /* 0x0003240000201800 */
[----:B-1--4-:R-:W-:Y:S05]  /*60a0*/  BRA `(.L_x_3249) ;  /* 0x0000000800ac7947 */ /* 0x012fea0003800000 */
.L_x_3254:
[----:B------:R0:W5:Y:S01]  /*60b0*/  LDG.E.64 R26, desc[UR36][R2.64] ;  /* 0x00000024021a7981 */ /* 0x000162000c1e1b00 */
[----:B------:R-:W-:Y:S05]  /*60c0*/  BRA `(.L_x_3249) ;  /* 0x0000000800a47947 */ /* 0x000fea0003800000 */
.L_x_3244:
        /* <DEDUP_REMOVED lines=13> */
.L_x_3258:
[----:B------:R1:W5:Y:S01]  /*61a0*/  LDG.E.64 R26, desc[UR36][R2.64] ;  /* 0x00000024021a7981 */ /* 0x000362000c1e1b00 */
[----:B------:R-:W-:Y:S05]  /*61b0*/  BRA `(.L_x_3249) ;  /* 0x0000000800687947 */ /* 0x000fea0003800000 */
.L_x_3257:
        /* <DEDUP_REMOVED lines=27> */
.L_x_3260:
        /* <DEDUP_REMOVED lines=14> */
.L_x_3259:
[----:B------:R-:W4:Y:S02]  /*6450*/  LDG.E.U16 R0, desc[UR36][R2.64] ;  /* 0x0000002402007981 */ /* 0x000f24000c1e1500 */
[----:B----4-:R-:W-:-:S04]  /*6460*/  IMAD.U32 R0, R0, 0x10000, RZ ;  /* 0x0001000000007824 */ /* 0x010fc800078e00ff */
[----:B------:R-:W-:-:S04]  /*6470*/  FMUL.FTZ R0, R0, 1 ;  /* 0x3f80000000007820 */ /* 0x000fc80000410000 */
[----:B------:R4:W0:Y:S02]  /*6480*/  F2F.F64.F32 R26, R0 ;  /* 0x00000000001a7310 */ /* 0x0008240000201800 */
[----:B0---4-:R-:W-:Y:S05]  /*6490*/  BRA `(.L_x_3249) ;  /* 0x0000000400b07947 */ /* 0x011fea0003800000 */
.L_x_3256:
        /* <DEDUP_REMOVED lines=11> */
.L_x_3263:
        /* <DEDUP_REMOVED lines=21> */
.L_x_3265:
[----:B------:R-:W-:Y:S05]  /*66a0*/  BSYNC.RECONVERGENT B0 ;  /* 0x0000000000007941 */ /* 0x000fea0003800200 */
.L_x_3264:
[----:B------:R-:W-:Y:S01]  /*66b0*/  IMAD.SHL.U32 R0, R0, 0x100000, RZ ;  /* 0x0010000000007824 */ /* 0x000fe200078e00ff */
[----:B------:R-:W-:-:S04]  /*66c0*/  LEA R2, R2, 0x3b800000, 0x17 ;  /* 0x3b80000002027811 */ /* 0x000fc800078eb8ff */
[----:B------:R-:W-:-:S05]  /*66d0*/  LOP3.LUT R0, R2, R0, R7, 0xfe, !PT ;  /* 0x0000000002007212 */ /* 0x000fca00078efe07 */
[----:B------:R-:W-:-:S04]  /*66e0*/  FMUL.FTZ R0, R0, 1 ;  /* 0x3f80000000007820 */ /* 0x000fc80000410000 */
[----:B------:R0:W1:Y:S02]  /*66f0*/  F2F.F64.F32 R26, R0 ;  /* 0x00000000001a7310 */ /* 0x0000640000201800 */
[----:B01----:R-:W-:Y:S05]  /*6700*/  BRA `(.L_x_3249) ;  /* 0x0000000400147947 */ /* 0x003fea0003800000 */
.L_x_3262:
        /* <DEDUP_REMOVED lines=21> */
.L_x_3267:
[----:B------:R-:W-:Y:S05]  /*6860*/  BSYNC.RECONVERGENT B0 ;  /* 0x0000000000007941 */ /* 0x000fea0003800200 */
.L_x_3266:
[----:B------:R-:W-:Y:S01]  /*6870*/  IMAD.SHL.U32 R0, R0, 0x200000, RZ ;  /* 0x0020000000007824 */ /* 0x000fe200078e00ff */
[----:B------:R-:W-:-:S04]  /*6880*/  LEA R2, R2, 0x37800000, 0x17 ;  /* 0x3780000002027811 */ /* 0x000fc800078eb8ff */
[----:B------:R-:W-:-:S05]  /*6890*/  LOP3.LUT R0, R2, R0, R7, 0xfe, !PT ;  /* 0x0000000002007212 */ /* 0x000fca00078efe07 */
[----:B------:R-:W-:-:S04]  /*68a0*/  FMUL.FTZ R0, R0, 1 ;  /* 0x3f80000000007820 */ /* 0x000fc80000410000 */
[----:B------:R0:W1:Y:S02]  /*68b0*/  F2F.F64.F32 R26, R0 ;  /* 0x00000000001a7310 */ /* 0x0000640000201800 */
[----:B01----:R-:W-:Y:S05]  /*68c0*/  BRA `(.L_x_3249) ;  /* 0x0000000000a47947 */ /* 0x003fea0003800000 */
.L_x_3261:
        /* <DEDUP_REMOVED lines=18> */
.L_x_3248:
        /* <DEDUP_REMOVED lines=16> */
.L_x_3270:
[----:B------:R-:W-:Y:S01]  /*6af0*/  CS2R R26, SRZ ;  /* 0x00000000001a7805 */ /* 0x000fe2000001ff00 */
[----:B------:R-:W-:Y:S06]  /*6b00*/  BRA `(.L_x_3249) ;  /* 0x0000000000147947 */ /* 0x000fec0003800000 */
.L_x_3269:
[----:B------:R-:W4:Y:S02]  /*6b10*/  LDG.E.64 R26, desc[UR36][R2.64] ;  /* 0x00000024021a7981 */ /* 0x000f24000c1e1b00 */
[----:B----4-:R-:W0:Y:S02]  /*6b20*/  I2F.F64.U64 R26, R26 ;  /* 0x0000001a001a7312 */ /* 0x010e240000301800 */
[----:B0-----:R-:W-:Y:S05]  /*6b30*/  BRA `(.L_x_3249) ;  /* 0x0000000000087947 */ /* 0x001fea0003800000 */
.L_x_3268:
[----:B------:R-:W4:Y:S02]  /*6b40*/  LDG.E R2, desc[UR36][R2.64] ;  /* 0x0000002402027981 */ /* 0x000f24000c1e1900 */
[----:B----4-:R4:W0:Y:S02]  /*6b50*/  I2F.F64.U32 R26, R2 ;  /* 0x00000002001a7312 */ /* 0x0108240000201800 */
.L_x_3249:
[----:B------:R-:W-:Y:S05]  /*6b60*/  BSYNC.RECONVERGENT B6 ;  /* 0x0000000000067941 */ /* 0x000fea0003800200 */
.L_x_3243:
[----:B01--4-:R-:W0:Y:S01]  /*6b70*/  LDC.64 R2, c[0x0][0x398] ;  /* 0x0000e600ff027b82 */ /* 0x013e220000000a00 */
        /* <DEDUP_REMOVED lines=18> */
.L_x_3274:
[----:B------:R-:W4:Y:S02]  /*6ca0*/  LDG.E.U8 R2, desc[UR36][R2.64] ;  /* 0x0000002402027981 */ /* 0x000f24000c1e1100 */
[----:B----4-:R0:W1:Y:S02]  /*6cb0*/  I2F.F64.U16 R32, R2 ;  /* 0x0000000200207312 */ /* 0x0100640000101800 */
[----:B01----:R-:W-:Y:S05]  /*6cc0*/  BRA `(.L_x_3242) ;  /* 0x0000000c00547947 */ /* 0x003fea0003800000 */
.L_x_3273:
        /* <DEDUP_REMOVED lines=9> */
.L_x_3277:
[----:B------:R-:W4:Y:S02]  /*6d60*/  LDG.E R2, desc[UR36][R2.64] ;  /* 0x0000002402027981 */ /* 0x000f24000c1e1900 */
[----:B----4-:R0:W1:Y:S02]  /*6d70*/  I2F.F64 R32, R2 ;  /* 0x0000000200207312 */ /* 0x0100640000201c00 */
[----:B01----:R-:W-:Y:S05]  /*6d80*/  BRA `(.L_x_3242) ;  /* 0x0000000c00247947 */ /* 0x003fea0003800000 */
.L_x_3276:
[----:B------:R-:W4:Y:S02]  /*6d90*/  LDG.E.U16 R2, desc[UR36][R2.64] ;  /* 0x0000002402027981 */ /* 0x000f24000c1e1500 */
[----:B----4-:R0:W1:Y:S02]  /*6da0*/  I2F.F64.S16 R32, R2 ;  /* 0x0000000200207312 */ /* 0x0100640000101c00 */
[----:B01----:R-:W-:Y:S05]  /*6db0*/  BRA `(.L_x_3242) ;  /* 0x0000000c00187947 */ /* 0x003fea0003800000 */
.L_x_3272:
        /* <DEDUP_REMOVED lines=10> */
.L_x_3279:
[----:B------:R-:W4:Y:S02]  /*6e60*/  LDG.E.U16 R0, desc[UR36][R2.64] ;  /* 0x0000002402007981 */ /* 0x000f24000c1e1500 */
[----:B----4-:R-:W-:-:S05]  /*6e70*/  HADD2.F32 R0, -RZ, R0.H0_H0 ;  /* 0x20000000ff007230 */ /* 0x010fca0000004100 */
[----:B------:R-:W-:-:S04]  /*6e80*/  FMUL.FTZ R0, R0, 1 ;  /* 0x3f80000000007820 */ /* 0x000fc80000410000 */
[----:B------:R0:W1:Y:S02]  /*6e90*/  F2F.F64.F32 R32, R0 ;  /* 0x0000000000207310 */ /* 0x0000640000201800 */
[----:B01----:R-:W-:Y:S05]  /*6ea0*/  BRA `(.L_x_3242) ;  /* 0x0000000800dc7947 */ /* 0x003fea0003800000 */
.L_x_3278:
        /* <DEDUP_REMOVED lines=10> */
.L_x_3281:
[----:B------:R-:W4:Y:S02]  /*6f50*/  LDG.E.U16 R2, desc[UR36][R2.64] ;  /* 0x0000002402027981 */ /* 0x000f24000c1e1500 */
[----:B----4-:R-:W-:-:S05]  /*6f60*/  HADD2.F32 R0, -RZ, R2.H0_H0 ;  /* 0x20000002ff007230 */ /* 0x010fca0000004100 */
[----:B------:R-:W-:-:S04]  /*6f70*/  FMUL.FTZ R0, R0, 1 ;  /* 0x3f80000000007820 */ /* 0x000fc80000410000 */
[----:B------:R0:W1:Y:S02]  /*6f80*/  F2F.F64.F32 R32, R0 ;  /* 0x0000000000207310 */ /* 0x0000640000201800 */
[----:B01----:R-:W-:Y:S05]  /*6f90*/  BRA `(.L_x_3242) ;  /* 0x0000000800a07947 */ /* 0x003fea0003800000 */
.L_x_3280:
[----:B------:R0:W5:Y:S01]  /*6fa0*/  LDG.E.64 R32, desc[UR36][R2.64] ;  /* 0x0000002402207981 */ /* 0x000162000c1e1b00 */
[----:B------:R-:W-:Y:S05]  /*6fb0*/  BRA `(.L_x_3242) ;  /* 0x0000000800987947 */ /* 0x000fea0003800000 */
.L_x_3271:
        /* <DEDUP_REMOVED lines=13> */
.L_x_3284:
[----:B------:R0:W5:Y:S01]  /*7090*/  LDG.E.64 R32, desc[UR36][R2.64] ;  /* 0x0000002402207981 */ /* 0x000162000c1e1b00 */
[----:B------:R-:W-:Y:S05]  /*70a0*/  BRA `(.L_x_3242) ;  /* 0x00000008005c7947 */ /* 0x000fea0003800000 */
.L_x_3283:
        /* <DEDUP_REMOVED lines=27> */
.L_x_3286:
        /* <DEDUP_REMOVED lines=14> */
.L_x_3285:
[----:B------:R-:W4:Y:S02]  /*7340*/  LDG.E.U16 R0, desc[UR36][R2.64] ;  /* 0x0000002402007981 */ /* 0x000f24000c1e1500 */
[----:B----4-:R-:W-:-:S04]  /*7350*/  IMAD.U32 R0, R0, 0x10000, RZ ;  /* 0x0001000000007824 */ /* 0x010fc800078e00ff */
[----:B------:R-:W-:-:S04]  /*7360*/  FMUL.FTZ R0, R0, 1 ;  /* 0x3f80000000007820 */ /* 0x000fc80000410000 */
[----:B------:R0:W1:Y:S02]  /*7370*/  F2F.F64.F32 R32, R0 ;  /* 0x0000000000207310 */ /* 0x0000640000201800 */
[----:B01----:R-:W-:Y:S05]  /*7380*/  BRA `(.L_x_3242) ;  /* 0x0000000400a47947 */ /* 0x003fea0003800000 */
.L_x_3282:
        /* <DEDUP_REMOVED lines=11> */
.L_x_3289:
[----:B------:R-:W4:Y:S02]  /*7440*/  LDG.E.U8 R3, desc[UR36][R2.64] ;  /* 0x0000002402037981 */ /* 0x000f24000c1e1100 */
        /* <DEDUP_REMOVED lines=19> */
.L_x_3291:
[----:B------:R-:W-:Y:S05]  /*7580*/  BSYNC.RECONVERGENT B0 ;  /* 0x0000000000007941 */ /* 0x000fea0003800200 */
.L_x_3290:
[----:B------:R-:W-:Y:S01]  /*7590*/  IMAD.SHL.U32 R0, R0, 0x100000, RZ ;  /* 0x0010000000007824 */ /* 0x000fe200078e00ff */
[----:B------:R-:W-:-:S04]  /*75a0*/  LEA R2, R2, 0x3b800000, 0x17 ;  /* 0x3b80000002027811 */ /* 0x000fc800078eb8ff */
[----:B------:R-:W-:-:S05]  /*75b0*/  LOP3.LUT R0, R2, R0, R7, 0xfe, !PT ;  /* 0x0000000002007212 */ /* 0x000fca00078efe07 */
[----:B------:R-:W-:-:S04]  /*75c0*/  FMUL.FTZ R0, R0, 1 ;  /* 0x3f80000000007820 */ /* 0x000fc80000410000 */
[----:B------:R0:W1:Y:S02]  /*75d0*/  F2F.F64.F32 R32, R0 ;  /* 0x0000000000207310 */ /* 0x0000640000201800 */
[----:B01----:R-:W-:Y:S05]  /*75e0*/  BRA `(.L_x_3242) ;  /* 0x00000004000c7947 */ /* 0x003fea0003800000 */
.L_x_3288:
        /* <DEDUP_REMOVED lines=20> */
.L_x_3293:
[----:B------:R-:W-:Y:S05]  /*7730*/  BSYNC.RECONVERGENT B0 ;  /* 0x0000000000007941 */ /* 0x000fea0003800200 */
.L_x_3292:
[----:B------:R-:W-:Y:S01]  /*7740*/  IMAD.SHL.U32 R0, R0, 0x200000, RZ ;  /* 0x0020000000007824 */ /* 0x000fe200078e00ff */
[----:B------:R-:W-:-:S04]  /*7750*/  LEA R2, R2, 0x37800000, 0x17 ;  /* 0x3780000002027811 */ /* 0x000fc800078eb8ff */
[----:B------:R-:W-:-:S05]  /*7760*/  LOP3.LUT R0, R2, R0, R7, 0xfe, !PT ;  /* 0x0000000002007212 */ /* 0x000fca00078efe07 */
[----:B------:R-:W-:-:S04]  /*7770*/  FMUL.FTZ R0, R0, 1 ;  /* 0x3f80000000007820 */ /* 0x000fc80000410000 */
[----:B------:R0:W1:Y:S02]  /*7780*/  F2F.F64.F32 R32, R0 ;  /* 0x0000000000207310 */ /* 0x0000640000201800 */
[----:B01----:R-:W-:Y:S05]  /*7790*/  BRA `(.L_x_3242) ;  /* 0x0000000000a07947 */ /* 0x003fea0003800000 */
.L_x_3287:
        /* <DEDUP_REMOVED lines=18> */
.L_x_3275:
        /* <DEDUP_REMOVED lines=16> */
.L_x_3296:
[----:B------:R-:W-:Y:S05]  /*79c0*/  BRA `(.L_x_3242) ;  /* 0x0000000000147947 */ /* 0x000fea0003800000 */
.L_x_3295:
[----:B------:R-:W4:Y:S02]  /*79d0*/  LDG.E.64 R32, desc[UR36][R2.64] ;  /* 0x0000002402207981 */ /* 0x000f24000c1e1b00 */
[----:B----4-:R-:W0:Y:S02]  /*79e0*/  I2F.F64.U64 R32, R32 ;  /* 0x0000002000207312 */ /* 0x010e240000301800 */
[----:B0-----:R-:W-:Y:S05]  /*79f0*/  BRA `(.L_x_3242) ;  /* 0x0000000000087947 */ /* 0x001fea0003800000 */
.L_x_3294:
[----:B------:R-:W4:Y:S02]  /*7a00*/  LDG.E R2, desc[UR36][R2.64] ;  /* 0x0000002402027981 */ /* 0x000f24000c1e1900 */
[----:B----4-:R0:W1:Y:S02]  /*7a10*/  I2F.F64.U32 R32, R2 ;  /* 0x0000000200207312 */ /* 0x0100640000201800 */
.L_x_3242:
[----:B------:R-:W-:Y:S05]  /*7a20*/  BSYNC.RECONVERGENT B7 ;  /* 0x0000000000077941 */ /* 0x000fea0003800200 */
.L_x_3241:
[----:B------:R-:W-:Y:S01]  /*7a30*/  ISETP.GE.AND P0, PT, R34, R36, PT ;  /* 0x000000242200720c */ /* 0x000fe20003f06270 */
[----:B------:R-:W-:-:S12]  /*7a40*/  BSSY.RECONVERGENT B0, `(.L_x_3297) ;  /* 0x00000c5000007945 */ /* 0x000fd80003800200 */
[----:B------:R-:W-:Y:S05]  /*7a50*/  @P0 BRA `(.L_x_3298) ;  /* 0x0000000c000c0947 */ /* 0x000fea0003800000 */
        /* <DEDUP_REMOVED lines=108> */
[----:B------:R-:W-:-:S04]  /*8120*/  @!P1 LEA.HI R0, R2, R2, RZ, 0x1 ;  /* 0x0000000202009211 */ /* 0x000fc800078f08ff */
[----:B------:R-:W-:-:S05]  /*8130*/  @!P1 SHF.R.S32.HI R3, RZ, 0x1, R0 ;  /* 0x00000001ff039819 */ /* 0x000fca0000011400 */
[----:B------:R-:W-:Y:S02]  /*8140*/  @!P1 IMAD.IADD R2, R2, 0x1, -R3 ;  /* 0x0000000102029824 */ /* 0x000fe400078e0a03 */
[----:B------:R-:W-:-:S03]  /*8150*/  @!P1 IMAD R7, R3, 0x100000, R7 ;  /* 0x0010000003079824 */ /* 0x000fc600078e0207 */
[----:B------:R-:W-:Y:S01]  /*8160*/  @!P1 LEA R3, R2, 0x3ff00000, 0x14 ;  /* 0x3ff0000002039811 */ /* 0x000fe200078ea0ff */
[----:B------:R-:W-:-:S15]  /*8170*/  @!P1 IMAD.MOV.U32 R2, RZ, RZ, RZ ;  /* 0x000000ffff029224 */ /* 0x000fde00078e00ff */
        /* <DEDUP_REMOVED lines=9> */
.L_x_3300:
[----:B------:R-:W-:Y:S05]  /*8210*/  BSYNC.RECONVERGENT B1 ;  /* 0x0000000000017941 */ /* 0x000fea0003800200 */
.L_x_3299:
[----:B01----:R-:W0:Y:S01]  /*8220*/  DADD R6, R10, 1 ;  /* 0x3ff000000a067429 */ /* 0x003e220000000000 */
[----:B------:R-:W-:Y:S01]  /*8230*/  IMAD.MOV.U32 R2, RZ, RZ, 0x1 ;  /* 0x00000001ff027424 */ /* 0x000fe200078e00ff */
[----:B0-----:R-:W0:Y:S01]  /*8240*/  MUFU.RCP64H R3, R7 ;  /* 0x0000000700037308 */ /* 0x001e220000001800 */
        /* <DEDUP_REMOVED lines=48> */
[----:B------:R-:W-:Y:S01]  /*8550*/  IMAD.MOV.U32 R3, RZ, RZ, R7 ;  /* 0x000000ffff037224 */ /* 0x000fe200078e0007 */
[----:B------:R-:W-:-:S07]  /*8560*/  MOV R35, 0x8580 ;  /* 0x0000858000237802 */ /* 0x000fce0000000f00 */
[----:B0-2---:R-:W-:Y:S05]  /*8570*/  CALL.REL.NOINC `($__internal_1_$__cuda_sm20_div_rn_f64_full) ;  /* 0x0000007800147944 */ /* 0x005fea0003c00000 */
[----:B------:R-:W-:Y:S02]  /*8580*/  IMAD.MOV.U32 R2, RZ, RZ, R18 ;  /* 0x000000ffff027224 */ /* 0x000fe400078e0012 */
[----:B------:R-:W-:-:S07]  /*8590*/  IMAD.MOV.U32 R3, RZ, RZ, R19 ;  /* 0x000000ffff037224 */ /* 0x000fce00078e0013 */
.L_x_3302:
[----:B------:R-:W-:Y:S05]  /*85a0*/  BSYNC.RECONVERGENT B1 ;  /* 0x0000000000017941 */ /* 0x000fea0003800200 */
.L_x_3301:
[----:B------:R-:W1:Y:S01]  /*85b0*/  DADD R6, -RZ, -R2 ;  /* 0x00000000ff067229 */ /* 0x000e620000000902 */
[----:B------:R-:W-:Y:S01]  /*85c0*/  FSEL R5, RZ, 1.875, P4 ;  /* 0x3ff00000ff057808 */ /* 0x000fe20002000000 */
[----:B------:R-:W-:Y:S01]  /*85d0*/  IMAD.MOV.U32 R4, RZ, RZ, RZ ;  /* 0x000000ffff047224 */ /* 0x000fe200078e00ff */
[----:B-1----:R-:W-:Y:S02]  /*85e0*/  FSEL R2, R2, R6, !P4 ;  /* 0x0000000602027208 */ /* 0x002fe40006000000 */
[----:B------:R-:W-:-:S15]  /*85f0*/  FSEL R3, R3, R7, !P4 ;  /* 0x0000000703037208 */ /* 0x000fde0006000000 */
[----:B------:R-:W-:-:S15]  /*8600*/  NOP ;  /* 0x0000000000007918 */ /* 0x000fde0000000000 */
[----:B------:R-:W-:-:S15]  /*8610*/  NOP ;  /* 0x0000000000007918 */ /* 0x000fde0000000000 */
[----:B------:R-:W-:-:S14]  /*8620*/  NOP ;  /* 0x0000000000007918 */ /* 0x000fdc0000000000 */
[----:B------:R-:W2:-:S15]  /*8630*/  DADD R4, R4, -R2 ;  /* 0x0000000004047229 */ /* 0x000e9e0000000802 */
[----:B------:R-:W-:-:S15]  /*8640*/  NOP ;  /* 0x0000000000007918 */ /* 0x000fde0000000000 */
[----:B------:R-:W-:-:S15]  /*8650*/  NOP ;  /* 0x0000000000007918 */ /* 0x000fde0000000000 */
[----:B------:R-:W-:-:S15]  /*8660*/  NOP ;  /* 0x0000000000007918 */ /* 0x000fde0000000000 */
[----:B------:R-:W-:-:S04]  /*8670*/  NOP ;  /* 0x0000000000007918 */ /* 0x000fc80000000000 */
[----:B--2---:R1:W2:Y:S02]  /*8680*/  DMUL R4, R4, R24 ;  /* 0x0000001804047228 */ /* 0x0042a40000000000 */
.L_x_3298:
[----:B------:R-:W-:Y:S05]  /*8690*/  BSYNC.RECONVERGENT B0 ;  /* 0x0000000000007941 */ /* 0x000fea0003800200 */
.L_x_3297:
[----:B01--4-:R-:W0:Y:S01]  /*86a0*/  S2R R2, SR_CTAID.X ;  /* 0x0000000000027919 */ /* 0x013e220000002500 */
[----:B------:R-:W0:Y:S01]  /*86b0*/  LDC R0, c[0x0][0x380] ;  /* 0x0000e000ff007b82 */ /* 0x000e220000000800 */
[----:B------:R-:W-:Y:S01]  /*86c0*/  BSSY.RECONVERGENT B0, `(.L_x_3303) ;  /* 0x00000c9000007945 */ /* 0x000fe20003800200 */
[----:B0-----:R-:W-:Y:S02]  /*86d0*/  IMAD R0, R2, -0x200, R0 ;  /* 0xfffffe0002007824 */ /* 0x001fe400078e0200 */
[----:B------:R-:W-:-:S05]  /*86e0*/  VIADD R2, R34, 0x80 ;  /* 0x0000008022027836 */ /* 0x000fca0000000000 */
[----:B------:R-:W-:-:S13]  /*86f0*/  ISETP.GE.AND P0, PT, R2, R0, PT ;  /* 0x000000000200720c */ /* 0x000fda0003f06270 */
[----:B------:R-:W-:Y:S05]  /*8700*/  @P0 BRA `(.L_x_3304) ;  /* 0x0000000c00100947 */ /* 0x000fea0003800000 */
[----:B------:R-:W-:Y:S01]  /*8710*/  IMAD.MOV.U32 R6, RZ, RZ, 0x652b82fe ;  /* 0x652b82feff067424 */ /* 0x000fe200078e00ff */
[----:B------:R-:W-:Y:S01]  /*8720*/  UMOV UR4, 0xfefa39ef ;  /* 0xfefa39ef00047882 */ /* 0x000fe20000000000 */
[----:B------:R-:W-:Y:S01]  /*8730*/  IMAD.MOV.U32 R7, RZ, RZ, 0x3ff71547 ;  /* 0x3ff71547ff077424 */ /* 0x000fe200078e00ff */
[----:B------:R-:W-:Y:S01]  /*8740*/  UMOV UR5, 0x3fe62e42 ;  /* 0x3fe62e4200057882 */ /* 0x000fe20000000000 */
[----:B-----5:R-:W0:Y:S01]  /*8750*/  DADD R8, -RZ, -|R16| ;  /* 0x00000000ff087229 */ /* 0x020e220000000d10 */
        /* <DEDUP_REMOVED lines=118> */
.L_x_3306:
[----:B------:R-:W-:Y:S05]  /*8ec0*/  BSYNC.RECONVERGENT B1 ;  /* 0x0000000000017941 */ /* 0x000fea0003800200 */
.L_x_3305:
        /* <DEDUP_REMOVED lines=52> */
[----:B------:R-:W-:Y:S01]  /*9210*/  MOV R35, 0x9240 ;  /* 0x0000924000237802 */ /* 0x000fe20000000f00 */
[----:B------:R-:W-:-:S07]  /*9220*/  IMAD.MOV.U32 R3, RZ, RZ, R9 ;  /* 0x000000ffff037224 */ /* 0x000fce00078e0009 */
[----:B0-23--:R-:W-:Y:S05]  /*9230*/  CALL.REL.NOINC `($__internal_1_$__cuda_sm20_div_rn_f64_full) ;  /* 0x0000006800e47944 */ /* 0x00dfea0003c00000 */
[----:B------:R-:W-:Y:S02]  /*9240*/  IMAD.MOV.U32 R6, RZ, RZ, R18 ;  /* 0x000000ffff067224 */ /* 0x000fe400078e0012 */
[----:B------:R-:W-:-:S07]  /*9250*/  IMAD.MOV.U32 R7, RZ, RZ, R19 ;  /* 0x000000ffff077224 */ /* 0x000fce00078e0013 */
.L_x_3308:
[----:B------:R-:W-:Y:S05]  /*9260*/  BSYNC.RECONVERGENT B1 ;  /* 0x0000000000017941 */ /* 0x000fea0003800200 */
.L_x_3307:
        /* <DEDUP_REMOVED lines=8> */
[----:B------:R-:W1:-:S15]  /*92f0*/  DADD R6, R8, -R6 ;  /* 0x0000000008067229 */ /* 0x000e5e0000000806 */
[----:B------:R-:W-:-:S15]  /*9300*/  NOP ;  /* 0x0000000000007918 */ /* 0x000fde0000000000 */
[----:B------:R-:W-:-:S15]  /*9310*/  NOP ;  /* 0x0000000000007918 */ /* 0x000fde0000000000 */
[----:B------:R-:W-:-:S15]  /*9320*/  NOP ;  /* 0x0000000000007918 */ /* 0x000fde0000000000 */
[----:B------:R-:W-:-:S04]  /*9330*/  NOP ;  /* 0x0000000000007918 */ /* 0x000fc80000000000 */
[----:B-1----:R1:W4:Y:S02]  /*9340*/  DMUL R28, R6, R28 ;  /* 0x0000001c061c7228 */ /* 0x0023240000000000 */
.L_x_3304:
[----:B------:R-:W-:Y:S05]  /*9350*/  BSYNC.RECONVERGENT B0 ;  /* 0x0000000000007941 */ /* 0x000fea0003800200 */
.L_x_3303:
[----:B------:R-:W0:Y:S01]  /*9360*/  S2R R0, SR_CTAID.X ;  /* 0x0000000000007919 */ /* 0x000e220000002500 */
[----:B------:R-:W0:Y:S01]  /*9370*/  LDC R3, c[0x0][0x380] ;  /* 0x0000e000ff037b82 */ /* 0x000e220000000800 */
[----:B------:R-:W-:Y:S01]  /*9380*/  BSSY.RECONVERGENT B0, `(.L_x_3309) ;  /* 0x00000c9000007945 */ /* 0x000fe20003800200 */
[----:B0-----:R-:W-:Y:S02]  /*9390*/  IMAD R3, R0, -0x200, R3 ;  /* 0xfffffe0000037824 */ /* 0x001fe400078e0203 */
[----:B------:R-:W-:-:S05]  /*93a0*/  VIADD R0, R34, 0x100 ;  /* 0x0000010022007836 */ /* 0x000fca0000000000 */
[----:B------:R-:W-:-:S13]  /*93b0*/  ISETP.GE.AND P0, PT, R0, R3, PT ;  /* 0x000000030000720c */ /* 0x000fda0003f06270 */
[----:B------:R-:W-:Y:S05]  /*93c0*/  @P0 BRA `(.L_x_3310) ;  /* 0x0000000c00100947 */ /* 0x000fea0003800000 */
[----:B-1----:R-:W-:Y:S01]  /*93d0*/  IMAD.MOV.U32 R6, RZ, RZ, 0x652b82fe ;  /* 0x652b82feff067424 */ /* 0x002fe200078e00ff */
        /* <DEDUP_REMOVED lines=122> */
.L_x_3312:
[----:B------:R-:W-:Y:S05]  /*9b80*/  BSYNC.RECONVERGENT B1 ;  /* 0x0000000000017941 */ /* 0x000fea0003800200 */
.L_x_3311:
        /* <DEDUP_REMOVED lines=54> */
[----:B0-234-:R-:W-:Y:S05]  /*9ef0*/  CALL.REL.NOINC `($__internal_1_$__cuda_sm20_div_rn_f64_full) ;  /* 0x0000005c00b47944 */ /* 0x01dfea0003c00000 */
[----:B------:R-:W-:Y:S02]  /*9f00*/  IMAD.MOV.U32 R6, RZ, RZ, R18 ;  /* 0x000000ffff067224 */ /* 0x000fe400078e0012 */
[----:B------:R-:W-:-:S07]  /*9f10*/  IMAD.MOV.U32 R7, RZ, RZ, R19 ;  /* 0x000000ffff077224 */ /* 0x000fce00078e0013 */
.L_x_3314:
[----:B------:R-:W-:Y:S05]  /*9f20*/  BSYNC.RECONVERGENT B1 ;  /* 0x0000000000017941 */ /* 0x000fea0003800200 */
.L_x_3313:
[----:B------:R-:W1:Y:S01]  /*9f30*/  DADD R8, -RZ, -R6 ;  /* 0x00000000ff087229 */ /* 0x000e620000000906 */
[----:B--2---:R-:W-:Y:S01]  /*9f40*/  FSEL R25, RZ, 1.875, P4 ;  /* 0x3ff00000ff197808 */ /* 0x004fe20002000000 */
        /* <DEDUP_REMOVED lines=11> */
[----:B-1----:R1:W2:Y:S02]  /*a000*/  DMUL R24, R24, R30 ;  /* 0x0000001e18187228 */ /* 0x0022a40000000000 */
.L_x_3310:
[----:B------:R-:W-:Y:S05]  /*a010*/  BSYNC.RECONVERGENT B0 ;  /* 0x0000000000007941 */ /* 0x000fea0003800200 */
.L_x_3309:
        /* <DEDUP_REMOVED lines=131> */
.L_x_3318:
[----:B------:R-:W-:Y:S05]  /*a850*/  BSYNC.RECONVERGENT B1 ;  /* 0x0000000000017941 */ /* 0x000fea0003800200 */
.L_x_3317:
        /* <DEDUP_REMOVED lines=57> */
.L_x_3320:
[----:B------:R-:W-:Y:S05]  /*abf0*/  BSYNC.RECONVERGENT B1 ;  /* 0x0000000000017941 */ /* 0x000fea0003800200 */
.L_x_3319:
        /* <DEDUP_REMOVED lines=13> */
[----:B-1----:R1:W0:Y:S02]  /*acd0*/  DMUL R16, R16, R32 ;  /* 0x0000002010107228 */ /* 0x0022240000000000 */
.L_x_3316:
[----:B------:R-:W-:Y:S05]  /*ace0*/  BSYNC.RECONVERGENT B0 ;  /* 0x0000000000007941 */ /* 0x000fea0003800200 */
.L_x_3315:
[----:B-----5:R-:W0:Y:S01]  /*acf0*/  S2R R22, SR_CTAID.X ;  /* 0x0000000000167919 */ /* 0x020e220000002500 */
[----:B---3--:R-:W0:Y:S01]  /*ad00*/  LDC R19, c[0x0][0x380] ;  /* 0x0000e000ff137b82 */ /* 0x008e220000000800 */
[----:B------:R-:W-:Y:S04]  /*ad10*/  BSSY.RECONVERGENT B7, `(.L_x_3321) ;  /* 0x00003cf000077945 */ /* 0x000fe80003800200 */
[----:B------:R-:W-:Y:S03]  /*ad20*/  BSSY.RELIABLE B6, `(.L_x_3322) ;  /* 0x0000293000067945 */ /* 0x000fe60003800100 */
[----:B------:R-:W3:Y:S01]  /*ad30*/  LDC.U8 R18, c[0x0][0x3b0] ;  /* 0x0000ec00ff127b82 */ /* 0x000ee20000000000 */
[----:B0-----:R-:W-:-:S05]  /*ad40*/  IMAD R19, R22, -0x200, R19 ;  /* 0xfffffe0016137824 */ /* 0x001fca00078e0213 */
[----:B------:R-:W-:-:S13]  /*ad50*/  ISETP.GE.AND P0, PT, R34, R19, PT ;  /* 0x000000132200720c */ /* 0x000fda0003f06270 */
[----:B---3--:R-:W-:Y:S05]  /*ad60*/  @P0 BRA `(.L_x_3323) ;  /* 0x00000028002c0947 */ /* 0x008fea0003800000 */
[----:B------:R-:W0:Y:S01]  /*ad70*/  LDCU UR4, c[0x0][0x3b4] ;  /* 0x00007680ff0477ac */ /* 0x000e220008000800 */
[----:B------:R-:W3:Y:S01]  /*ad80*/  LDC.64 R8, c[0x0][0x388] ;  /* 0x0000e200ff087b82 */ /* 0x000ee20000000a00 */
[----:B------:R-:W-:Y:S01]  /*ad90*/  IMAD R0, R22, 0x200, R34 ;  /* 0x0000020016007824 */ /* 0x000fe200078e0222 */
[----:B-1----:R-:W-:-:S03]  /*ada0*/  PRMT R6, R18, 0x9910, RZ ;  /* 0x0000991012067816 */ /* 0x002fc600000000ff */
[----:B0-----:R-:W-:Y:S02]  /*adb0*/  IMAD R3, R0, UR4, RZ ;  /* 0x0000000400037c24 */ /* 0x001fe4000f8e02ff */
[----:B------:R-:W-:-:S05]  /*adc0*/  IMAD.MOV.U32 R0, RZ, RZ, R6 ;  /* 0x000000ffff007224 */ /* 0x000fca00078e0006 */
[----:B------:R-:W-:Y:S02]  /*add0*/  ISETP.GT.AND P0, PT, R0, 0x9, PT ;  /* 0x000000090000780c */ /* 0x000fe40003f04270 */
[----:B---3--:R-:W-:-:S05]  /*ade0*/  IADD3 R8, P1, PT, R3, R8, RZ ;  /* 0x0000000803087210 */ /* 0x008fca0007f3e0ff */
        /* <DEDUP_REMOVED lines=10> */
[----:B--2---:R-:W0:Y:S01]  /*ae90*/  F2I.F64.TRUNC R5, R4 ;  /* 0x0000000400057311 */ /* 0x004e22000030d100 */
[----:B------:R-:W-:Y:S01]  /*aea0*/  IMAD.MOV.U32 R34, RZ, RZ, R2 ;  /* 0x000000ffff227224 */ /* 0x000fe200078e0002 */
[----:B0-----:R0:W-:Y:S01]  /*aeb0*/  STG.E.U8 desc[UR36][R8.64], R5 ;  /* 0x0000000508007986 */ /* 0x0011e2000c101124 */
[----:B------:R-:W-:Y:S05]  /*aec0*/  BRA `(.L_x_3329) ;  /* 0x0000001000e07947 */ /* 0x000fea0003800000 */
.L_x_3327:
[----:B--2---:R-:W0:Y:S01]  /*aed0*/  F2I.S64.F64.TRUNC R4, R4 ;  /* 0x0000000400047311 */ /* 0x004e22000030d900 */
[----:B------:R-:W-:Y:S02]  /*aee0*/  IMAD.MOV.U32 R34, RZ, RZ, R2 ;  /* 0x000000ffff227224 */ /* 0x000fe400078e0002 */
[----:B0-----:R-:W-:-:S05]  /*aef0*/  IMAD.MOV.U32 R3, RZ, RZ, R4 ;  /* 0x000000ffff037224 */ /* 0x001fca00078e0004 */
[----:B------:R0:W-:Y:S01]  /*af00*/  STG.E.U8 desc[UR36][R8.64], R3 ;  /* 0x0000000308007986 */ /* 0x0001e2000c101124 */
[----:B------:R-:W-:Y:S05]  /*af10*/  BRA `(.L_x_3329) ;  /* 0x0000001000cc7947 */ /* 0x000fea0003800000 */
.L_x_3326:
[----:B------:R-:W-:-:S13]  /*af20*/  ISETP.NE.AND P0, PT, R0, 0x2, PT ;  /* 0x000000020000780c */ /* 0x000fda0003f05270 */
[----:B------:R-:W-:Y:S05]  /*af30*/  @!P0 BRA `(.L_x_3330) ;  /* 0x0000000000308947 */ /* 0x000fea0003800000 */
[----:B------:R-:W-:-:S13]  /*af40*/  ISETP.NE.AND P0, PT, R0, 0x3, PT ;  /* 0x000000030000780c */ /* 0x000fda0003f05270 */
[----:B------:R-:W-:Y:S05]  /*af50*/  @!P0 BRA `(.L_x_3331) ;  /* 0x0000000000188947 */ /* 0x000fea0003800000 */
[----:B------:R-:W-:-:S13]  /*af60*/  ISETP.NE.AND P0, PT, R0, 0x4, PT ;  /* 0x000000040000780c */ /* 0x000fda0003f05270 */
[----:B------:R-:W-:Y:S05]  /*af70*/  @P0 BRA `(.L_x_3328) ;  /* 0x0000000c00ec0947 */ /* 0x000fea0003800000 */
[----:B--2---:R-:W0:Y:S01]  /*af80*/  F2I.S64.F64.TRUNC R4, R4 ;  /* 0x0000000400047311 */ /* 0x004e22000030d900 */
[----:B------:R-:W-:Y:S01]  /*af90*/  IMAD.MOV.U32 R34, RZ, RZ, R2 ;  /* 0x000000ffff227224 */ /* 0x000fe200078e0002 */
[----:B0-----:R0:W-:Y:S01]  /*afa0*/  STG.E.64 desc[UR36][R8.64], R4 ;  /* 0x0000000408007986 */ /* 0x0011e2000c101b24 */
[----:B------:R-:W-:Y:S05]  /*afb0*/  BRA `(.L_x_3329) ;  /* 0x0000001000a47947 */ /* 0x000fea0003800000 */
.L_x_3331:
[----:B--2---:R-:W0:Y:S01]  /*afc0*/  F2I.F64.TRUNC R5, R4 ;  /* 0x0000000400057311 */ /* 0x004e22000030d100 */
[----:B------:R-:W-:Y:S01]  /*afd0*/  IMAD.MOV.U32 R34, RZ, RZ, R2 ;  /* 0x000000ffff227224 */ /* 0x000fe200078e0002 */
[----:B0-----:R0:W-:Y:S01]  /*afe0*/  STG.E desc[UR36][R8.64], R5 ;  /* 0x0000000508007986 */ /* 0x0011e2000c101924 */
[----:B------:R-:W-:Y:S05]  /*aff0*/  BRA `(.L_x_3329) ;  /* 0x0000001000947947 */ /* 0x000fea0003800000 */
.L_x_3330:
[----:B--2---:R-:W0:Y:S01]  /*b000*/  F2I.F64.TRUNC R5, R4 ;  /* 0x0000000400057311 */ /* 0x004e22000030d100 */
[----:B------:R-:W-:Y:S01]  /*b010*/  IMAD.MOV.U32 R34, RZ, RZ, R2 ;  /* 0x000000ffff227224 */ /* 0x000fe200078e0002 */
[----:B0-----:R0:W-:Y:S01]  /*b020*/  STG.E.U16 desc[UR36][R8.64], R5 ;  /* 0x0000000508007986 */ /* 0x0011e2000c101524 */
[----:B------:R-:W-:Y:S05]  /*b030*/  BRA `(.L_x_3329) ;  /* 0x0000001000847947 */ /* 0x000fea0003800000 */
.L_x_3325:
[----:B------:R-:W-:-:S13]  /*b040*/  ISETP.GT.AND P0, PT, R0, 0x6, PT ;  /* 0x000000060000780c */ /* 0x000fda0003f04270 */
[----:B------:R-:W-:Y:S05]  /*b050*/  @P0 BRA `(.L_x_3332) ;  /* 0x0000000000740947 */ /* 0x000fea0003800000 */
[----:B------:R-:W-:-:S13]  /*b060*/  ISETP.NE.AND P0, PT, R0, 0x5, PT ;  /* 0x000000050000780c */ /* 0x000fda0003f05270 */
[----:B------:R-:W-:Y:S05]  /*b070*/  @!P0 BRA `(.L_x_3333) ;  /* 0x0000000000388947 */ /* 0x000fea0003800000 */
[----:B------:R-:W-:-:S13]  /*b080*/  ISETP.NE.AND P0, PT, R0, 0x6, PT ;  /* 0x000000060000780c */ /* 0x000fda0003f05270 */
[----:B------:R-:W-:Y:S05]  /*b090*/  @P0 BRA `(.L_x_3328) ;  /* 0x0000000c00a40947 */ /* 0x000fea0003800000 */
[----:B------:R-:W-:Y:S01]  /*b0a0*/  UMOV UR4, 0xf0000000 ;  /* 0xf000000000047882 */ /* 0x000fe20000000000 */
[----:B------:R-:W-:Y:S01]  /*b0b0*/  UMOV UR5, 0x380fffff ;  /* 0x380fffff00057882 */ /* 0x000fe20000000000 */
[----:B--2---:R-:W0:-:S15]  /*b0c0*/  F2F.F32.F64 R3, R4 ;  /* 0x0000000400037310 */ /* 0x004e1e0000301000 */
[----:B------:R-:W-:-:S15]  /*b0d0*/  NOP ;  /* 0x0000000000007918 */ /* 0x000fde0000000000 */
[----:B------:R-:W-:-:S15]  /*b0e0*/  NOP ;  /* 0x0000000000007918 */ /* 0x000fde0000000000 */
[----:B------:R-:W-:-:S15]  /*b0f0*/  NOP ;  /* 0x0000000000007918 */ /* 0x000fde0000000000 */
[----:B------:R-:W-:-:S04]  /*b100*/  NOP ;  /* 0x0000000000007918 */ /* 0x000fc80000000000 */
[----:B------:R-:W0:Y:S01]  /*b110*/  DSETP.GEU.AND P0, PT, |R4|, UR4, PT ;  /* 0x0000000404007e2a */ /* 0x000e22000bf0e200 */
[----:B------:R-:W-:Y:S02]  /*b120*/  IMAD.MOV.U32 R34, RZ, RZ, R2 ;  /* 0x000000ffff227224 */ /* 0x000fe400078e0002 */
[----:B0-----:R-:W-:-:S05]  /*b130*/  @!P0 FMUL R3, R3, 1.175494350822287508e-38 ;  /* 0x0080000003038820 */ /* 0x001fca0000400000 */
[----:B------:R1:W-:Y:S01]  /*b140*/  STG.E desc[UR36][R8.64], R3 ;  /* 0x0000000308007986 */ /* 0x0003e2000c101924 */
[----:B------:R-:W-:Y:S05]  /*b150*/  BRA `(.L_x_3329) ;  /* 0x00000010003c7947 */ /* 0x000fea0003800000 */
.L_x_3333:
        /* <DEDUP_REMOVED lines=10> */
[----:B------:R-:W-:-:S05]  /*b200*/  F2FP.F16.F32.PACK_AB R0, RZ, R0 ;  /* 0x00000000ff00723e */ /* 0x000fca00000000ff */
[----:B------:R0:W-:Y:S01]  /*b210*/  STG.E.U16 desc[UR36][R8.64], R0 ;  /* 0x0000000008007986 */ /* 0x0001e2000c101524 */
[----:B------:R-:W-:Y:S05]  /*b220*/  BRA `(.L_x_3329) ;  /* 0x0000001000087947 */ /* 0x000fea0003800000 */
.L_x_3332:
[----:B------:R-:W-:-:S13]  /*b230*/  ISETP.NE.AND P0, PT, R0, 0x7, PT ;  /* 0x000000070000780c */ /* 0x000fda0003f05270 */
[----:B------:R-:W-:Y:S05]  /*b240*/  @!P0 BRA `(.L_x_3334) ;  /* 0x00000000007c8947 */ /* 0x000fea0003800000 */
        /* <DEDUP_REMOVED lines=12> */
[----:B------:R-:W-:Y:S02]  /*b310*/  IMAD.MOV.U32 R7, RZ, RZ, RZ ;  /* 0x000000ffff077224 */ /* 0x000fe400078e00ff */
[----:B0-----:R-:W-:Y:S01]  /*b320*/  @!P0 FMUL R6, R6, 1.175494350822287508e-38 ;  /* 0x0080000006068820 */ /* 0x001fe20000400000 */
[----:B------:R-:W-:-:S04]  /*b330*/  IMAD.MOV.U32 R34, RZ, RZ, R2 ;  /* 0x000000ffff227224 */ /* 0x000fc800078e0002 */
[----:B------:R3:W-:Y:S01]  /*b340*/  STG.E.64 desc[UR36][R8.64], R6 ;  /* 0x0000000608007986 */ /* 0x0007e2000c101b24 */
[----:B------:R-:W-:Y:S05]  /*b350*/  BRA `(.L_x_3329) ;  /* 0x0000000c00bc7947 */ /* 0x000fea0003800000 */
.L_x_3335:
        /* <DEDUP_REMOVED lines=10> */
[----:B------:R-:W-:-:S04]  /*b400*/  F2FP.F16.F32.PACK_AB R3, RZ, R0 ;  /* 0x00000000ff03723e */ /* 0x000fc800000000ff */
[----:B------:R-:W-:-:S05]  /*b410*/  PRMT R3, R3, 0x5410, RZ ;  /* 0x0000541003037816 */ /* 0x000fca00000000ff */
[----:B------:R2:W-:Y:S01]  /*b420*/  STG.E desc[UR36][R8.64], R3 ;  /* 0x0000000308007986 */ /* 0x0005e2000c101924 */
[----:B------:R-:W-:Y:S05]  /*b430*/  BRA `(.L_x_3329) ;  /* 0x0000000c00847947 */ /* 0x000fea0003800000 */
.L_x_3334:
[----:B--2---:R0:W-:Y:S01]  /*b440*/  STG.E.64 desc[UR36][R8.64], R4 ;  /* 0x0000000408007986 */ /* 0x0041e2000c101b24 */
[----:B------:R-:W-:Y:S01]  /*b450*/  IMAD.MOV.U32 R34, RZ, RZ, R2 ;  /* 0x000000ffff227224 */ /* 0x000fe200078e0002 */
[----:B------:R-:W-:Y:S06]  /*b460*/  BRA `(.L_x_3329) ;  /* 0x0000000c00787947 */ /* 0x000fec0003800000 */
.L_x_3324:
        /* <DEDUP_REMOVED lines=8> */
[----:B--2---:R-:W0:Y:S01]  /*b4f0*/  DSETP.NEU.AND P0, PT, R4, RZ, PT ;  /* 0x000000ff0400722a */ /* 0x004e220003f0d000 */
[----:B------:R-:W-:Y:S01]  /*b500*/  IMAD.MOV.U32 R34, RZ, RZ, R2 ;  /* 0x000000ffff227224 */ /* 0x000fe200078e0002 */
[----:B0-----:R-:W-:-:S05]  /*b510*/  SEL R3, RZ, 0x1, !P0 ;  /* 0x00000001ff037807 */ /* 0x001fca0004000000 */
[----:B------:R0:W-:Y:S01]  /*b520*/  STG.E.U8 desc[UR36][R8.64], R3 ;  /* 0x0000000308007986 */ /* 0x0001e2000c101124 */
[----:B------:R-:W-:Y:S05]  /*b530*/  BRA `(.L_x_3329) ;  /* 0x0000000c00447947 */ /* 0x000fea0003800000 */
.L_x_3338:
[----:B------:R-:W-:Y:S01]  /*b540*/  CS2R R6, SRZ ;  /* 0x0000000000067805 */ /* 0x000fe2000001ff00 */
[----:B------:R-:W-:-:S04]  /*b550*/  IMAD.MOV.U32 R34, RZ, RZ, R2 ;  /* 0x000000ffff227224 */ /* 0x000fc800078e0002 */
[----:B--2---:R0:W-:Y:S01]  /*b560*/  STG.E.128 desc[UR36][R8.64], R4 ;  /* 0x0000000408007986 */ /* 0x0041e2000c101d24 */
[----:B------:R-:W-:Y:S05]  /*b570*/  BRA `(.L_x_3329) ;  /* 0x0000000c00347947 */ /* 0x000fea0003800000 */
.L_x_3337:
        /* <DEDUP_REMOVED lines=14> */
[----:B------:R-:W-:Y:S01]  /*b660*/  BSSY.RECONVERGENT B0, `(.L_x_3341) ;  /* 0x000000d000007945 */ /* 0x000fe20003800200 */
[----:B0-----:R-:W-:Y:S01]  /*b670*/  @!P0 FMUL R10, R10, 1.175494350822287508e-38 ;  /* 0x008000000a0a8820 */ /* 0x001fe20000400000 */
        /* <DEDUP_REMOVED lines=11> */
.L_x_3342:
[----:B------:R-:W-:Y:S05]  /*b730*/  BSYNC.RECONVERGENT B0 ;  /* 0x0000000000007941 */ /* 0x000fea0003800200 */
.L_x_3341:
[----:B------:R-:W-:Y:S01]  /*b740*/  LOP3.LUT R7, R0, 0x80, R7, 0xf8, !PT ;  /* 0x0000008000077812 */ /* 0x000fe200078ef807 */
[----:B------:R-:W-:-:S04]  /*b750*/  IMAD.MOV.U32 R34, RZ, RZ, R2 ;  /* 0x000000ffff227224 */ /* 0x000fc800078e0002 */
[----:B------:R0:W-:Y:S01]  /*b760*/  STG.E.U8 desc[UR36][R8.64], R7 ;  /* 0x0000000708007986 */ /* 0x0001e2000c101124 */
[----:B------:R-:W-:Y:S05]  /*b770*/  BRA `(.L_x_3329) ;  /* 0x0000000800b47947 */ /* 0x000fea0003800000 */
.L_x_3340:
        /* <DEDUP_REMOVED lines=9> */
[----:B0-----:R-:W-:-:S05]  /*b810*/  @!P0 FMUL R10, R10, 1.175494350822287508e-38 ;  /* 0x008000000a0a8820 */ /* 0x001fca0000400000 */
        /* <DEDUP_REMOVED lines=13> */
.L_x_3344:
[----:B------:R-:W-:Y:S05]  /*b8f0*/  BSYNC.RECONVERGENT B0 ;  /* 0x0000000000007941 */ /* 0x000fea0003800200 */
.L_x_3343:
[----:B------:R-:W-:Y:S01]  /*b900*/  LOP3.LUT R7, R0, 0x80, R7, 0xf8, !PT ;  /* 0x0000008000077812 */ /* 0x000fe200078ef807 */
[----:B------:R-:W-:-:S04]  /*b910*/  IMAD.MOV.U32 R34, RZ, RZ, R2 ;  /* 0x000000ffff227224 */ /* 0x000fc800078e0002 */
[----:B------:R0:W-:Y:S01]  /*b920*/  STG.E.U8 desc[UR36][R8.64], R7 ;  /* 0x0000000708007986 */ /* 0x0001e2000c101124 */
[----:B------:R-:W-:Y:S05]  /*b930*/  BRA `(.L_x_3329) ;  /* 0x0000000800447947 */ /* 0x000fea0003800000 */
.L_x_3339:
        /* <DEDUP_REMOVED lines=10> */
[----:B------:R-:W-:-:S05]  /*b9e0*/  F2FP.BF16.F32.PACK_AB R0, RZ, R0 ;  /* 0x00000000ff00723e */ /* 0x000fca00000010ff */
[----:B------:R0:W-:Y:S01]  /*b9f0*/  STG.E.U16 desc[UR36][R8.64], R0 ;  /* 0x0000000008007986 */ /* 0x0001e2000c101524 */
[----:B------:R-:W-:Y:S05]  /*ba00*/  BRA `(.L_x_3329) ;  /* 0x0000000800107947 */ /* 0x000fea0003800000 */
.L_x_3336:
        /* <DEDUP_REMOVED lines=8> */
[----:B--2---:R-:W0:Y:S01]  /*ba90*/  F2I.U32.F64.TRUNC R5, R4 ;  /* 0x0000000400057311 */ /* 0x004e22000030d000 */
[----:B------:R-:W-:Y:S01]  /*baa0*/  IMAD.MOV.U32 R34, RZ, RZ, R2 ;  /* 0x000000ffff227224 */ /* 0x000fe200078e0002 */
[----:B0-----:R0:W-:Y:S01]  /*bab0*/  STG.E.U16 desc[UR36][R8.64], R5 ;  /* 0x0000000508007986 */ /* 0x0011e2000c101524 */
[----:B------:R-:W-:Y:S05]  /*bac0*/  BRA `(.L_x_3329) ;  /* 0x0000000400e07947 */ /* 0x000fea0003800000 */
.L_x_3347:
        /* <DEDUP_REMOVED lines=21> */
.L_x_3350:
[----:B------:R-:W-:-:S04]  /*bc20*/  SHF.R.U32.HI R0, RZ, 0x14, R7 ;  /* 0x00000014ff007819 */ /* 0x000fc80000011607 */
[----:B------:R-:W-:-:S04]  /*bc30*/  LOP3.LUT R0, R0, 0x1, RZ, 0xc0, !PT ;  /* 0x0000000100007812 */ /* 0x000fc800078ec0ff */
[----:B------:R-:W-:-:S04]  /*bc40*/  IADD3 R0, PT, PT, R7, 0x487ffff, R0 ;  /* 0x0487ffff07007810 */ /* 0x000fc80007ffe000 */
[----:B------:R-:W-:-:S04]  /*bc50*/  SHF.R.U32.HI R0, RZ, 0x14, R0 ;  /* 0x00000014ff007819 */ /* 0x000fc80000011600 */
[----:B------:R-:W-:-:S07]  /*bc60*/  LOP3.LUT R3, R0, 0xff, RZ, 0xc0, !PT ;  /* 0x000000ff00037812 */ /* 0x000fce00078ec0ff */
.L_x_3351:
[----:B------:R-:W-:-:S04]  /*bc70*/  SHF.R.U32.HI R0, RZ, 0x18, R7 ;  /* 0x00000018ff007819 */ /* 0x000fc80000011607 */
[----:B------:R-:W-:-:S07]  /*bc80*/  LOP3.LUT R0, R3, 0x80, R0, 0xf8, !PT ;  /* 0x0000008003007812 */ /* 0x000fce00078ef800 */
.L_x_3349:
[----:B------:R-:W-:Y:S05]  /*bc90*/  BSYNC.RECONVERGENT B0 ;  /* 0x0000000000007941 */ /* 0x000fea0003800200 */
.L_x_3348:
[----:B------:R0:W-:Y:S01]  /*bca0*/  STG.E.U8 desc[UR36][R8.64], R0 ;  /* 0x0000000008007986 */ /* 0x0001e2000c101124 */
[----:B------:R-:W-:Y:S01]  /*bcb0*/  IMAD.MOV.U32 R34, RZ, RZ, R2 ;  /* 0x000000ffff227224 */ /* 0x000fe200078e0002 */
[----:B------:R-:W-:Y:S06]  /*bcc0*/  BRA `(.L_x_3329) ;  /* 0x0000000400607947 */ /* 0x000fec0003800000 */
.L_x_3346:
        /* <DEDUP_REMOVED lines=21> */
.L_x_3354:
[----:B------:R-:W-:-:S04]  /*be20*/  SHF.R.U32.HI R0, RZ, 0x15, R7 ;  /* 0x00000015ff007819 */ /* 0x000fc80000011607 */
[----:B------:R-:W-:-:S04]  /*be30*/  LOP3.LUT R0, R0, 0x1, RZ, 0xc0, !PT ;  /* 0x0000000100007812 */ /* 0x000fc800078ec0ff */
[----:B------:R-:W-:-:S04]  /*be40*/  IADD3 R0, PT, PT, R7, 0x88fffff, R0 ;  /* 0x088fffff07007810 */ /* 0x000fc80007ffe000 */
[----:B------:R-:W-:-:S04]  /*be50*/  SHF.R.U32.HI R0, RZ, 0x15, R0 ;  /* 0x00000015ff007819 */ /* 0x000fc80000011600 */
[----:B------:R-:W-:-:S07]  /*be60*/  LOP3.LUT R3, R0, 0xff, RZ, 0xc0, !PT ;  /* 0x000000ff00037812 */ /* 0x000fce00078ec0ff */
.L_x_3355:
[----:B------:R-:W-:-:S04]  /*be70*/  SHF.R.U32.HI R0, RZ, 0x18, R7 ;  /* 0x00000018ff007819 */ /* 0x000fc80000011607 */
[----:B------:R-:W-:-:S07]  /*be80*/  LOP3.LUT R0, R3, 0x80, R0, 0xf8, !PT ;  /* 0x0000008003007812 */ /* 0x000fce00078ef800 */
.L_x_3353:
[----:B------:R-:W-:Y:S05]  /*be90*/  BSYNC.RECONVERGENT B0 ;  /* 0x0000000000007941 */ /* 0x000fea0003800200 */
.L_x_3352:
[----:B------:R0:W-:Y:S01]  /*bea0*/  STG.E.U8 desc[UR36][R8.64], R0 ;  /* 0x0000000008007986 */ /* 0x0001e2000c101124 */
[----:B------:R-:W-:Y:S01]  /*beb0*/  IMAD.MOV.U32 R34, RZ, RZ, R2 ;  /* 0x000000ffff227224 */ /* 0x000fe200078e0002 */
[----:B------:R-:W-:Y:S06]  /*bec0*/  BRA `(.L_x_3329) ;  /* 0x0000000000e07947 */ /* 0x000fec0003800000 */
.L_x_3345:
[----:B------:R-:W-:-:S13]  /*bed0*/  ISETP.NE.AND P0, PT, R0, 0x1c, PT ;  /* 0x0000001c0000780c */ /* 0x000fda0003f05270 */
[----:B------:R-:W-:Y:S05]  /*bee0*/  @!P0 BRA `(.L_x_3356) ;  /* 0x0000000000cc8947 */ /* 0x000fea0003800000 */
[----:B------:R-:W-:-:S13]  /*bef0*/  ISETP.NE.AND P0, PT, R0, 0x1d, PT ;  /* 0x0000001d0000780c */ /* 0x000fda0003f05270 */
[----:B------:R-:W-:Y:S05]  /*bf00*/  @!P0 BRA `(.L_x_3357) ;  /* 0x0000000000b48947 */ /* 0x000fea0003800000 */
[----:B------:R-:W-:-:S13]  /*bf10*/  ISETP.NE.AND P0, PT, R0, 0x2c, PT ;  /* 0x0000002c0000780c */ /* 0x000fda0003f05270 */
[----:B------:R-:W-:Y:S05]  /*bf20*/  @!P0 BRA `(.L_x_3358) ;  /* 0x0000000000488947 */ /* 0x000fea0003800000 */
.L_x_3328:
[----:B------:R-:W-:Y:S01]  /*bf30*/  MOV R14, 0x0 ;  /* 0x00000000000e7802 */ /* 0x000fe20000000f00 */
[----:B------:R-:W2:Y:S01]  /*bf40*/  LDCU.64 UR6, c[0x4][0x128] ;  /* 0x01002500ff0677ac */ /* 0x000ea20008000a00 */
[----:B------:R-:W-:Y:S02]  /*bf50*/  IMAD.MOV.U32 R8, RZ, RZ, 0x65 ;  /* 0x00000065ff087424 */ /* 0x000fe400078e00ff */
[----:B------:R-:W-:Y:S01]  /*bf60*/  IMAD.MOV.U32 R12, RZ, RZ, 0x1 ;  /* 0x00000001ff0c7424 */ /* 0x000fe200078e00ff */
[----:B------:R-:W0:Y:S01]  /*bf70*/  LDCU.64 UR8, c[0x4][0x130] ;  /* 0x01002600ff0877ac */ /* 0x000e220008000a00 */
[----:B------:R-:W1:Y:S01]  /*bf80*/  LDC.64 R14, c[0x4][R14] ;  /* 0x010000000e0e7b82 */ /* 0x000e620000000a00 */
[----:B------:R-:W-:Y:S01]  /*bf90*/  IMAD.MOV.U32 R13, RZ, RZ, RZ ;  /* 0x000000ffff0d7224 */ /* 0x000fe200078e00ff */
[----:B------:R-:W3:Y:S01]  /*bfa0*/  LDCU.64 UR4, c[0x4][0x10] ;  /* 0x01000200ff0477ac */ /* 0x000ee20008000a00 */
[----:B--2---:R-:W-:Y:S02]  /*bfb0*/  IMAD.U32 R4, RZ, RZ, UR6 ;  /* 0x00000006ff047e24 */ /* 0x004fe4000f8e00ff */
[----:B------:R-:W-:-:S02]  /*bfc0*/  IMAD.U32 R5, RZ, RZ, UR7 ;  /* 0x00000007ff057e24 */ /* 0x000fc4000f8e00ff */
[----:B0-----:R-:W-:Y:S02]  /*bfd0*/  IMAD.U32 R6, RZ, RZ, UR8 ;  /* 0x00000008ff067e24 */ /* 0x001fe4000f8e00ff */
[----:B------:R-:W-:Y:S02]  /*bfe0*/  IMAD.U32 R7, RZ, RZ, UR9 ;  /* 0x00000009ff077e24 */ /* 0x000fe4000f8e00ff */
[----:B---3--:R-:W-:Y:S02]  /*bff0*/  IMAD.U32 R10, RZ, RZ, UR4 ;  /* 0x00000004ff0a7e24 */ /* 0x008fe4000f8e00ff */
[----:B------:R-:W-:-:S07]  /*c000*/  IMAD.U32 R11, RZ, RZ, UR5 ;  /* 0x00000005ff0b7e24 */ /* 0x000fce000f8e00ff */
[----:B------:R-:W-:-:S07]  /*c010*/  LEPC R20, `(.L_x_3359) ;  /* 0x000000001014794e */ /* 0x000fce0000000000 */
[----:B-1--4-:R-:W-:Y:S05]  /*c020*/  CALL.ABS.NOINC R14 ;  /* 0x000000000e007343 */ /* 0x012fea0003c00000 */
.L_x_3359:
[----:B------:R-:W-:Y:S01]  /*c030*/  IMAD.MOV.U32 R34, RZ, RZ, R2 ;  /* 0x000000ffff227224 */ /* 0x000fe200078e0002 */
[----:B------:R-:W-:Y:S06]  /*c040*/  BRA `(.L_x_3329) ;  /* 0x0000000000807947 */ /* 0x000fec0003800000 */
.L_x_3358:
        /* <DEDUP_REMOVED lines=25> */
.L_x_3357:
[----:B--2---:R-:W0:Y:S01]  /*c1e0*/  F2I.U64.F64.TRUNC R4, R4 ;  /* 0x0000000400047311 */ /* 0x004e22000030d800 */
[----:B------:R-:W-:Y:S01]  /*c1f0*/  IMAD.MOV.U32 R34, RZ, RZ, R2 ;  /* 0x000000ffff227224 */ /* 0x000fe200078e0002 */
[----:B0-----:R0:W-:Y:S01]  /*c200*/  STG.E.64 desc[UR36][R8.64], R4 ;  /* 0x0000000408007986 */ /* 0x0011e2000c101b24 */
[----:B------:R-:W-:Y:S05]  /*c210*/  BRA `(.L_x_3329) ;  /* 0x00000000000c7947 */ /* 0x000fea0003800000 */
.L_x_3356:
[----:B--2---:R-:W0:Y:S01]  /*c220*/  F2I.U32.F64.TRUNC R5, R4 ;  /* 0x0000000400057311 */ /* 0x004e22000030d000 */
[----:B------:R-:W-:Y:S01]  /*c230*/  IMAD.MOV.U32 R34, RZ, RZ, R2 ;  /* 0x000000ffff227224 */ /* 0x000fe200078e0002 */
[----:B0-----:R0:W-:Y:S06]  /*c240*/  STG.E desc[UR36][R8.64], R5 ;  /* 0x0000000508007986 */ /* 0x0011ec000c101924 */
.L_x_3329:
[----:B------:R-:W-:-:S13]  /*c250*/  ISETP.GE.AND P0, PT, R34, R19, PT ;  /* 0x000000132200720c */ /* 0x000fda0003f06270 */
[----:B------:R-:W-:Y:S05]  /*c260*/  @P0 BREAK.RELIABLE B6 ;  /* 0x0000000000060942 */ /* 0x000fea0003800100 */
        /* <DEDUP_REMOVED lines=19> */
[----:B----4-:R-:W0:Y:S02]  /*c3a0*/  F2I.F64.TRUNC R29, R28 ;  /* 0x0000001c001d7311 */ /* 0x010e24000030d100 */
[----:B0-----:R0:W-:Y:S01]  /*c3b0*/  STG.E.U8 desc[UR36][R2.64], R29 ;  /* 0x0000001d02007986 */ /* 0x0011e2000c101124 */
[----:B------:R-:W-:Y:S05]  /*c3c0*/  BRA `(.L_x_3366) ;  /* 0x0000001000907947 */ /* 0x000fea0003800000 */
.L_x_3364:
[----:B----4-:R-:W0:Y:S02]  /*c3d0*/  F2I.S64.F64.TRUNC R28, R28 ;  /* 0x0000001c001c7311 */ /* 0x010e24000030d900 */
[----:B0-----:R-:W-:-:S05]  /*c3e0*/  IMAD.MOV.U32 R5, RZ, RZ, R28 ;  /* 0x000000ffff057224 */ /* 0x001fca00078e001c */
[----:B------:R0:W-:Y:S01]  /*c3f0*/  STG.E.U8 desc[UR36][R2.64], R5 ;  /* 0x0000000502007986 */ /* 0x0001e2000c101124 */
[----:B------:R-:W-:Y:S05]  /*c400*/  BRA `(.L_x_3366) ;  /* 0x0000001000807947 */ /* 0x000fea0003800000 */
.L_x_3363:
[----:B------:R-:W-:-:S13]  /*c410*/  ISETP.NE.AND P0, PT, R0, 0x2, PT ;  /* 0x000000020000780c */ /* 0x000fda0003f05270 */
[----:B------:R-:W-:Y:S05]  /*c420*/  @!P0 BRA `(.L_x_3367) ;  /* 0x0000000000288947 */ /* 0x000fea0003800000 */
[----:B------:R-:W-:-:S13]  /*c430*/  ISETP.NE.AND P0, PT, R0, 0x3, PT ;  /* 0x000000030000780c */ /* 0x000fda0003f05270 */
[----:B------:R-:W-:Y:S05]  /*c440*/  @!P0 BRA `(.L_x_3368) ;  /* 0x0000000000148947 */ /* 0x000fea0003800000 */
[----:B------:R-:W-:-:S13]  /*c450*/  ISETP.NE.AND P0, PT, R0, 0x4, PT ;  /* 0x000000040000780c */ /* 0x000fda0003f05270 */
[----:B------:R-:W-:Y:S05]  /*c460*/  @P0 BRA `(.L_x_3365) ;  /* 0x0000000c00240947 */ /* 0x000fea0003800000 */
[----:B----4-:R-:W0:Y:S02]  /*c470*/  F2I.S64.F64.TRUNC R28, R28 ;  /* 0x0000001c001c7311 */ /* 0x010e24000030d900 */
[----:B0-----:R0:W-:Y:S01]  /*c480*/  STG.E.64 desc[UR36][R2.64], R28 ;  /* 0x0000001c02007986 */ /* 0x0011e2000c101b24 */
[----:B------:R-:W-:Y:S05]  /*c490*/  BRA `(.L_x_3366) ;  /* 0x00000010005c7947 */ /* 0x000fea0003800000 */
.L_x_3368:
[----:B----4-:R-:W0:Y:S02]  /*c4a0*/  F2I.F64.TRUNC R29, R28 ;  /* 0x0000001c001d7311 */ /* 0x010e24000030d100 */
[----:B0-----:R0:W-:Y:S01]  /*c4b0*/  STG.E desc[UR36][R2.64], R29 ;  /* 0x0000001d02007986 */ /* 0x0011e2000c101924 */
[----:B------:R-:W-:Y:S05]  /*c4c0*/  BRA `(.L_x_3366) ;  /* 0x0000001000507947 */ /* 0x000fea0003800000 */
.L_x_3367:
[----:B----4-:R-:W0:Y:S02]  /*c4d0*/  F2I.F64.TRUNC R29, R28 ;  /* 0x0000001c001d7311 */ /* 0x010e24000030d100 */
[----:B0-----:R0:W-:Y:S01]  /*c4e0*/  STG.E.U16 desc[UR36][R2.64], R29 ;  /* 0x0000001d02007986 */ /* 0x0011e2000c101524 */
[----:B------:R-:W-:Y:S05]  /*c4f0*/  BRA `(.L_x_3366) ;  /* 0x0000001000447947 */ /* 0x000fea0003800000 */
.L_x_3362:
        /* <DEDUP_REMOVED lines=8> */
[----:B----4-:R-:W0:-:S15]  /*c580*/  F2F.F32.F64 R5, R28 ;  /* 0x0000001c00057310 */ /* 0x010e1e0000301000 */
[----:B------:R-:W-:-:S15]  /*c590*/  NOP ;  /* 0x0000000000007918 */ /* 0x000fde0000000000 */
[----:B------:R-:W-:-:S15]  /*c5a0*/  NOP ;  /* 0x0000000000007918 */ /* 0x000fde0000000000 */
[----:B------:R-:W-:-:S15]  /*c5b0*/  NOP ;  /* 0x0000000000007918 */ /* 0x000fde0000000000 */
[----:B------:R-:W-:-:S04]  /*c5c0*/  NOP ;  /* 0x0000000000007918 */ /* 0x000fc80000000000 */
[----:B------:R-:W0:Y:S02]  /*c5d0*/  DSETP.GEU.AND P0, PT, |R28|, UR4, PT ;  /* 0x000000041c007e2a */ /* 0x000e24000bf0e200 */
[----:B0-----:R-:W-:-:S05]  /*c5e0*/  @!P0 FMUL R5, R5, 1.175494350822287508e-38 ;  /* 0x0080000005058820 */ /* 0x001fca0000400000 */
[----:B------:R0:W-:Y:S01]  /*c5f0*/  STG.E desc[UR36][R2.64], R5 ;  /* 0x0000000502007986 */ /* 0x0001e2000c101924 */
[----:B------:R-:W-:Y:S05]  /*c600*/  BRA `(.L_x_3366) ;  /* 0x0000001000007947 */ /* 0x000fea0003800000 */
.L_x_3370:
        /* <DEDUP_REMOVED lines=9> */
[----:B------:R-:W-:-:S05]  /*c6a0*/  F2FP.F16.F32.PACK_AB R0, RZ, R0 ;  /* 0x00000000ff00723e */ /* 0x000fca00000000ff */
[----:B------:R1:W-:Y:S01]  /*c6b0*/  STG.E.U16 desc[UR36][R2.64], R0 ;  /* 0x0000000002007986 */ /* 0x0003e2000c101524 */
[----:B------:R-:W-:Y:S05]  /*c6c0*/  BRA `(.L_x_3366) ;  /* 0x0000000c00d07947 */ /* 0x000fea0003800000 */
.L_x_3369:
        /* <DEDUP_REMOVED lines=13> */
[----:B------:R-:W0:Y:S01]  /*c7a0*/  DSETP.GEU.AND P0, PT, |R28|, UR4, PT ;  /* 0x000000041c007e2a */ /* 0x000e22000bf0e200 */
[----:B------:R-:W-:Y:S02]  /*c7b0*/  IMAD.MOV.U32 R5, RZ, RZ, RZ ;  /* 0x000000ffff057224 */ /* 0x000fe400078e00ff */
[----:B0-----:R-:W-:-:S05]  /*c7c0*/  @!P0 FMUL R4, R4, 1.175494350822287508e-38 ;  /* 0x0080000004048820 */ /* 0x001fca0000400000 */
[----:B------:R4:W-:Y:S01]  /*c7d0*/  STG.E.64 desc[UR36][R2.64], R4 ;  /* 0x0000000402007986 */ /* 0x0009e2000c101b24 */
[----:B------:R-:W-:Y:S05]  /*c7e0*/  BRA `(.L_x_3366) ;  /* 0x0000000c00887947 */ /* 0x000fea0003800000 */
.L_x_3372:
        /* <DEDUP_REMOVED lines=9> */
[----:B------:R-:W-:-:S04]  /*c880*/  F2FP.F16.F32.PACK_AB R5, RZ, R0 ;  /* 0x00000000ff05723e */ /* 0x000fc800000000ff */
[----:B------:R-:W-:-:S05]  /*c890*/  PRMT R5, R5, 0x5410, RZ ;  /* 0x0000541005057816 */ /* 0x000fca00000000ff */
[----:B------:R0:W-:Y:S01]  /*c8a0*/  STG.E desc[UR36][R2.64], R5 ;  /* 0x0000000502007986 */ /* 0x0001e2000c101924 */
[----:B------:R-:W-:Y:S05]  /*c8b0*/  BRA `(.L_x_3366) ;  /* 0x0000000c00547947 */ /* 0x000fea0003800000 */
.L_x_3371:
[----:B----4-:R2:W-:Y:S01]  /*c8c0*/  STG.E.64 desc[UR36][R2.64], R28 ;  /* 0x0000001c02007986 */ /* 0x0105e2000c101b24 */
[----:B------:R-:W-:Y:S05]  /*c8d0*/  BRA `(.L_x_3366) ;  /* 0x0000000c004c7947 */ /* 0x000fea0003800000 */
.L_x_3361:
        /* <DEDUP_REMOVED lines=10> */
[----:B----4-:R-:W0:Y:S02]  /*c980*/  F2I.U32.F64.TRUNC R29, R28 ;  /* 0x0000001c001d7311 */ /* 0x010e24000030d000 */
[----:B0-----:R0:W-:Y:S01]  /*c990*/  STG.E.U16 desc[UR36][R2.64], R29 ;  /* 0x0000001d02007986 */ /* 0x0011e2000c101524 */
[----:B------:R-:W-:Y:S05]  /*c9a0*/  BRA `(.L_x_3366) ;  /* 0x0000000c00187947 */ /* 0x000fea0003800000 */
.L_x_3376:
        /* <DEDUP_REMOVED lines=26> */
.L_x_3379:
[----:B------:R-:W-:-:S04]  /*cb50*/  SHF.R.U32.HI R5, RZ, 0x18, R5 ;  /* 0x00000018ff057819 */ /* 0x000fc80000011605 */
[----:B------:R-:W-:-:S07]  /*cb60*/  LOP3.LUT R0, R0, 0x80, R5, 0xf8, !PT ;  /* 0x0000008000007812 */ /* 0x000fce00078ef805 */
.L_x_3378:
[----:B------:R-:W-:Y:S05]  /*cb70*/  BSYNC.RECONVERGENT B0 ;  /* 0x0000000000007941 */ /* 0x000fea0003800200 */
.L_x_3377:
[----:B------:R0:W-:Y:S01]  /*cb80*/  STG.E.U8 desc[UR36][R2.64], R0 ;  /* 0x0000000002007986 */ /* 0x0001e2000c101124 */
[----:B------:R-:W-:Y:S05]  /*cb90*/  BRA `(.L_x_3366) ;  /* 0x00000008009c7947 */ /* 0x000fea0003800000 */
.L_x_3375:
        /* <DEDUP_REMOVED lines=26> */
.L_x_3382:
[----:B------:R-:W-:-:S04]  /*cd40*/  SHF.R.U32.HI R5, RZ, 0x18, R5 ;  /* 0x00000018ff057819 */ /* 0x000fc80000011605 */
[----:B------:R-:W-:-:S07]  /*cd50*/  LOP3.LUT R0, R0, 0x80, R5, 0xf8, !PT ;  /* 0x0000008000007812 */ /* 0x000fce00078ef805 */
.L_x_3381:
[----:B------:R-:W-:Y:S05]  /*cd60*/  BSYNC.RECONVERGENT B0 ;  /* 0x0000000000007941 */ /* 0x000fea0003800200 */
.L_x_3380:
[----:B------:R0:W-:Y:S01]  /*cd70*/  STG.E.U8 desc[UR36][R2.64], R0 ;  /* 0x0000000002007986 */ /* 0x0001e2000c101124 */
[----:B------:R-:W-:Y:S05]  /*cd80*/  BRA `(.L_x_3366) ;  /* 0x0000000800207947 */ /* 0x000fea0003800000 */
.L_x_3374:
        /* <DEDUP_REMOVED lines=8> */
[----:B---34-:R-:W0:-:S15]  /*ce10*/  F2F.F32.F64 R6, R28 ;  /* 0x0000001c00067310 */ /* 0x018e1e0000301000 */
[----:B------:R-:W-:-:S15]  /*ce20*/  NOP ;  /* 0x0000000000007918 */ /* 0x000fde0000000000 */
[----:B------:R-:W-:-:S15]  /*ce30*/  NOP ;  /* 0x0000000000007918 */ /* 0x000fde0000000000 */
[----:B------:R-:W-:-:S15]  /*ce40*/  NOP ;  /* 0x0000000000007918 */ /* 0x000fde0000000000 */
[----:B------:R-:W-:-:S04]  /*ce50*/  NOP ;  /* 0x0000000000007918 */ /* 0x000fc80000000000 */
[----:B------:R-:W0:Y:S02]  /*ce60*/  DSETP.GEU.AND P0, PT, |R28|, UR4, PT ;  /* 0x000000041c007e2a */ /* 0x000e24000bf0e200 */
        /* <DEDUP_REMOVED lines=16> */
.L_x_3384:
[----:B----4-:R-:W0:Y:S02]  /*cf70*/  F2I.U64.F64.TRUNC R28, R28 ;  /* 0x0000001c001c7311 */ /* 0x010e24000030d800 */
[----:B0-----:R0:W-:Y:S01]  /*cf80*/  STG.E.64 desc[UR36][R2.64], R28 ;  /* 0x0000001c02007986 */ /* 0x0011e2000c101b24 */
[----:B------:R-:W-:Y:S05]  /*cf90*/  BRA `(.L_x_3366) ;  /* 0x00000004009c7947 */ /* 0x000fea0003800000 */
.L_x_3383:
[----:B----4-:R-:W0:Y:S02]  /*cfa0*/  F2I.U32.F64.TRUNC R29, R28 ;  /* 0x0000001c001d7311 */ /* 0x010e24000030d000 */
[----:B0-----:R0:W-:Y:S01]  /*cfb0*/  STG.E desc[UR36][R2.64], R29 ;  /* 0x0000001d02007986 */ /* 0x0011e2000c101924 */
[----:B------:R-:W-:Y:S05]  /*cfc0*/  BRA `(.L_x_3366) ;  /* 0x0000000400907947 */ /* 0x000fea0003800000 */
.L_x_3373:
[----:B------:R-:W-:-:S13]  /*cfd0*/  ISETP.GT.AND P0, PT, R0, 0xe, PT ;  /* 0x0000000e0000780c */ /* 0x000fda0003f04270 */
[----:B------:R-:W-:Y:S05]  /*cfe0*/  @P0 BRA `(.L_x_3385) ;  /* 0x00000000002c0947 */ /* 0x000fea0003800000 */
[----:B------:R-:W-:-:S13]  /*cff0*/  ISETP.NE.AND P0, PT, R0, 0xa, PT ;  /* 0x0000000a0000780c */ /* 0x000fda0003f05270 */
[----:B------:R-:W-:Y:S05]  /*d000*/  @!P0 BRA `(.L_x_3386) ;  /* 0x0000000000188947 */ /* 0x000fea0003800000 */
[----:B------:R-:W-:-:S13]  /*d010*/  ISETP.NE.AND P0, PT, R0, 0xb, PT ;  /* 0x0000000b0000780c */ /* 0x000fda0003f05270 */
[----:B------:R-:W-:Y:S05]  /*d020*/  @P0 BRA `(.L_x_3365) ;  /* 0x0000000000340947 */ /* 0x000fea0003800000 */
[----:B----4-:R-:W0:Y:S02]  /*d030*/  DSETP.NEU.AND P0, PT, R28, RZ, PT ;  /* 0x000000ff1c00722a */ /* 0x010e240003f0d000 */
[----:B0-----:R-:W-:-:S05]  /*d040*/  SEL R5, RZ, 0x1, !P0 ;  /* 0x00000001ff057807 */ /* 0x001fca0004000000 */
[----:B------:R0:W-:Y:S01]  /*d050*/  STG.E.U8 desc[UR36][R2.64], R5 ;  /* 0x0000000502007986 */ /* 0x0001e2000c101124 */
[----:B------:R-:W-:Y:S05]  /*d060*/  BRA `(.L_x_3366) ;  /* 0x0000000400687947 */ /* 0x000fea0003800000 */
.L_x_3386:
[----:B------:R-:W-:-:S05]  /*d070*/  CS2R R30, SRZ ;  /* 0x00000000001e7805 */ /* 0x000fca000001ff00 */
[----:B----4-:R0:W-:Y:S01]  /*d080*/  STG.E.128 desc[UR36][R2.64], R28 ;  /* 0x0000001c02007986 */ /* 0x0101e2000c101d24 */
[----:B------:R-:W-:Y:S05]  /*d090*/  BRA `(.L_x_3366) ;  /* 0x00000004005c7947 */ /* 0x000fea0003800000 */
.L_x_3385:
[----:B------:R-:W-:-:S13]  /*d0a0*/  ISETP.NE.AND P0, PT, R0, 0xf, PT ;  /* 0x0000000f0000780c */ /* 0x000fda0003f05270 */
[----:B------:R-:W-:Y:S05]  /*d0b0*/  @!P0 BRA `(.L_x_3387) ;  /* 0x0000000400288947 */ /* 0x000fea0003800000 */
[----:B------:R-:W-:-:S13]  /*d0c0*/  ISETP.NE.AND P0, PT, R0, 0x17, PT ;  /* 0x000000170000780c */ /* 0x000fda0003f05270 */
[----:B------:R-:W-:Y:S05]  /*d0d0*/  @!P0 BRA `(.L_x_3388) ;  /* 0x0000000000b08947 */ /* 0x000fea0003800000 */
[----:B------:R-:W-:-:S13]  /*d0e0*/  ISETP.NE.AND P0, PT, R0, 0x18, PT ;  /* 0x000000180000780c */ /* 0x000fda0003f05270 */
[----:B------:R-:W-:Y:S05]  /*d0f0*/  @!P0 BRA `(.L_x_3389) ;  /* 0x0000000000448947 */ /* 0x000fea0003800000 */
.L_x_3365:
[----:B------:R-:W-:Y:S01]  /*d100*/  MOV R2, 0x0 ;  /* 0x0000000000027802 */ /* 0x000fe20000000f00 */
[----:B------:R-:W0:Y:S01]  /*d110*/  LDCU.64 UR4, c[0x4][0x128] ;  /* 0x01002500ff0477ac */ /* 0x000e220008000a00 */
[----:B---3--:R-:W-:Y:S02]  /*d120*/  IMAD.MOV.U32 R8, RZ, RZ, 0x65 ;  /* 0x00000065ff087424 */ /* 0x008fe400078e00ff */
        /* <DEDUP_REMOVED lines=12> */
[----:B--2-4-:R-:W-:Y:S05]  /*d1f0*/  CALL.ABS.NOINC R2 ;  /* 0x0000000002007343 */ /* 0x014fea0003c00000 */
.L_x_3390:
[----:B------:R-:W-:Y:S05]  /*d200*/  BRA `(.L_x_3366) ;  /* 0x0000000400007947 */ /* 0x000fea0003800000 */
.L_x_3389:
[----:B------:R-:W-:Y:S01]  /*d210*/  UMOV UR4, 0xf0000000 ;  /* 0xf000000000047882 */ /* 0x000fe20000000000 */
[----:B------:R-:W-:Y:S01]  /*d220*/  UMOV UR5, 0x380fffff ;  /* 0x380fffff00057882 */ /* 0x000fe20000000000 */
[----:B---34-:R-:W0:-:S15]  /*d230*/  F2F.F32.F64 R7, R28 ;  /* 0x0000001c00077310 */ /* 0x018e1e0000301000 */
        /* <DEDUP_REMOVED lines=18> */
.L_x_3392:
[----:B------:R-:W-:Y:S05]  /*d360*/  BSYNC.RECONVERGENT B0 ;  /* 0x0000000000007941 */ /* 0x000fea0003800200 */
.L_x_3391:
[----:B------:R-:W-:-:S05]  /*d370*/  LOP3.LUT R5, R0, 0x80, R5, 0xf8, !PT ;  /* 0x0000008000057812 */ /* 0x000fca00078ef805 */
[----:B------:R0:W-:Y:S01]  /*d380*/  STG.E.U8 desc[UR36][R2.64], R5 ;  /* 0x0000000502007986 */ /* 0x0001e2000c101124 */
[----:B------:R-:W-:Y:S05]  /*d390*/  BRA `(.L_x_3366) ;  /* 0x00000000009c7947 */ /* 0x000fea0003800000 */
.L_x_3388:
        /* <DEDUP_REMOVED lines=9> */
[----:B0-----:R-:W-:-:S05]  /*d430*/  @!P0 FMUL R5, R5, 1.175494350822287508e-38 ;  /* 0x0080000005058820 */ /* 0x001fca0000400000 */
        /* <DEDUP_REMOVED lines=10> */
.L_x_3394:
[----:B------:R-:W-:Y:S01]  /*d4e0*/  IMAD.MOV.U32 R0, RZ, RZ, 0x7f ;  /* 0x0000007fff007424 */ /* 0x000fe200078e00ff */
[----:B------:R-:W-:-:S04]  /*d4f0*/  ISETP.GT.U32.AND P0, PT, R4, 0x7f800000, PT ;  /* 0x7f8000000400780c */ /* 0x000fc80003f04070 */
[----:B------:R-:W-:-:S09]  /*d500*/  SEL R0, R0, 0x7c, P0 ;  /* 0x0000007c00007807 */ /* 0x000fd20000000000 */
.L_x_3395:
[----:B------:R-:W-:Y:S05]  /*d510*/  BSYNC.RECONVERGENT B0 ;  /* 0x0000000000007941 */ /* 0x000fea0003800200 */
.L_x_3393:
[----:B------:R-:W-:-:S04]  /*d520*/  SHF.R.U32.HI R5, RZ, 0x18, R5 ;  /* 0x00000018ff057819 */ /* 0x000fc80000011605 */
[----:B------:R-:W-:-:S05]  /*d530*/  LOP3.LUT R5, R0, 0x80, R5, 0xf8, !PT ;  /* 0x0000008000057812 */ /* 0x000fca00078ef805 */
[----:B------:R0:W-:Y:S01]  /*d540*/  STG.E.U8 desc[UR36][R2.64], R5 ;  /* 0x0000000502007986 */ /* 0x0001e2000c101124 */
[----:B------:R-:W-:Y:S05]  /*d550*/  BRA `(.L_x_3366) ;  /* 0x00000000002c7947 */ /* 0x000fea0003800000 */
.L_x_3387:
        /* <DEDUP_REMOVED lines=9> */
[----:B------:R-:W-:-:S05]  /*d5f0*/  F2FP.BF16.F32.PACK_AB R0, RZ, R0 ;  /* 0x00000000ff00723e */ /* 0x000fca00000010ff */
[----:B------:R0:W-:Y:S02]  /*d600*/  STG.E.U16 desc[UR36][R2.64], R0 ;  /* 0x0000000002007986 */ /* 0x0001e4000c101524 */
.L_x_3366:
[----:B------:R-:W-:-:S07]  /*d610*/  VIADD R34, R34, 0x80 ;  /* 0x0000008022227836 */ /* 0x000fce0000000000 */
.L_x_3323:
[----:B------:R-:W-:-:S13]  /*d620*/  ISETP.GE.AND P0, PT, R34, R19, PT ;  /* 0x000000132200720c */ /* 0x000fda0003f06270 */
[----:B------:R-:W-:Y:S05]  /*d630*/  @P0 BREAK.RELIABLE B6 ;  /* 0x0000000000060942 */ /* 0x000fea0003800100 */
[----:B------:R-:W-:Y:S05]  /*d640*/  @P0 BRA `(.L_x_3360) ;  /* 0x0000001000ec0947 */ /* 0x000fea0003800000 */
[----:B------:R-:W-:Y:S05]  /*d650*/  BSYNC.RELIABLE B6 ;  /* 0x0000000000067941 */ /* 0x000fea0003800100 */
.L_x_3322:
[----:B------:R-:W5:Y:S01]  /*d660*/  LDCU UR4, c[0x0][0x3b4] ;  /* 0x00007680ff0477ac */ /* 0x000f620008000800 */
[----:B012-4-:R-:W0:Y:S01]  /*d670*/  LDC.64 R2, c[0x0][0x388] ;  /* 0x0000e200ff027b82 */ /* 0x017e220000000a00 */
        /* <DEDUP_REMOVED lines=16> */
[----:B------:R-:W0:Y:S02]  /*d780*/  F2I.F64.TRUNC R25, R24 ;  /* 0x0000001800197311 */ /* 0x000e24000030d100 */
[----:B0-----:R0:W-:Y:S01]  /*d790*/  STG.E.U8 desc[UR36][R2.64], R25 ;  /* 0x0000001902007986 */ /* 0x0011e2000c101124 */
[----:B------:R-:W-:Y:S05]  /*d7a0*/  BRA `(.L_x_3401) ;  /* 0x0000001000907947 */ /* 0x000fea0003800000 */
.L_x_3399:
[----:B------:R-:W0:Y:S02]  /*d7b0*/  F2I.S64.F64.TRUNC R24, R24 ;  /* 0x0000001800187311 */ /* 0x000e24000030d900 */
[----:B0-----:R-:W-:-:S05]  /*d7c0*/  IMAD.MOV.U32 R5, RZ, RZ, R24 ;  /* 0x000000ffff057224 */ /* 0x001fca00078e0018 */
[----:B------:R0:W-:Y:S01]  /*d7d0*/  STG.E.U8 desc[UR36][R2.64], R5 ;  /* 0x0000000502007986 */ /* 0x0001e2000c101124 */
[----:B------:R-:W-:Y:S05]  /*d7e0*/  BRA `(.L_x_3401) ;  /* 0x0000001000807947 */ /* 0x000fea0003800000 */
.L_x_3398:
[----:B------:R-:W-:-:S13]  /*d7f0*/  ISETP.NE.AND P0, PT, R0, 0x2, PT ;  /* 0x000000020000780c */ /* 0x000fda0003f05270 */
[----:B------:R-:W-:Y:S05]  /*d800*/  @!P0 BRA `(.L_x_3402) ;  /* 0x0000000000288947 */ /* 0x000fea0003800000 */
[----:B------:R-:W-:-:S13]  /*d810*/  ISETP.NE.AND P0, PT, R0, 0x3, PT ;  /* 0x000000030000780c */ /* 0x000fda0003f05270 */
[----:B------:R-:W-:Y:S05]  /*d820*/  @!P0 BRA `(.L_x_3403) ;  /* 0x0000000000148947 */ /* 0x000fea0003800000 */
[----:B------:R-:W-:-:S13]  /*d830*/  ISETP.NE.AND P0, PT, R0, 0x4, PT ;  /* 0x000000040000780c */ /* 0x000fda0003f05270 */
[----:B------:R-:W-:Y:S05]  /*d840*/  @P0 BRA `(.L_x_3400) ;  /* 0x0000000c00240947 */ /* 0x000fea0003800000 */
[----:B------:R-:W0:Y:S02]  /*d850*/  F2I.S64.F64.TRUNC R24, R24 ;  /* 0x0000001800187311 */ /* 0x000e24000030d900 */
[----:B0-----:R0:W-:Y:S01]  /*d860*/  STG.E.64 desc[UR36][R2.64], R24 ;  /* 0x0000001802007986 */ /* 0x0011e2000c101b24 */
[----:B------:R-:W-:Y:S05]  /*d870*/  BRA `(.L_x_3401) ;  /* 0x00000010005c7947 */ /* 0x000fea0003800000 */
.L_x_3403:
[----:B------:R-:W0:Y:S02]  /*d880*/  F2I.F64.TRUNC R25, R24 ;  /* 0x0000001800197311 */ /* 0x000e24000030d100 */
[----:B0-----:R0:W-:Y:S01]  /*d890*/  STG.E desc[UR36][R2.64], R25 ;  /* 0x0000001902007986 */ /* 0x0011e2000c101924 */
[----:B------:R-:W-:Y:S05]  /*d8a0*/  BRA `(.L_x_3401) ;  /* 0x0000001000507947 */ /* 0x000fea0003800000 */
.L_x_3402:
[----:B------:R-:W0:Y:S02]  /*d8b0*/  F2I.F64.TRUNC R25, R24 ;  /* 0x0000001800197311 */ /* 0x000e24000030d100 */
[----:B0-----:R0:W-:Y:S01]  /*d8c0*/  STG.E.U16 desc[UR36][R2.64], R25 ;  /* 0x0000001902007986 */ /* 0x0011e2000c101524 */
[----:B------:R-:W-:Y:S05]  /*d8d0*/  BRA `(.L_x_3401) ;  /* 0x0000001000447947 */ /* 0x000fea0003800000 */
.L_x_3397:
        /* <DEDUP_REMOVED lines=8> */
[----:B------:R-:W0:-:S15]  /*d960*/  F2F.F32.F64 R5, R24 ;  /* 0x0000001800057310 */ /* 0x000e1e0000301000 */
        /* <DEDUP_REMOVED lines=8> */
.L_x_3405:
        /* <DEDUP_REMOVED lines=12> */
.L_x_3404:
        /* <DEDUP_REMOVED lines=18> */
.L_x_3407:
        /* <DEDUP_REMOVED lines=13> */
.L_x_3406:
[----:B------:R0:W-:Y:S01]  /*dca0*/  STG.E.64 desc[UR36][R2.64], R24 ;  /* 0x0000001802007986 */ /* 0x0001e2000c101b24 */
[----:B------:R-:W-:Y:S05]  /*dcb0*/  BRA `(.L_x_3401) ;  /* 0x0000000c004c7947 */ /* 0x000fea0003800000 */
.L_x_3396:
        /* <DEDUP_REMOVED lines=10> */
[----:B------:R-:W0:Y:S02]  /*dd60*/  F2I.U32.F64.TRUNC R25, R24 ;  /* 0x0000001800197311 */ /* 0x000e24000030d000 */
[----:B0-----:R0:W-:Y:S01]  /*dd70*/  STG.E.U16 desc[UR36][R2.64], R25 ;  /* 0x0000001902007986 */ /* 0x0011e2000c101524 */
[----:B------:R-:W-:Y:S05]  /*dd80*/  BRA `(.L_x_3401) ;  /* 0x0000000c00187947 */ /* 0x000fea0003800000 */
.L_x_3411:
        /* <DEDUP_REMOVED lines=26> */
.L_x_3414:
[----:B------:R-:W-:-:S04]  /*df30*/  SHF.R.U32.HI R5, RZ, 0x18, R5 ;  /* 0x00000018ff057819 */ /* 0x000fc80000011605 */
[----:B------:R-:W-:-:S07]  /*df40*/  LOP3.LUT R0, R0, 0x80, R5, 0xf8, !PT ;  /* 0x0000008000007812 */ /* 0x000fce00078ef805 */
.L_x_3413:
[----:B------:R-:W-:Y:S05]  /*df50*/  BSYNC.RECONVERGENT B0 ;  /* 0x0000000000007941 */ /* 0x000fea0003800200 */
.L_x_3412:
[----:B------:R0:W-:Y:S01]  /*df60*/  STG.E.U8 desc[UR36][R2.64], R0 ;  /* 0x0000000002007986 */ /* 0x0001e2000c101124 */
[----:B------:R-:W-:Y:S05]  /*df70*/  BRA `(.L_x_3401) ;  /* 0x00000008009c7947 */ /* 0x000fea0003800000 */
.L_x_3410:
        /* <DEDUP_REMOVED lines=26> */
.L_x_3417:
[----:B------:R-:W-:-:S04]  /*e120*/  SHF.R.U32.HI R5, RZ, 0x18, R5 ;  /* 0x00000018ff057819 */ /* 0x000fc80000011605 */
[----:B------:R-:W-:-:S07]  /*e130*/  LOP3.LUT R0, R0, 0x80, R5, 0xf8, !PT ;  /* 0x0000008000007812 */ /* 0x000fce00078ef805 */
.L_x_3416:
[----:B------:R-:W-:Y:S05]  /*e140*/  BSYNC.RECONVERGENT B0 ;  /* 0x0000000000007941 */ /* 0x000fea0003800200 */
.L_x_3415:
[----:B------:R0:W-:Y:S01]  /*e150*/  STG.E.U8 desc[UR36][R2.64], R0 ;  /* 0x0000000002007986 */ /* 0x0001e2000c101124 */
[----:B------:R-:W-:Y:S05]  /*e160*/  BRA `(.L_x_3401) ;  /* 0x0000000800207947 */ /* 0x000fea0003800000 */
.L_x_3409:
        /* <DEDUP_REMOVED lines=8> */
[----:B---3--:R-:W0:-:S15]  /*e1f0*/  F2F.F32.F64 R6, R24 ;  /* 0x0000001800067310 */ /* 0x008e1e0000301000 */
        /* <DEDUP_REMOVED lines=21> */
.L_x_3419:
[----:B------:R-:W0:Y:S02]  /*e350*/  F2I.U64.F64.TRUNC R24, R24 ;  /* 0x0000001800187311 */ /* 0x000e24000030d800 */
[----:B0-----:R0:W-:Y:S01]  /*e360*/  STG.E.64 desc[UR36][R2.64], R24 ;  /* 0x0000001802007986 */ /* 0x0011e2000c101b24 */
[----:B------:R-:W-:Y:S05]  /*e370*/  BRA `(.L_x_3401) ;  /* 0x00000004009c7947 */ /* 0x000fea0003800000 */
.L_x_3418:
[----:B------:R-:W0:Y:S02]  /*e380*/  F2I.U32.F64.TRUNC R25, R24 ;  /* 0x0000001800197311 */ /* 0x000e24000030d000 */
[----:B0-----:R0:W-:Y:S01]  /*e390*/  STG.E desc[UR36][R2.64], R25 ;  /* 0x0000001902007986 */ /* 0x0011e2000c101924 */
[----:B------:R-:W-:Y:S05]  /*e3a0*/  BRA `(.L_x_3401) ;  /* 0x0000000400907947 */ /* 0x000fea0003800000 */
.L_x_3408:
[----:B------:R-:W-:-:S13]  /*e3b0*/  ISETP.GT.AND P0, PT, R0, 0xe, PT ;  /* 0x0000000e0000780c */ /* 0x000fda0003f04270 */
[----:B------:R-:W-:Y:S05]  /*e3c0*/  @P0 BRA `(.L_x_3420) ;  /* 0x00000000002c0947 */ /* 0x000fea0003800000 */
[----:B------:R-:W-:-:S13]  /*e3d0*/  ISETP.NE.AND P0, PT, R0, 0xa, PT ;  /* 0x0000000a0000780c */ /* 0x000fda0003f05270 */
[----:B------:R-:W-:Y:S05]  /*e3e0*/  @!P0 BRA `(.L_x_3421) ;  /* 0x0000000000188947 */ /* 0x000fea0003800000 */
[----:B------:R-:W-:-:S13]  /*e3f0*/  ISETP.NE.AND P0, PT, R0, 0xb, PT ;  /* 0x0000000b0000780c */ /* 0x000fda0003f05270 */
[----:B------:R-:W-:Y:S05]  /*e400*/  @P0 BRA `(.L_x_3400) ;  /* 0x0000000000340947 */ /* 0x000fea0003800000 */
[----:B------:R-:W0:Y:S02]  /*e410*/  DSETP.NEU.AND P0, PT, R24, RZ, PT ;  /* 0x000000ff1800722a */ /* 0x000e240003f0d000 */
[----:B0-----:R-:W-:-:S05]  /*e420*/  SEL R5, RZ, 0x1, !P0 ;  /* 0x00000001ff057807 */ /* 0x001fca0004000000 */
[----:B------:R0:W-:Y:S01]  /*e430*/  STG.E.U8 desc[UR36][R2.64], R5 ;  /* 0x0000000502007986 */ /* 0x0001e2000c101124 */
[----:B------:R-:W-:Y:S05]  /*e440*/  BRA `(.L_x_3401) ;  /* 0x0000000400687947 */ /* 0x000fea0003800000 */
.L_x_3421:
[----:B------:R-:W-:-:S05]  /*e450*/  CS2R R26, SRZ ;  /* 0x00000000001a7805 */ /* 0x000fca000001ff00 */
[----:B------:R0:W-:Y:S01]  /*e460*/  STG.E.128 desc[UR36][R2.64], R24 ;  /* 0x0000001802007986 */ /* 0x0001e2000c101d24 */
[----:B------:R-:W-:Y:S05]  /*e470*/  BRA `(.L_x_3401) ;  /* 0x00000004005c7947 */ /* 0x000fea0003800000 */
.L_x_3420:
[----:B------:R-:W-:-:S13]  /*e480*/  ISETP.NE.AND P0, PT, R0, 0xf, PT ;  /* 0x0000000f0000780c */ /* 0x000fda0003f05270 */
[----:B------:R-:W-:Y:S05]  /*e490*/  @!P0 BRA `(.L_x_3422) ;  /* 0x0000000400288947 */ /* 0x000fea0003800000 */
[----:B------:R-:W-:-:S13]  /*e4a0*/  ISETP.NE.AND P0, PT, R0, 0x17, PT ;  /* 0x000000170000780c */ /* 0x000fda0003f05270 */
[----:B------:R-:W-:Y:S05]  /*e4b0*/  @!P0 BRA `(.L_x_3423) ;  /* 0x0000000000b08947 */ /* 0x000fea0003800000 */
[----:B------:R-:W-:-:S13]  /*e4c0*/  ISETP.NE.AND P0, PT, R0, 0x18, PT ;  /* 0x000000180000780c */ /* 0x000fda0003f05270 */
[----:B------:R-:W-:Y:S05]  /*e4d0*/  @!P0 BRA `(.L_x_3424) ;  /* 0x0000000000448947 */ /* 0x000fea0003800000 */
.L_x_3400:
[----:B------:R-:W-:Y:S01]  /*e4e0*/  MOV R0, 0x0 ;  /* 0x0000000000007802 */ /* 0x000fe20000000f00 */
[----:B------:R-:W0:Y:S01]  /*e4f0*/  LDCU.64 UR4, c[0x4][0x128] ;  /* 0x01002500ff0477ac */ /* 0x000e220008000a00 */
[----:B---3--:R-:W-:Y:S02]  /*e500*/  IMAD.MOV.U32 R8, RZ, RZ, 0x65 ;  /* 0x00000065ff087424 */ /* 0x008fe400078e00ff */
        /* <DEDUP_REMOVED lines=13> */
.L_x_3425:
[----:B------:R-:W-:Y:S05]  /*e5e0*/  BRA `(.L_x_3401) ;  /* 0x0000000400007947 */ /* 0x000fea0003800000 */
.L_x_3424:
[----:B------:R-:W-:Y:S01]  /*e5f0*/  UMOV UR4, 0xf0000000 ;  /* 0xf000000000047882 */ /* 0x000fe20000000000 */
[----:B------:R-:W-:Y:S01]  /*e600*/  UMOV UR5, 0x380fffff ;  /* 0x380fffff00057882 */ /* 0x000fe20000000000 */
[----:B---3--:R-:W0:-:S15]  /*e610*/  F2F.F32.F64 R7, R24 ;  /* 0x0000001800077310 */ /* 0x008e1e0000301000 */
        /* <DEDUP_REMOVED lines=18> */
.L_x_3427:
[----:B------:R-:W-:Y:S05]  /*e740*/  BSYNC.RECONVERGENT B0 ;  /* 0x0000000000007941 */ /* 0x000fea0003800200 */
.L_x_3426:
[----:B------:R-:W-:-:S05]  /*e750*/  LOP3.LUT R5, R0, 0x80, R5, 0xf8, !PT ;  /* 0x0000008000057812 */ /* 0x000fca00078ef805 */
[----:B------:R0:W-:Y:S01]  /*e760*/  STG.E.U8 desc[UR36][R2.64], R5 ;  /* 0x0000000502007986 */ /* 0x0001e2000c101124 */
[----:B------:R-:W-:Y:S05]  /*e770*/  BRA `(.L_x_3401) ;  /* 0x00000000009c7947 */ /* 0x000fea0003800000 */
.L_x_3423:
        /* <DEDUP_REMOVED lines=20> */
.L_x_3429:
[----:B------:R-:W-:Y:S01]  /*e8c0*/  IMAD.MOV.U32 R0, RZ, RZ, 0x7f ;  /* 0x0000007fff007424 */ /* 0x000fe200078e00ff */
[----:B------:R-:W-:-:S04]  /*e8d0*/  ISETP.GT.U32.AND P0, PT, R4, 0x7f800000, PT ;  /* 0x7f8000000400780c */ /* 0x000fc80003f04070 */
[----:B------:R-:W-:-:S09]  /*e8e0*/  SEL R0, R0, 0x7c, P0 ;  /* 0x0000007c00007807 */ /* 0x000fd20000000000 */
.L_x_3430:
[----:B------:R-:W-:Y:S05]  /*e8f0*/  BSYNC.RECONVERGENT B0 ;  /* 0x0000000000007941 */ /* 0x000fea0003800200 */
.L_x_3428:
[----:B------:R-:W-:-:S04]  /*e900*/  SHF.R.U32.HI R5, RZ, 0x18, R5 ;  /* 0x00000018ff057819 */ /* 0x000fc80000011605 */
[----:B------:R-:W-:-:S05]  /*e910*/  LOP3.LUT R5, R0, 0x80, R5, 0xf8, !PT ;  /* 0x0000008000057812 */ /* 0x000fca00078ef805 */
[----:B------:R0:W-:Y:S01]  /*e920*/  STG.E.U8 desc[UR36][R2.64], R5 ;  /* 0x0000000502007986 */ /* 0x0001e2000c101124 */
[----:B------:R-:W-:Y:S05]  /*e930*/  BRA `(.L_x_3401) ;  /* 0x00000000002c7947 */ /* 0x000fea0003800000 */
.L_x_3422:
        /* <DEDUP_REMOVED lines=11> */
.L_x_3401:
[----:B------:R-:W-:-:S07]  /*e9f0*/  VIADD R34, R34, 0x80 ;  /* 0x0000008022227836 */ /* 0x000fce0000000000 */
.L_x_3360:
[----:B------:R-:W-:Y:S05]  /*ea00*/  BSYNC.RECONVERGENT B7 ;  /* 0x0000000000077941 */ /* 0x000fea0003800200 */
.L_x_3321:
[----:B------:R-:W-:-:S13]  /*ea10*/  ISETP.GE.AND P0, PT, R34, R19, PT ;  /* 0x000000132200720c */ /* 0x000fda0003f06270 */
[----:B------:R-:W-:Y:S05]  /*ea20*/  @P0 EXIT ;  /* 0x000000000000094d */ /* 0x000fea0003800000 */
[----:B01----:R-:W0:Y:S01]  /*ea30*/  S2R R0, SR_CTAID.X ;  /* 0x0000000000007919 */ /* 0x003e220000002500 */
[----:B--2-4-:R-:W1:Y:S01]  /*ea40*/  LDC.64 R2, c[0x0][0x388] ;  /* 0x0000e200ff027b82 */ /* 0x014e620000000a00 */
[----:B------:R-:W2:Y:S01]  /*ea50*/  LDCU UR4, c[0x0][0x3b4] ;  /* 0x00007680ff0477ac */ /* 0x000ea20008000800 */
[----:B0-----:R-:W-:Y:S01]  /*ea60*/  IMAD R34, R0, 0x200, R34 ;  /* 0x0000020000227824 */ /* 0x001fe200078e0222 */
[----:B------:R-:W-:-:S03]  /*ea70*/  PRMT R0, R18, 0x9910, RZ ;  /* 0x0000991012007816 */ /* 0x000fc600000000ff */
[----:B--2---:R-:W-:Y:S01]  /*ea80*/  IMAD R5, R34, UR4, RZ ;  /* 0x0000000422057c24 */ /* 0x004fe2000f8e02ff */
[----:B------:R-:W-:-:S04]  /*ea90*/  ISETP.GT.AND P1, PT, R0, 0x9, PT ;  /* 0x000000090000780c */ /* 0x000fc80003f24270 */
[----:B-1----:R-:W-:-:S05]  /*eaa0*/  IADD3 R2, P0, PT, R5, R2, RZ ;  /* 0x0000000205027210 */ /* 0x002fca0007f1e0ff */
[----:B------:R-:W-:-:S04]  /*eab0*/  IMAD.X R3, RZ, RZ, R3, P0 ;  /* 0x000000ffff037224 */ /* 0x000fc800000e0603 */
        /* <DEDUP_REMOVED lines=10> */
[----:B0-----:R-:W-:Y:S01]  /*eb60*/  STG.E.U8 desc[UR36][R2.64], R17 ;  /* 0x0000001102007986 */ /* 0x001fe2000c101124 */
[----:B------:R-:W-:Y:S05]  /*eb70*/  EXIT ;  /* 0x000000000000794d */ /* 0x000fea0003800000 */
.L_x_3434:
[----:B------:R-:W0:Y:S02]  /*eb80*/  F2I.S64.F64.TRUNC R16, R16 ;  /* 0x0000001000107311 */ /* 0x000e24000030d900 */
[----:B0-----:R-:W-:-:S05]  /*eb90*/  IMAD.MOV.U32 R5, RZ, RZ, R16 ;  /* 0x000000ffff057224 */ /* 0x001fca00078e0010 */
[----:B------:R-:W-:Y:S01]  /*eba0*/  STG.E.U8 desc[UR36][R2.64], R5 ;  /* 0x0000000502007986 */ /* 0x000fe2000c101124 */
[----:B------:R-:W-:Y:S05]  /*ebb0*/  EXIT ;  /* 0x000000000000794d */ /* 0x000fea0003800000 */
.L_x_3433:
[----:B------:R-:W-:-:S13]  /*ebc0*/  ISETP.NE.AND P0, PT, R0, 0x2, PT ;  /* 0x000000020000780c */ /* 0x000fda0003f05270 */
[----:B------:R-:W-:Y:S05]  /*ebd0*/  @!P0 BRA `(.L_x_3436) ;  /* 0x0000000000288947 */ /* 0x000fea0003800000 */
[----:B------:R-:W-:-:S13]  /*ebe0*/  ISETP.NE.AND P0, PT, R0, 0x3, PT ;  /* 0x000000030000780c */ /* 0x000fda0003f05270 */
[----:B------:R-:W-:Y:S05]  /*ebf0*/  @!P0 BRA `(.L_x_3437) ;  /* 0x0000000000148947 */ /* 0x000fea0003800000 */
[----:B------:R-:W-:-:S13]  /*ec00*/  ISETP.NE.AND P0, PT, R0, 0x4, PT ;  /* 0x000000040000780c */ /* 0x000fda0003f05270 */
[----:B------:R-:W-:Y:S05]  /*ec10*/  @P0 BRA `(.L_x_3435) ;  /* 0x0000000c00240947 */ /* 0x000fea0003800000 */
[----:B------:R-:W0:Y:S02]  /*ec20*/  F2I.S64.F64.TRUNC R16, R16 ;  /* 0x0000001000107311 */ /* 0x000e24000030d900 */
[----:B0-----:R-:W-:Y:S01]  /*ec30*/  STG.E.64 desc[UR36][R2.64], R16 ;  /* 0x0000001002007986 */ /* 0x001fe2000c101b24 */
[----:B------:R-:W-:Y:S05]  /*ec40*/  EXIT ;  /* 0x000000000000794d */ /* 0x000fea0003800000 */
.L_x_3437:
[----:B------:R-:W0:Y:S02]  /*ec50*/  F2I.F64.TRUNC R17, R16 ;  /* 0x0000001000117311 */ /* 0x000e24000030d100 */
[----:B0-----:R-:W-:Y:S01]  /*ec60*/  STG.E desc[UR36][R2.64], R17 ;  /* 0x0000001102007986 */ /* 0x001fe2000c101924 */
[----:B------:R-:W-:Y:S05]  /*ec70*/  EXIT ;  /* 0x000000000000794d */ /* 0x000fea0003800000 */
.L_x_3436:
[----:B------:R-:W0:Y:S02]  /*ec80*/  F2I.F64.TRUNC R17, R16 ;  /* 0x0000001000117311 */ /* 0x000e24000030d100 */
[----:B0-----:R-:W-:Y:S01]  /*ec90*/  STG.E.U16 desc[UR36][R2.64], R17 ;  /* 0x0000001102007986 */ /* 0x001fe2000c101524 */
[----:B------:R-:W-:Y:S05]  /*eca0*/  EXIT ;  /* 0x000000000000794d */ /* 0x000fea0003800000 */
.L_x_3432:
        /* <DEDUP_REMOVED lines=15> */
[----:B------:R-:W-:Y:S01]  /*eda0*/  STG.E desc[UR36][R2.64], R5 ;  /* 0x0000000502007986 */ /* 0x000fe2000c101924 */
[----:B------:R-:W-:Y:S05]  /*edb0*/  EXIT ;  /* 0x000000000000794d */ /* 0x000fea0003800000 */
.L_x_3439:
        /* <DEDUP_REMOVED lines=10> */
[----:B------:R-:W-:Y:S01]  /*ee60*/  STG.E.U16 desc[UR36][R2.64], R0 ;  /* 0x0000000002007986 */ /* 0x000fe2000c101524 */
[----:B------:R-:W-:Y:S05]  /*ee70*/  EXIT ;  /* 0x000000000000794d */ /* 0x000fea0003800000 */
.L_x_3438:
        /* <DEDUP_REMOVED lines=16> */
[----:B------:R-:W-:Y:S01]  /*ef80*/  STG.E.64 desc[UR36][R2.64], R4 ;  /* 0x0000000402007986 */ /* 0x000fe2000c101b24 */
[----:B------:R-:W-:Y:S05]  /*ef90*/  EXIT ;  /* 0x000000000000794d */ /* 0x000fea0003800000 */
.L_x_3441:
        /* <DEDUP_REMOVED lines=11> */
[----:B------:R-:W-:Y:S01]  /*f050*/  STG.E desc[UR36][R2.64], R5 ;  /* 0x0000000502007986 */ /* 0x000fe2000c101924 */
[----:B------:R-:W-:Y:S05]  /*f060*/  EXIT ;  /* 0x000000000000794d */ /* 0x000fea0003800000 */
.L_x_3440:
[----:B------:R-:W-:Y:S01]  /*f070*/  STG.E.64 desc[UR36][R2.64], R16 ;  /* 0x0000001002007986 */ /* 0x000fe2000c101b24 */
[----:B------:R-:W-:Y:S05]  /*f080*/  EXIT ;  /* 0x000000000000794d */ /* 0x000fea0003800000 */
.L_x_3431:
        /* <DEDUP_REMOVED lines=11> */
[----:B0-----:R-:W-:Y:S01]  /*f140*/  STG.E.U16 desc[UR36][R2.64], R17 ;  /* 0x0000001102007986 */ /* 0x001fe2000c101524 */
[----:B------:R-:W-:Y:S05]  /*f150*/  EXIT ;  /* 0x000000000000794d */ /* 0x000fea0003800000 */
.L_x_3445:
        /* <DEDUP_REMOVED lines=26> */
.L_x_3448:
[----:B------:R-:W-:-:S04]  /*f300*/  SHF.R.U32.HI R5, RZ, 0x18, R5 ;  /* 0x00000018ff057819 */ /* 0x000fc80000011605 */
[----:B------:R-:W-:-:S07]  /*f310*/  LOP3.LUT R0, R0, 0x80, R5, 0xf8, !PT ;  /* 0x0000008000007812 */ /* 0x000fce00078ef805 */
.L_x_3447:
[----:B------:R-:W-:Y:S05]  /*f320*/  BSYNC.RECONVERGENT B0 ;  /* 0x0000000000007941 */ /* 0x000fea0003800200 */
.L_x_3446:
[----:B------:R-:W-:Y:S01]  /*f330*/  STG.E.U8 desc[UR36][R2.64], R0 ;  /* 0x0000000002007986 */ /* 0x000fe2000c101124 */
[----:B------:R-:W-:Y:S05]  /*f340*/  EXIT ;  /* 0x000000000000794d */ /* 0x000fea0003800000 */
.L_x_3444:
        /* <DEDUP_REMOVED lines=26> */
.L_x_3451:
[----:B------:R-:W-:-:S04]  /*f4f0*/  SHF.R.U32.HI R5, RZ, 0x18, R5 ;  /* 0x00000018ff057819 */ /* 0x000fc80000011605 */
[----:B------:R-:W-:-:S07]  /*f500*/  LOP3.LUT R0, R0, 0x80, R5, 0xf8, !PT ;  /* 0x0000008000007812 */ /* 0x000fce00078ef805 */
.L_x_3450:
[----:B------:R-:W-:Y:S05]  /*f510*/  BSYNC.RECONVERGENT B0 ;  /* 0x0000000000007941 */ /* 0x000fea0003800200 */
.L_x_3449:
[----:B------:R-:W-:Y:S01]  /*f520*/  STG.E.U8 desc[UR36][R2.64], R0 ;  /* 0x0000000002007986 */ /* 0x000fe2000c101124 */
[----:B------:R-:W-:Y:S05]  /*f530*/  EXIT ;  /* 0x000000000000794d */ /* 0x000fea0003800000 */
.L_x_3443:
        /* <DEDUP_REMOVED lines=30> */
.L_x_3453:
[----:B------:R-:W0:Y:S02]  /*f720*/  F2I.U64.F64.TRUNC R16, R16 ;  /* 0x0000001000107311 */ /* 0x000e24000030d800 */
[----:B0-----:R-:W-:Y:S01]  /*f730*/  STG.E.64 desc[UR36][R2.64], R16 ;  /* 0x0000001002007986 */ /* 0x001fe2000c101b24 */
[----:B------:R-:W-:Y:S05]  /*f740*/  EXIT ;  /* 0x000000000000794d */ /* 0x000fea0003800000 */
.L_x_3452:
[----:B------:R-:W0:Y:S02]  /*f750*/  F2I.U32.F64.TRUNC R17, R16 ;  /* 0x0000001000117311 */ /* 0x000e24000030d000 */
[----:B0-----:R-:W-:Y:S01]  /*f760*/  STG.E desc[UR36][R2.64], R17 ;  /* 0x0000001102007986 */ /* 0x001fe2000c101924 */
[----:B------:R-:W-:Y:S05]  /*f770*/  EXIT ;  /* 0x000000000000794d */ /* 0x000fea0003800000 */
.L_x_3442:
        /* <DEDUP_REMOVED lines=8> */
[----:B------:R-:W-:Y:S01]  /*f800*/  STG.E.U8 desc[UR36][R2.64], R5 ;  /* 0x0000000502007986 */ /* 0x000fe2000c101124 */
[----:B------:R-:W-:Y:S05]  /*f810*/  EXIT ;  /* 0x000000000000794d */ /* 0x000fea0003800000 */
.L_x_3455:
[----:B------:R-:W-:-:S05]  /*f820*/  CS2R R18, SRZ ;  /* 0x0000000000127805 */ /* 0x000fca000001ff00 */
[----:B------:R-:W-:Y:S01]  /*f830*/  STG.E.128 desc[UR36][R2.64], R16 ;  /* 0x0000001002007986 */ /* 0x000fe2000c101d24 */
[----:B------:R-:W-:Y:S05]  /*f840*/  EXIT ;  /* 0x000000000000794d */ /* 0x000fea0003800000 */
.L_x_3454:
[----:B------:R-:W-:-:S13]  /*f850*/  ISETP.NE.AND P0, PT, R0, 0xf, PT ;  /* 0x0000000f0000780c */ /* 0x000fda0003f05270 */
[----:B------:R-:W-:Y:S05]  /*f860*/  @!P0 BRA `(.L_x_3456) ;  /* 0x0000000400288947 */ /* 0x000fea0003800000 */
[----:B------:R-:W-:-:S13]  /*f870*/  ISETP.NE.AND P0, PT, R0, 0x17, PT ;  /* 0x000000170000780c */ /* 0x000fda0003f05270 */
[----:B------:R-:W-:Y:S05]  /*f880*/  @!P0 BRA `(.L_x_3457) ;  /* 0x0000000000b08947 */ /* 0x000fea0003800000 */
[----:B------:R-:W-:-:S13]  /*f890*/  ISETP.NE.AND P0, PT, R0, 0x18, PT ;  /* 0x000000180000780c */ /* 0x000fda0003f05270 */
[----:B------:R-:W-:Y:S05]  /*f8a0*/  @!P0 BRA `(.L_x_3458) ;  /* 0x0000000000448947 */ /* 0x000fea0003800000 */
.L_x_3435:
        /* <DEDUP_REMOVED lines=16> */
.L_x_3459:
[----:B------:R-:W-:Y:S05]  /*f9b0*/  EXIT ;  /* 0x000000000000794d */ /* 0x000fea0003800000 */
.L_x_3458:
        /* <DEDUP_REMOVED lines=21> */
.L_x_3461:
[----:B------:R-:W-:Y:S05]  /*fb10*/  BSYNC.RECONVERGENT B0 ;  /* 0x0000000000007941 */ /* 0x000fea0003800200 */
.L_x_3460:
[----:B------:R-:W-:-:S05]  /*fb20*/  LOP3.LUT R5, R0, 0x80, R5, 0xf8, !PT ;  /* 0x0000008000057812 */ /* 0x000fca00078ef805 */
[----:B------:R-:W-:Y:S01]  /*fb30*/  STG.E.U8 desc[UR36][R2.64], R5 ;  /* 0x0000000502007986 */ /* 0x000fe2000c101124 */
[----:B------:R-:W-:Y:S05]  /*fb40*/  EXIT ;  /* 0x000000000000794d */ /* 0x000fea0003800000 */
.L_x_3457:
        /* <DEDUP_REMOVED lines=20> */
.L_x_3463:
[----:B------:R-:W-:Y:S01]  /*fc90*/  IMAD.MOV.U32 R0, RZ, RZ, 0x7f ;  /* 0x0000007fff007424 */ /* 0x000fe200078e00ff */
[----:B------:R-:W-:-:S04]  /*fca0*/  ISETP.GT.U32.AND P0, PT, R4, 0x7f800000, PT ;  /* 0x7f8000000400780c */ /* 0x000fc80003f04070 */
[----:B------:R-:W-:-:S09]  /*fcb0*/  SEL R0, R0, 0x7c, P0 ;  /* 0x0000007c00007807 */ /* 0x000fd20000000000 */
.L_x_3464:
[----:B------:R-:W-:Y:S05]  /*fcc0*/  BSYNC.RECONVERGENT B0 ;  /* 0x0000000000007941 */ /* 0x000fea0003800200 */
.L_x_3462:
[----:B------:R-:W-:-:S04]  /*fcd0*/  SHF.R.U32.HI R5, RZ, 0x18, R5 ;  /* 0x00000018ff057819 */ /* 0x000fc80000011605 */
[----:B------:R-:W-:-:S05]  /*fce0*/  LOP3.LUT R5, R0, 0x80, R5, 0xf8, !PT ;  /* 0x0000008000057812 */ /* 0x000fca00078ef805 */
[----:B------:R-:W-:Y:S01]  /*fcf0*/  STG.E.U8 desc[UR36][R2.64], R5 ;  /* 0x0000000502007986 */ /* 0x000fe2000c101124 */
[----:B------:R-:W-:Y:S05]  /*fd00*/  EXIT ;  /* 0x000000000000794d */ /* 0x000fea0003800000 */
.L_x_3456:
        /* <DEDUP_REMOVED lines=10> */
[----:B------:R-:W-:Y:S01]  /*fdb0*/  STG.E.U16 desc[UR36][R2.64], R0 ;  /* 0x0000000002007986 */ /* 0x000fe2000c101524 */
[----:B------:R-:W-:Y:S05]  /*fdc0*/  EXIT ;  /* 0x000000000000794d */ /* 0x000fea0003800000 */
        .weak           $__internal_1_$__cuda_sm20_div_rn_f64_full
        .type           $__internal_1_$__cuda_sm20_div_rn_f64_full,@function
        .size           $__internal_1_$__cuda_sm20_div_rn_f64_full,(.L_x_6611 - $__internal_1_$__cuda_sm20_div_rn_f64_full)
$__internal_1_$__cuda_sm20_div_rn_f64_full:
[C---:B------:R-:W-:Y:S01]  /*fdd0*/  FSETP.GEU.AND P1, PT, |R11|.reuse, 1.469367938527859385e-39, PT ;  /* 0x001000000b00780b */ /* 0x040fe20003f2e200 */
[----:B------:R-:W-:Y:S01]  /*fde0*/  IMAD.MOV.U32 R9, RZ, RZ, R3 ;  /* 0x000000ffff097224 */ /* 0x000fe200078e0003 */
[----:B------:R-:W-:Y:S01]  /*fdf0*/  LOP3.LUT R37, R11, 0x7ff00000, RZ, 0xc0, !PT ;  /* 0x7ff000000b257812 */ /* 0x000fe200078ec0ff */
[----:B------:R-:W-:Y:S01]  /*fe00*/  IMAD.MOV.U32 R12, RZ, RZ, 0x1ca00000 ;  /* 0x1ca00000ff0c7424 */ /* 0x000fe200078e00ff */
[C---:B------:R-:W-:Y:S01]  /*fe10*/  FSETP.GEU.AND P0, PT, |R3|.reuse, 1.469367938527859385e-39, PT ;  /* 0x001000000300780b */ /* 0x040fe20003f0e200 */
[----:B------:R-:W-:Y:S01]  /*fe20*/  IMAD.MOV.U32 R8, RZ, RZ, R6 ;  /* 0x000000ffff087224 */ /* 0x000fe200078e0006 */
[C---:B------:R-:W-:Y:S01]  /*fe30*/  LOP3.LUT R7, R3.reuse, 0x800fffff, RZ, 0xc0, !PT ;  /* 0x800fffff03077812 */ /* 0x040fe200078ec0ff */
[----:B------:R-:W-:Y:S01]  /*fe40*/  IMAD.MOV.U32 R14, RZ, RZ, 0x1 ;  /* 0x00000001ff0e7424 */ /* 0x000fe200078e00ff */
[----:B------:R-:W-:Y:S01]  /*fe50*/  LOP3.LUT R3, R3, 0x7ff00000, RZ, 0xc0, !PT ;  /* 0x7ff0000003037812 */ /* 0x000fe200078ec0ff */
[----:B------:R-:W-:Y:S01]  /*fe60*/  BSSY.RECONVERGENT B2, `(.L_x_3465) ;  /* 0x0000076000027945 */ /* 0x000fe20003800200 */
[----:B------:R-:W-:-:S02]  /*fe70*/  LOP3.LUT R7, R7, 0x3ff00000, RZ, 0xfc, !PT ;  /* 0x3ff0000007077812 */ /* 0x000fc400078efcff */
[----:B------:R-:W-:Y:S02]  /*fe80*/  ISETP.GE.U32.AND P3, PT, R37, R3, PT ;  /* 0x000000032500720c */ /* 0x000fe40003f66070 */
[----:B------:R-:W-:-:S03]  /*fe90*/  @!P1 LOP3.LUT R0, R9, 0x7ff00000, RZ, 0xc0, !PT ;  /* 0x7ff0000009009812 */ /* 0x000fc600078ec0ff */
[----:B------:R-:W0:Y:S01]  /*fea0*/  @!P0 DMUL R6, R8, 8.98846567431157953865e+307 ;  /* 0x7fe0000008068828 */ /* 0x000e220000000000 */
[----:B------:R-:W-:Y:S01]  /*feb0*/  @!P1 ISETP.GE.U32.AND P2, PT, R37, R0, PT ;  /* 0x000000002500920c */ /* 0x000fe20003f46070 */
[----:B------:R-:W-:Y:S01]  /*fec0*/  IMAD.MOV.U32 R0, RZ, RZ, R37 ;  /* 0x000000ffff007224 */ /* 0x000fe200078e0025 */
[----:B0-----:R-:W0:Y:S01]  /*fed0*/  MUFU.RCP64H R15, R7 ;  /* 0x00000007000f7308 */ /* 0x001e220000001800 */
[----:B------:R-:W-:Y:S02]  /*fee0*/  @!P0 LOP3.LUT R3, R7, 0x7ff00000, RZ, 0xc0, !PT ;  /* 0x7ff0000007038812 */ /* 0x000fe400078ec0ff */
[C---:B------:R-:W-:Y:S02]  /*fef0*/  @!P1 SEL R18, R12.reuse, 0x63400000, !P2 ;  /* 0x634000000c129807 */ /* 0x040fe40005000000 */
[----:B------:R-:W-:Y:S02]  /*ff00*/  SEL R12, R12, 0x63400000, !P3 ;  /* 0x634000000c0c7807 */ /* 0x000fe40005800000 */
[----:B------:R-:W-:-:S02]  /*ff10*/  @!P1 LOP3.LUT R18, R18, 0x80000000, R11, 0xf8, !PT ;  /* 0x8000000012129812 */ /* 0x000fc400078ef80b */
[----:B------:R-:W-:Y:S01]  /*ff20*/  LOP3.LUT R13, R12, 0x800fffff, R11, 0xf8, !PT ;  /* 0x800fffff0c0d7812 */ /* 0x000fe200078ef80b */
[----:B------:R-:W-:Y:S01]  /*ff30*/  IMAD.MOV.U32 R12, RZ, RZ, R10 ;  /* 0x000000ffff0c7224 */ /* 0x000fe200078e000a */
[----:B------:R-:W-:Y:S01]  /*ff40*/  @!P1 LOP3.LUT R19, R18, 0x100000, RZ, 0xfc, !PT ;  /* 0x0010000012139812 */ /* 0x000fe200078efcff */
[----:B------:R-:W-:-:S15]  /*ff50*/  @!P1 IMAD.MOV.U32 R18, RZ, RZ, RZ ;  /* 0x000000ffff129224 */ /* 0x000fde00078e00ff */
[----:B------:R-:W-:-:S15]  /*ff60*/  NOP ;  /* 0x0000000000007918 */ /* 0x000fde0000000000 */
[----:B------:R-:W-:-:S15]  /*ff70*/  NOP ;  /* 0x0000000000007918 */ /* 0x000fde0000000000 */
[----:B------:R-:W-:-:S04]  /*ff80*/  NOP ;  /* 0x0000000000007918 */ /* 0x000fc80000000000 */
[----:B------:R-:W1:Y:S02]  /*ff90*/  @!P1 DFMA R12, R12, 2, -R18 ;  /* 0x400000000c0c982b */ /* 0x000e640000000812 */
[----:B-1----:R-:W-:-:S05]  /*ffa0*/  @!P1 LOP3.LUT R0, R13, 0x7ff00000, RZ, 0xc0, !PT ;  /* 0x7ff000000d009812 */ /* 0x002fca00078ec0ff */
[----:B------:R-:W-:-:S05]  /*ffb0*/  VIADD R36, R0, 0xffffffff ;  /* 0xffffffff00247836 */ /* 0x000fca0000000000 */
[----:B------:R-:W-:Y:S01]  /*ffc0*/  ISETP.GT.U32.AND P0, PT, R36, 0x7feffffe, PT ;  /* 0x7feffffe2400780c */ /* 0x000fe20003f04070 */
[----:B------:R-:W-:-:S05]  /*ffd0*/  VIADD R36, R3, 0xffffffff ;  /* 0xffffffff03247836 */ /* 0x000fca0000000000 */
[----:B------:R-:W-:-:S15]  /*ffe0*/  ISETP.GT.U32.OR P0, PT, R36, 0x7feffffe, P0 ;  /* 0x7feffffe2400780c */ /* 0x000fde0000704470 */
[----:B------:R-:W-:-:S15]  /*fff0*/  NOP ;  /* 0x0000000000007918 */ /* 0x000fde0000000000 */
[----:B------:R-:W-:-:S15]  /*10000*/  NOP ;  /* 0x0000000000007918 */ /* 0x000fde0000000000 */
[----:B------:R-:W-:-:S01]  /*10010*/  NOP ;  /* 0x0000000000007918 */ /* 0x000fc20000000000 */
        /* <DEDUP_REMOVED lines=37> */
[----:B------:R-:W-:Y:S01]  /*10270*/  LOP3.LUT R10, R9, 0x7ff00000, RZ, 0xc0, !PT ;  /* 0x7ff00000090a7812 */ /* 0x000fe200078ec0ff */
[----:B------:R-:W-:-:S03]  /*10280*/  IMAD.MOV.U32 R36, RZ, RZ, 0x1ca00000 ;  /* 0x1ca00000ff247424 */ /* 0x000fc600078e00ff */
[CC--:B------:R-:W-:Y:S02]  /*10290*/  VIADDMNMX R0, R37.reuse, -R10.reuse, 0xb9600000, !PT ;  /* 0xb960000025007446 */ /* 0x0c0fe4000780090a */
[----:B------:R-:W-:Y:S01]  /*102a0*/  ISETP.GE.U32.AND P0, PT, R37, R10, PT ;  /* 0x0000000a2500720c */ /* 0x000fe20003f06070 */
[----:B------:R-:W-:Y:S01]  /*102b0*/  IMAD.MOV.U32 R10, RZ, RZ, RZ ;  /* 0x000000ffff0a7224 */ /* 0x000fe200078e00ff */
[----:B------:R-:W-:Y:S02]  /*102c0*/  VIMNMX R0, PT, PT, R0, 0x46a00000, PT ;  /* 0x46a0000000007848 */ /* 0x000fe40003fe0100 */
[----:B------:R-:W-:-:S05]  /*102d0*/  SEL R3, R36, 0x63400000, !P0 ;  /* 0x6340000024037807 */ /* 0x000fca0004000000 */
[----:B------:R-:W-:-:S04]  /*102e0*/  IMAD.IADD R0, R0, 0x1, -R3 ;  /* 0x0000000100007824 */ /* 0x000fc800078e0a03 */
        /* <DEDUP_REMOVED lines=10> */
[----:B------:R-:W-:Y:S01]  /*10390*/  IMAD.MOV R7, RZ, RZ, -R0 ;  /* 0x000000ffff077224 */ /* 0x000fe200078e0a00 */
[----:B------:R-:W-:Y:S01]  /*103a0*/  IADD3 R3, PT, PT, -R0, -0x43300000, RZ ;  /* 0xbcd0000000037810 */ /* 0x000fe20007ffe1ff */
[----:B------:R-:W-:Y:S01]  /*103b0*/  IMAD.MOV.U32 R6, RZ, RZ, RZ ;  /* 0x000000ffff067224 */ /* 0x000fe200078e00ff */
[----:B------:R-:W-:-:S15]  /*103c0*/  DMUL.RP R10, R14, R10 ;  /* 0x0000000a0e0a7228 */ /* 0x000fde0000008000 */
[----:B------:R-:W-:-:S15]  /*103d0*/  NOP ;  /* 0x0000000000007918 */ /* 0x000fde0000000000 */
[----:B------:R-:W-:-:S15]  /*103e0*/  NOP ;  /* 0x0000000000007918 */ /* 0x000fde0000000000 */
[----:B------:R-:W-:-:S15]  /*103f0*/  NOP ;  /* 0x0000000000007918 */ /* 0x000fde0000000000 */
[----:B------:R-:W-:-:S04]  /*10400*/  NOP ;  /* 0x0000000000007918 */ /* 0x000fc80000000000 */
[----:B------:R-:W0:Y:S02]  /*10410*/  DFMA R6, R18, -R6, R14 ;  /* 0x800000061206722b */ /* 0x000e24000000000e */
[----:B0-----:R-:W-:Y:S02]  /*10420*/  FSETP.NEU.AND P0, PT, |R7|, R3, PT ;  /* 0x000000030700720b */ /* 0x001fe40003f0d200 */
[----:B------:R-:W-:Y:S02]  /*10430*/  LOP3.LUT R3, R11, R8, RZ, 0x3c, !PT ;  /* 0x000000080b037212 */ /* 0x000fe400078e3cff */
[----:B------:R-:W-:Y:S02]  /*10440*/  FSEL R18, R10, R18, !P0 ;  /* 0x000000120a127208 */ /* 0x000fe40004000000 */
[----:B------:R-:W-:Y:S01]  /*10450*/  FSEL R19, R3, R19, !P0 ;  /* 0x0000001303137208 */ /* 0x000fe20004000000 */
[----:B------:R-:W-:Y:S06]  /*10460*/  BRA `(.L_x_3467) ;  /* 0x0000000000547947 */ /* 0x000fec0003800000 */
.L_x_3466:
[----:B------:R-:W0:Y:S02]  /*10470*/  DSETP.NAN.AND P0, PT, R10, R10, PT ;  /* 0x0000000a0a00722a */ /* 0x000e240003f08000 */
[----:B0-----:R-:W-:Y:S05]  /*10480*/  @P0 BRA `(.L_x_3468) ;  /* 0x0000000000440947 */ /* 0x001fea0003800000 */
[----:B------:R-:W0:Y:S02]  /*10490*/  DSETP.NAN.AND P0, PT, R8, R8, PT ;  /* 0x000000080800722a */ /* 0x000e240003f08000 */
[----:B0-----:R-:W-:Y:S05]  /*104a0*/  @P0 BRA `(.L_x_3469) ;  /* 0x0000000000300947 */ /* 0x001fea0003800000 */
[----:B------:R-:W-:Y:S01]  /*104b0*/  ISETP.NE.AND P0, PT, R0, R3, PT ;  /* 0x000000030000720c */ /* 0x000fe20003f05270 */
[----:B------:R-:W-:Y:S02]  /*104c0*/  IMAD.MOV.U32 R18, RZ, RZ, 0x0 ;  /* 0x00000000ff127424 */ /* 0x000fe400078e00ff */
[----:B------:R-:W-:-:S10]  /*104d0*/  IMAD.MOV.U32 R19, RZ, RZ, -0x80000 ;  /* 0xfff80000ff137424 */ /* 0x000fd400078e00ff */
[----:B------:R-:W-:Y:S05]  /*104e0*/  @!P0 BRA `(.L_x_3467) ;  /* 0x0000000000348947 */ /* 0x000fea0003800000 */
[----:B------:R-:W-:Y:S02]  /*104f0*/  ISETP.NE.AND P0, PT, R0, 0x7ff00000, PT ;  /* 0x7ff000000000780c */ /* 0x000fe40003f05270 */
[----:B------:R-:W-:Y:S02]  /*10500*/  LOP3.LUT R19, R11, 0x80000000, R9, 0x48, !PT ;  /* 0x800000000b137812 */ /* 0x000fe400078e4809 */
[----:B------:R-:W-:-:S13]  /*10510*/  ISETP.EQ.OR P0, PT, R3, RZ, !P0 ;  /* 0x000000ff0300720c */ /* 0x000fda0004702670 */
[----:B------:R-:W-:Y:S01]  /*10520*/  @P0 LOP3.LUT R0, R19, 0x7ff00000, RZ, 0xfc, !PT ;  /* 0x7ff0000013000812 */ /* 0x000fe200078efcff */
[----:B------:R-:W-:Y:S02]  /*10530*/  @!P0 IMAD.MOV.U32 R18, RZ, RZ, RZ ;  /* 0x000000ffff128224 */ /* 0x000fe400078e00ff */
[----:B------:R-:W-:Y:S02]  /*10540*/  @P0 IMAD.MOV.U32 R18, RZ, RZ, RZ ;  /* 0x000000ffff120224 */ /* 0x000fe400078e00ff */
[----:B------:R-:W-:Y:S01]  /*10550*/  @P0 IMAD.MOV.U32 R19, RZ, RZ, R0 ;  /* 0x000000ffff130224 */ /* 0x000fe200078e0000 */
[----:B------:R-:W-:Y:S06]  /*10560*/  BRA `(.L_x_3467) ;  /* 0x0000000000147947 */ /* 0x000fec0003800000 */
.L_x_3469:
[----:B------:R-:W-:Y:S01]  /*10570*/  LOP3.LUT R19, R9, 0x80000, RZ, 0xfc, !PT ;  /* 0x0008000009137812 */ /* 0x000fe200078efcff */
[----:B------:R-:W-:Y:S01]  /*10580*/  IMAD.MOV.U32 R18, RZ, RZ, R8 ;  /* 0x000000ffff127224 */ /* 0x000fe200078e0008 */
[----:B------:R-:W-:Y:S06]  /*10590*/  BRA `(.L_x_3467) ;  /* 0x0000000000087947 */ /* 0x000fec0003800000 */
.L_x_3468:
[----:B------:R-:W-:Y:S01]  /*105a0*/  LOP3.LUT R19, R11, 0x80000, RZ, 0xfc, !PT ;  /* 0x000800000b137812 */ /* 0x000fe200078efcff */
[----:B------:R-:W-:-:S07]  /*105b0*/  IMAD.MOV.U32 R18, RZ, RZ, R10 ;  /* 0x000000ffff127224 */ /* 0x000fce00078e000a */
.L_x_3467:
[----:B------:R-:W-:Y:S05]  /*105c0*/  BSYNC.RECONVERGENT B2 ;  /* 0x0000000000027941 */ /* 0x000fea0003800200 */
.L_x_3465:
[----:B------:R-:W-:Y:S02]  /*105d0*/  IMAD.MOV.U32 R6, RZ, RZ, R35 ;  /* 0x000000ffff067224 */ /* 0x000fe400078e0023 */
[----:B------:R-:W-:-:S04]  /*105e0*/  IMAD.MOV.U32 R7, RZ, RZ, 0x0 ;  /* 0x00000000ff077424 */ /* 0x000fc800078e00ff */
[----:B------:R-:W-:Y:S05]  /*105f0*/  RET.REL.NODEC R6 `(_ZN2at6native27unrolled_elementwise_kernelIZZZNS0_62_GLOBAL__N__e6aa1b1b_29_ActivationLogSigmoidKernel_cu_9d16a0dc27log_sigmoid_backward_kernelERNS_14TensorIteratorEENKUlvE_clEvENKUlvE_clEvEUlddE_St5arrayIPcLm3EELi4E23TrivialOffsetCalculatorILi2EjESB_ILi1EjENS0_6memory12LoadWithCastILi2EEENSE_13StoreWithCastILi1EEEEEviT_T0_T2_T3_T4_T5_) ;  /* 0xfffffef806807950 */ /* 0x000fea0003c3ffff */
.L_x_3470:
        /* <DEDUP_REMOVED lines=16> */
.L_x_6611:


//--------------------- .text._ZN2at6native18elementwise_kernelILi128ELi2EZNS0_22gpu_kernel_impl_nocastIZZZNS0_62_GLOBAL__N__e6aa1b1b_29_ActivationLogSigmoidKernel_cu_9d16a0dc27log_sigmoid_backward_kernelERNS_14TensorIteratorEENKUlvE_clEvENKUlvE_clEvEUlddE_EEvRNS_18TensorIteratorBaseERKT_EUliE_EEviT1_ --------------------------
	.section	.text._ZN2at6native18elementwise_kernelILi128ELi2EZNS0_22gpu_kernel_impl_nocastIZZZNS0_62_GLOBAL__N__e6aa1b1b_29_ActivationLogSigmoidKernel_cu_9d16a0dc27log_sigmoid_backward_kernelERNS_14TensorIteratorEENKUlvE_clEvENKUlvE_clEvEUlddE_EEvRNS_18TensorIteratorBaseERKT_EUliE_EEviT1_,"ax",@progbits
	.align	128
        .global         _ZN2at6native18elementwise_kernelILi128ELi2EZNS0_22gpu_kernel_impl_nocastIZZZNS0_62_GLOBAL__N__e6aa1b1b_29_ActivationLogSigmoidKernel_cu_9d16a0dc27log_sigmoid_backward_kernelERNS_14TensorIteratorEENKUlvE_clEvENKUlvE_clEvEUlddE_EEvRNS_18TensorIteratorBaseERKT_EUliE_EEviT1_
        .type           _ZN2at6native18elementwise_kernelILi128ELi2EZNS0_22gpu_kernel_impl_nocastIZZZNS0_62_GLOBAL__N__e6aa1b1b_29_ActivationLogSigmoidKernel_cu_9d16a0dc27log_sigmoid_backward_kernelERNS_14TensorIteratorEENKUlvE_clEvENKUlvE_clEvEUlddE_EEvRNS_18TensorIteratorBaseERKT_EUliE_EEviT1_,@function
        .size           _ZN2at6native18elementwise_kernelILi128ELi2EZNS0_22gpu_kernel_impl_nocastIZZZNS0_62_GLOBAL__N__e6aa1b1b_29_ActivationLogSigmoidKernel_cu_9d16a0dc27log_sigmoid_backward_kernelERNS_14TensorIteratorEENKUlvE_clEvENKUlvE_clEvEUlddE_EEvRNS_18TensorIteratorBaseERKT_EUliE_EEviT1_,(.L_x_6612 - _ZN2at6native18elementwise_kernelILi128ELi2EZNS0_22gpu_kernel_impl_nocastIZZZNS0_62_GLOBAL__N__e6aa1b1b_29_ActivationLogSigmoidKernel_cu_9d16a0dc27log_sigmoid_backward_kernelERNS_14TensorIteratorEENKUlvE_clEvENKUlvE_clEvEUlddE_EEvRNS_18TensorIteratorBaseERKT_EUliE_EEviT1_)
        .other          _ZN2at6native18elementwise_kernelILi128ELi2EZNS0_22gpu_kernel_impl_nocastIZZZNS0_62_GLOBAL__N__e6aa1b1b_29_ActivationLogSigmoidKernel_cu_9d16a0dc27log_sigmoid_backward_kernelERNS_14TensorIteratorEENKUlvE_clEvENKUlvE_clEvEUlddE_EEvRNS_18TensorIteratorBaseERKT_EUliE_EEviT1_,@"STO_CUDA_ENTRY STV_DEFAULT"
_ZN2at6native18elementwise_kernelILi128ELi2EZNS0_22gpu_kernel_impl_nocastIZZZNS0_62_GLOBAL__N__e6aa1b1b_29_ActivationLogSigmoidKernel_cu_9d16a0dc27log_sigmoid_backward_kernelERNS_14TensorIteratorEENKUlvE_clEvENKUlvE_clEvEUlddE_EEvRNS_18TensorIteratorBaseERKT_EUliE_EEviT1_:
.text._ZN2at6native18elementwise_kernelILi128ELi2EZNS0_22gpu_kernel_impl_nocastIZZZNS0_62_GLOBAL__N__e6aa1b1b_29_ActivationLogSigmoidKernel_cu_9d16a0dc27log_sigmoid_backward_kernelERNS_14TensorIteratorEENKUlvE_clEvENKUlvE_clEvEUlddE_EEvRNS_18TensorIteratorBaseERKT_EUliE_EEviT1_:
        /* <DEDUP_REMOVED lines=14> */
[----:B0-----:R-:W2:Y:S06]  /*00e0*/  LDG.E.64 R4, desc[UR6][R4.64] ;  /* 0x0000000604047981 */ /* 0x001eac000c1e1b00 */
[----:B------:R-:W0:Y:S02]  /*00f0*/  LDC.64 R6, c[0x0][0x5f8] ;  /* 0x00017e00ff067b82 */ /* 0x000e240000000a00 */
[----:B0-----:R-:W5:Y:S01]  /*0100*/  LDG.E.64 R6, desc[UR6][R6.64] ;  /* 0x0000000606067981 */ /* 0x001f62000c1e1b00 */
[----:B------:R-:W-:-:S02]  /*0110*/  HFMA2 R2, -RZ, RZ, 1323, -4.565715789794921875e-05 ;  /* 0x652b82feff027431 */ /* 0x000fc400000001ff */
[----:B------:R-:W-:Y:S01]  /*0120*/  IMAD.MOV.U32 R3, RZ, RZ, 0x3ff71547 ;  /* 0x3ff71547ff037424 */ /* 0x000fe200078e00ff */
[----:B------:R-:W-:Y:S01]  /*0130*/  UMOV UR4, 0xfefa39ef ;  /* 0xfefa39ef00047882 */ /* 0x000fe20000000000 */
[----:B------:R-:W-:-:S04]  /*0140*/  UMOV UR5, 0x3fe62e42 ;  /* 0x3fe62e4200057882 */ /* 0x000fc80000000000 */
[----:B--2---:R-:W0:-:S15]  /*0150*/  DFMA R2, |R4|, -R2, 6.75539944105574400000e+15 ;  /* 0x433800000402742b */ /* 0x004e1e0000000a02 */
        /* <DEDUP_REMOVED lines=45> */
[----:B0-----:R-:W-:Y:S01]  /*0430*/  DFMA R14, R12, R14, UR4 ;  /* 0x000000040c0e7e2b */ /* 0x001fe2000800000e */
[----:B------:R-:W-:Y:S01]  /*0440*/  UMOV UR4, 0x1852b7af ;  /* 0x1852b7af00047882 */ /* 0x000fe20000000000 */
[----:B------:R-:W-:-:S15]  /*0450*/  UMOV UR5, 0x3f56c16c ;  /* 0x3f56c16c00057882 */ /* 0x000fde0000000000 */
[----:B------:R-:W-:-:S15]  /*0460*/  NOP ;  /* 0x0000000000007918 */ /* 0x000fde0000000000 */
[----:B------:R-:W-:-:S15]  /*0470*/  NOP ;  /* 0x0000000000007918 */ /* 0x000fde0000000000 */
[----:B------:R-:W-:-:S15]  /*0480*/  NOP ;  /* 0x0000000000007918 */ /* 0x000fde0000000000 */
[----:B------:R-:W-:-:S02]  /*0490*/  NOP ;  /* 0x0000000000007918 */ /* 0x000fc40000000000 */
[----:B------:R-:W0:Y:S02]  /*04a0*/  DADD R10, -RZ, -|R4| ;  /* 0x00000000ff0a7229 */ /* 0x000e240000000d04 */
[----:B0-----:R-:W-:-:S15]  /*04b0*/  FSETP.GEU.FTZ.AND P0, PT, |R11|, 4.1917929649353027344, PT ;  /* 0x4086232b0b00780b */ /* 0x001fde0003f1e200 */
[----:B------:R-:W-:-:S15]  /*04c0*/  NOP ;  /* 0x0000000000007918 */ /* 0x000fde0000000000 */
[----:B------:R-:W-:-:S15]  /*04d0*/  NOP ;  /* 0x0000000000007918 */ /* 0x000fde0000000000 */
[----:B------:R-:W-:-:S15]  /*04e0*/  NOP ;  /* 0x0000000000007918 */ /* 0x000fde0000000000 */
[----:B------:R-:W-:-:S02]  /*04f0*/  NOP ;  /* 0x0000000000007918 */ /* 0x000fc40000000000 */
[----:B------:R-:W0:Y:S01]  /*0500*/  DFMA R14, R12, R14, UR4 ;  /* 0x000000040c0e7e2b */ /* 0x000e22000800000e */
        /* <DEDUP_REMOVED lines=42> */
[----:B------:R-:W-:-:S15]  /*07b0*/  DSETP.NE.AND P0, PT, R4, RZ, PT ;  /* 0x000000ff0400722a */ /* 0x000fde0003f05000 */
[----:B------:R-:W-:-:S15]  /*07c0*/  NOP ;  /* 0x0000000000007918 */ /* 0x000fde0000000000 */
[----:B------:R-:W-:-:S15]  /*07d0*/  NOP ;  /* 0x0000000000007918 */ /* 0x000fde0000000000 */
[----:B------:R-:W-:-:S15]  /*07e0*/  NOP ;  /* 0x0000000000007918 */ /* 0x000fde0000000000 */
[----:B------:R-:W-:-:S04]  /*07f0*/  NOP ;  /* 0x0000000000007918 */ /* 0x000fc80000000000 */
[----:B------:R-:W0:Y:S02]  /*0800*/  DADD R10, -|R4|, +INF ;  /* 0x7ff00000040a7429 */ /* 0x000e240000000300 */
[----:B0-----:R-:W-:Y:S02]  /*0810*/  FSEL R14, R10, RZ, !P0 ;  /* 0x000000ff0a0e7208 */ /* 0x001fe40004000000 */
[----:B------:R-:W-:Y:S01]  /*0820*/  FSEL R15, R11, RZ, !P0 ;  /* 0x000000ff0b0f7208 */ /* 0x000fe20004000000 */
[----:B------:R-:W-:Y:S06]  /*0830*/  @P1 BRA `(.L_x_3474) ;  /* 0x00000000001c1947 */ /* 0x000fec0003800000 */
[----:B------:R-:W-:Y:S02]  /*0840*/  LEA.HI R0, R2, R2, RZ, 0x1 ;  /* 0x0000000202007211 */ /* 0x000fe400078f08ff */
[----:B------:R-:W-:Y:S02]  /*0850*/  MOV R14, RZ ;  /* 0x000000ff000e7202 */ /* 0x000fe40000000f00 */
[----:B------:R-:W-:-:S04]  /*0860*/  SHF.R.S32.HI R3, RZ, 0x1, R0 ;  /* 0x00000001ff037819 */ /* 0x000fc80000011400 */
[----:B------:R-:W-:Y:S01]  /*0870*/  IADD3 R2, PT, PT, R2, -R3, RZ ;  /* 0x8000000302027210 */ /* 0x000fe20007ffe0ff */
[----:B------:R-:W-:-:S03]  /*0880*/  IMAD R13, R3, 0x100000, R13 ;  /* 0x00100000030d7824 */ /* 0x000fc600078e020d */
[----:B------:R-:W-:-:S06]  /*0890*/  LEA R15, R2, 0x3ff00000, 0x14 ;  /* 0x3ff00000020f7811 */ /* 0x000fcc00078ea0ff */
[----:B------:R0:W1:Y:S02]  /*08a0*/  DMUL R14, R12, R14 ;  /* 0x0000000e0c0e7228 */ /* 0x0000640000000000 */
.L_x_3474:
[----:B01----:R-:W0:Y:S01]  /*08b0*/  DADD R12, R14, 1 ;  /* 0x3ff000000e0c7429 */ /* 0x003e220000000000 */
[----:B------:R-:W-:Y:S01]  /*08c0*/  IMAD.MOV.U32 R2, RZ, RZ, 0x1 ;  /* 0x00000001ff027424 */ /* 0x000fe200078e00ff */
[----:B0-----:R-:W0:Y:S01]  /*08d0*/  MUFU.RCP64H R3, R13 ;  /* 0x0000000d00037308 */ /* 0x001e220000001800 */
[----:B------:R-:W-:-:S15]  /*08e0*/  FSETP.GEU.AND P1, PT, |R15|, 6.5827683646048100446e-37, PT ;  /* 0x036000000f00780b */ /* 0x000fde0003f2e200 */
[----:B------:R-:W-:-:S15]  /*08f0*/  NOP ;  /* 0x0000000000007918 */ /* 0x000fde0000000000 */
[----:B------:R-:W-:-:S15]  /*0900*/  NOP ;  /* 0x0000000000007918 */ /* 0x000fde0000000000 */
[----:B------:R-:W-:-:S15]  /*0910*/  NOP ;  /* 0x0000000000007918 */ /* 0x000fde0000000000 */
[----:B------:R-:W-:-:S01]  /*0920*/  NOP ;  /* 0x0000000000007918 */ /* 0x000fc20000000000 */
        /* <DEDUP_REMOVED lines=43> */
[----:B0-----:R-:W-:-:S07]  /*0be0*/  MOV R4, 0xc00 ;  /* 0x00000c0000047802 */ /* 0x001fce0000000f00 */
[----:B-----5:R-:W-:Y:S05]  /*0bf0*/  CALL.REL.NOINC `($__internal_2_$__cuda_sm20_div_rn_f64_full) ;  /* 0x0000005000cc7944 */ /* 0x020fea0003c00000 */
.L_x_3475:
[----:B------:R-:W1:Y:S01]  /*0c00*/  DADD R10, -RZ, -R2 ;  /* 0x00000000ff0a7229 */ /* 0x000e620000000902 */
[----:B0-----:R-:W-:Y:S01]  /*0c10*/  FSEL R5, RZ, 1.875, P4 ;  /* 0x3ff00000ff057808 */ /* 0x001fe20002000000 */
[----:B------:R-:W-:Y:S01]  /*0c20*/  VIADD R9, R9, 0x80 ;  /* 0x0000008009097836 */ /* 0x000fe20000000000 */
[----:B-1----:R-:W-:Y:S02]  /*0c30*/  FSEL R2, R2, R10, !P4 ;  /* 0x0000000a02027208 */ /* 0x002fe40006000000 */
[----:B------:R-:W-:Y:S02]  /*0c40*/  FSEL R3, R3, R11, !P4 ;  /* 0x0000000b03037208 */ /* 0x000fe40006000000 */
[----:B------:R-:W-:-:S15]  /*0c50*/  MOV R4, RZ ;  /* 0x000000ff00047202 */ /* 0x000fde0000000f00 */
[----:B------:R-:W-:-:S15]  /*0c60*/  NOP ;  /* 0x0000000000007918 */ /* 0x000fde0000000000 */
[----:B------:R-:W-:-:S15]  /*0c70*/  NOP ;  /* 0x0000000000007918 */ /* 0x000fde0000000000 */
[----:B------:R-:W-:-:S12]  /*0c80*/  NOP ;  /* 0x0000000000007918 */ /* 0x000fd80000000000 */
[----:B------:R0:W1:Y:S02]  /*0c90*/  DADD R2, R4, -R2 ;  /* 0x0000000004027229 */ /* 0x0000640000000802 */
[----:B0-----:R-:W0:-:S15]  /*0ca0*/  LDC.64 R4, c[0x0][0x5e8] ;  /* 0x00017a00ff047b82 */ /* 0x001e1e0000000a00 */
[----:B------:R-:W-:-:S15]  /*0cb0*/  NOP ;  /* 0x0000000000007918 */ /* 0x000fde0000000000 */
[----:B------:R-:W-:-:S15]  /*0cc0*/  NOP ;  /* 0x0000000000007918 */ /* 0x000fde0000000000 */
[----:B------:R-:W-:-:S15]  /*0cd0*/  NOP ;  /* 0x0000000000007918 */ /* 0x000fde0000000000 */
[----:B------:R-:W-:-:S02]  /*0ce0*/  NOP ;  /* 0x0000000000007918 */ /* 0x000fc40000000000 */
[----:B-1---5:R-:W0:Y:S02]  /*0cf0*/  DMUL R2, R6, R2 ;  /* 0x0000000206027228 */ /* 0x022e240000000000 */
[----:B0-----:R0:W-:Y:S02]  /*0d00*/  STG.E.64 desc[UR6][R4.64], R2 ;  /* 0x0000000204007986 */ /* 0x0011e4000c101b06 */
.L_x_3473:
[----:B------:R-:W-:Y:S05]  /*0d10*/  BSYNC.RECONVERGENT B0 ;  /* 0x0000000000007941 */ /* 0x000fea0003800200 */
.L_x_3472:
[----:B------:R-:W1:Y:S02]  /*0d20*/  LDCU UR4, c[0x0][0x380] ;  /* 0x00007000ff0477ac */ /* 0x000e640008000800 */
[----:B-1----:R-:W-:-:S13]  /*0d30*/  ISETP.GE.AND P0, PT, R9, UR4, PT ;  /* 0x0000000409007c0c */ /* 0x002fda000bf06270 */
[----:B------:R-:W-:Y:S05]  /*0d40*/  @P0 EXIT ;  /* 0x000000000000094d */ /* 0x000fea0003800000 */
[----:B0-----:R-:W0:Y:S02]  /*0d50*/  LDC.64 R4, c[0x0][0x5f0] ;  /* 0x00017c00ff047b82 */ /* 0x001e240000000a00 */
        /* <DEDUP_REMOVED lines=125> */
.L_x_3476:
        /* <DEDUP_REMOVED lines=53> */
.L_x_3477:
[----:B------:R-:W1:Y:S01]  /*1880*/  DADD R8, -RZ, -R2 ;  /* 0x00000000ff087229 */ /* 0x000e620000000902 */
[----:B0-----:R-:W-:Y:S02]  /*1890*/  FSEL R5, RZ, 1.875, P4 ;  /* 0x3ff00000ff057808 */ /* 0x001fe40002000000 */
        /* <DEDUP_REMOVED lines=13> */
[----:B0-----:R-:W-:Y:S01]  /*1970*/  STG.E.64 desc[UR6][R4.64], R2 ;  /* 0x0000000204007986 */ /* 0x001fe2000c101b06 */
[----:B------:R-:W-:Y:S05]  /*1980*/  EXIT ;  /* 0x000000000000794d */ /* 0x000fea0003800000 */
.L_x_3471:
[----:B------:R-:W0:Y:S01]  /*1990*/  LDCU UR4, c[0x0][0x380] ;  /* 0x00007000ff0477ac */ /* 0x000e220008000800 */
[----:B------:R-:W-:Y:S01]  /*19a0*/  VIADD R8, R8, 0xffffffff ;  /* 0xffffffff08087836 */ /* 0x000fe20000000000 */
[----:B------:R-:W-:Y:S04]  /*19b0*/  BSSY.RECONVERGENT B0, `(.L_x_3478) ;  /* 0x000022c000007945 */ /* 0x000fe80003800200 */
[----:B------:R-:W-:-:S04]  /*19c0*/  VIMNMX.U32 R26, PT, PT, R8, 0x18, PT ;  /* 0x00000018081a7848 */ /* 0x000fc80003fe0000 */
[----:B------:R-:W-:Y:S02]  /*19d0*/  IADD3 R26, PT, PT, R26, 0x1, RZ ;  /* 0x000000011a1a7810 */ /* 0x000fe40007ffe0ff */
[----:B0-----:R-:W-:-:S13]  /*19e0*/  ISETP.GE.AND P0, PT, R9, UR4, PT ;  /* 0x0000000409007c0c */ /* 0x001fda000bf06270 */
[----:B------:R-:W-:Y:S05]  /*19f0*/  @P0 BRA `(.L_x_3479) ;  /* 0x00000020009c0947 */ /* 0x000fea0003800000 */
[----:B------:R-:W0:Y:S01]  /*1a00*/  LDCU.64 UR4, c[0x0][0x390] ;  /* 0x00007200ff0477ac */ /* 0x000e220008000a00 */
[----:B------:R-:W-:Y:S01]  /*1a10*/  MOV R2, RZ ;  /* 0x000000ff00027202 */ /* 0x000fe20000000f00 */
[----:B------:R-:W-:Y:S01]  /*1a20*/  IMAD.MOV.U32 R3, RZ, RZ, R9 ;  /* 0x000000ffff037224 */ /* 0x000fe200078e0009 */
[----:B------:R-:W-:Y:S01]  /*1a30*/  ISETP.NE.AND P0, PT, R8, RZ, PT ;  /* 0x000000ff0800720c */ /* 0x000fe20003f05270 */
[----:B------:R-:W1:Y:S01]  /*1a40*/  LDCU UR8, c[0x0][0x38c] ;  /* 0x00007180ff0877ac */ /* 0x000e620008000800 */
        /* <DEDUP_REMOVED lines=17> */
[----:B-1----:R-:W-:-:S05]  /*1b60*/  SHF.R.U32.HI R7, RZ, UR4, R6 ;  /* 0x00000004ff077c19 */ /* 0x002fca0008011606 */
[----:B------:R-:W-:-:S04]  /*1b70*/  IMAD.MOV R3, RZ, RZ, -R7 ;  /* 0x000000ffff037224 */ /* 0x000fc800078e0a07 */
        /* <DEDUP_REMOVED lines=20> */
[----:B------:R-:W-:Y:S01]  /*1cc0*/  IMAD.MOV.U32 R4, RZ, RZ, RZ ;  /* 0x000000ffff047224 */ /* 0x000fe200078e00ff */
        /* <DEDUP_REMOVED lines=41> */
[----:B------:R-:W-:Y:S01]  /*1f60*/  IMAD.MOV.U32 R6, RZ, RZ, RZ ;  /* 0x000000ffff067224 */ /* 0x000fe200078e00ff */
        /* <DEDUP_REMOVED lines=246> */
[----:B------:R-:W-:-:S05]  /*2ed0*/  @P0 MOV R10, RZ ;  /* 0x000000ff000a0202 */ /* 0x000fca0000000f00 */
[----:B------:R-:W1:Y:S01]  /*2ee0*/  @P0 LDC.64 R6, c[0x0][0x5d8] ;  /* 0x00017600ff060b82 */ /* 0x000e620000000a00 */
[----:B------:R-:W-:-:S04]  /*2ef0*/  IMAD.MOV R3, RZ, RZ, -R11 ;  /* 0x000000ffff037224 */ /* 0x000fc800078e0a0b */
[----:B------:R-:W-:-:S03]  /*2f00*/  IMAD R5, R3, UR8, R5 ;  /* 0x0000000803057c24 */ /* 0x000fc6000f8e0205 */
        /* <DEDUP_REMOVED lines=11> */
.L_x_3480:
[----:B------:R-:W0:Y:S02]  /*2fc0*/  LDCU.128 UR8, c[0x0][0x5f0] ;  /* 0x0000be00ff0877ac */ /* 0x000e240008000c00 */
[----:B0-----:R-:W-:-:S04]  /*2fd0*/  IADD3 R4, P0, PT, R2, UR8, RZ ;  /* 0x0000000802047c10 */ /* 0x001fc8000ff1e0ff */
[----:B------:R-:W-:-:S06]  /*2fe0*/  IADD3.X R5, PT, PT, RZ, UR9, RZ, P0, !PT ;  /* 0x00000009ff057c10 */ /* 0x000fcc00087fe4ff */
[----:B------:R-:W2:Y:S01]  /*2ff0*/  LDG.E.64 R4, desc[UR6][R4.64] ;  /* 0x0000000604047981 */ /* 0x000ea2000c1e1b00 */
[----:B------:R-:W-:-:S05]  /*3000*/  IADD3 R6, P0, PT, R0, UR10, RZ ;  /* 0x0000000a00067c10 */ /* 0x000fca000ff1e0ff */
[----:B------:R-:W-:-:S06]  /*3010*/  IMAD.X R7, RZ, RZ, UR11, P0 ;  /* 0x0000000bff077e24 */ /* 0x000fcc00080e06ff */
[----:B------:R-:W5:Y:S01]  /*3020*/  LDG.E.64 R6, desc[UR6][R6.64] ;  /* 0x0000000606067981 */ /* 0x000f62000c1e1b00 */
[----:B------:R-:W-:Y:S01]  /*3030*/  MOV R2, 0x652b82fe ;  /* 0x652b82fe00027802 */ /* 0x000fe20000000f00 */
[----:B------:R-:W-:Y:S01]  /*3040*/  UMOV UR4, 0xfefa39ef ;  /* 0xfefa39ef00047882 */ /* 0x000fe20000000000 */
[----:B------:R-:W-:Y:S01]  /*3050*/  MOV R3, 0x3ff71547 ;  /* 0x3ff7154700037802 */ /* 0x000fe20000000f00 */
[----:B------:R-:W-:Y:S01]  /*3060*/  UMOV UR5, 0x3fe62e42 ;  /* 0x3fe62e4200057882 */ /* 0x000fe20000000000 */
[----:B------:R-:W-:Y:S04]  /*3070*/  BSSY.RECONVERGENT B1, `(.L_x_3481) ;  /* 0x0000077000017945 */ /* 0x000fe80003800200 */
        /* <DEDUP_REMOVED lines=103> */
[----:B------:R-:W-:-:S04]  /*36f0*/  @!P1 LEA.HI R0, R2, R2, RZ, 0x1 ;  /* 0x0000000202009211 */ /* 0x000fc800078f08ff */
[----:B------:R-:W-:-:S04]  /*3700*/  @!P1 SHF.R.S32.HI R3, RZ, 0x1, R0 ;  /* 0x00000001ff039819 */ /* 0x000fc80000011400 */
[----:B------:R-:W-:Y:S02]  /*3710*/  @!P1 IADD3 R2, PT, PT, R2, -R3, RZ ;  /* 0x8000000302029210 */ /* 0x000fe40007ffe0ff */
[----:B------:R-:W-:Y:S02]  /*3720*/  @!P1 LEA R13, R3, R13, 0x14 ;  /* 0x0000000d030d9211 */ /* 0x000fe400078ea0ff */
[----:B------:R-:W-:Y:S01]  /*3730*/  @!P1 LEA R3, R2, 0x3ff00000, 0x14 ;  /* 0x3ff0000002039811 */ /* 0x000fe200078ea0ff */
[----:B------:R-:W-:-:S15]  /*3740*/  @!P1 IMAD.MOV.U32 R2, RZ, RZ, RZ ;  /* 0x000000ffff029224 */ /* 0x000fde00078e00ff */
        /* <DEDUP_REMOVED lines=9> */
.L_x_3482:
[----:B------:R-:W-:Y:S05]  /*37e0*/  BSYNC.RECONVERGENT B1 ;  /* 0x0000000000017941 */ /* 0x000fea0003800200 */
.L_x_3481:
[----:B01----:R-:W0:Y:S01]  /*37f0*/  DADD R12, R14, 1 ;  /* 0x3ff000000e0c7429 */ /* 0x003e220000000000 */
[----:B------:R-:W-:Y:S01]  /*3800*/  MOV R2, 0x1 ;  /* 0x0000000100027802 */ /* 0x000fe20000000f00 */
        /* <DEDUP_REMOVED lines=51> */
.L_x_3484:
[----:B------:R-:W-:Y:S05]  /*3b40*/  BSYNC.RECONVERGENT B1 ;  /* 0x0000000000017941 */ /* 0x000fea0003800200 */
.L_x_3483:
[----:B------:R-:W1:Y:S01]  /*3b50*/  LDCU.64 UR4, c[0x0][0x5e8] ;  /* 0x0000bd00ff0477ac */ /* 0x000e620008000a00 */
[----:B------:R-:W2:Y:S01]  /*3b60*/  DADD R10, -RZ, -R2 ;  /* 0x00000000ff0a7229 */ /* 0x000ea20000000902 */
[----:B0-----:R-:W-:Y:S02]  /*3b70*/  FSEL R5, RZ, 1.875, P4 ;  /* 0x3ff00000ff057808 */ /* 0x001fe40002000000 */
[----:B--2---:R-:W-:Y:S02]  /*3b80*/  FSEL R2, R2, R10, !P4 ;  /* 0x0000000a02027208 */ /* 0x004fe40006000000 */
[----:B------:R-:W-:Y:S02]  /*3b90*/  FSEL R3, R3, R11, !P4 ;  /* 0x0000000b03037208 */ /* 0x000fe40006000000 */
[----:B------:R-:W-:Y:S02]  /*3ba0*/  MOV R4, RZ ;  /* 0x000000ff00047202 */ /* 0x000fe40000000f00 */
[----:B------:R-:W-:-:S15]  /*3bb0*/  IADD3 R9, PT, PT, R9, 0x80, RZ ;  /* 0x0000008009097810 */ /* 0x000fde0007ffe0ff */
[----:B------:R-:W-:-:S15]  /*3bc0*/  NOP ;  /* 0x0000000000007918 */ /* 0x000fde0000000000 */
[----:B------:R-:W-:-:S15]  /*3bd0*/  NOP ;  /* 0x0000000000007918 */ /* 0x000fde0000000000 */
[----:B------:R-:W-:-:S10]  /*3be0*/  NOP ;  /* 0x0000000000007918 */ /* 0x000fd40000000000 */
[----:B------:R1:W0:Y:S02]  /*3bf0*/  DADD R2, R4, -R2 ;  /* 0x0000000004027229 */ /* 0x0002240000000802 */
[----:B-1----:R-:W-:-:S05]  /*3c00*/  IADD3 R4, P0, PT, R27, UR4, RZ ;  /* 0x000000041b047c10 */ /* 0x002fca000ff1e0ff */
[----:B------:R-:W-:-:S15]  /*3c10*/  IMAD.X R5, RZ, RZ, UR5, P0 ;  /* 0x00000005ff057e24 */ /* 0x000fde00080e06ff */
[----:B------:R-:W-:-:S15]  /*3c20*/  NOP ;  /* 0x0000000000007918 */ /* 0x000fde0000000000 */
[----:B------:R-:W-:-:S15]  /*3c30*/  NOP ;  /* 0x0000000000007918 */ /* 0x000fde0000000000 */
[----:B------:R-:W-:-:S12]  /*3c40*/  NOP ;  /* 0x0000000000007918 */ /* 0x000fd80000000000 */
[----:B0----5:R-:W0:Y:S02]  /*3c50*/  DMUL R2, R6, R2 ;  /* 0x0000000206027228 */ /* 0x021e240000000000 */
[----:B0-----:R0:W-:Y:S02]  /*3c60*/  STG.E.64 desc[UR6][R4.64], R2 ;  /* 0x0000000204007986 */ /* 0x0011e4000c101b06 */
.L_x_3479:
[----:B------:R-:W-:Y:S05]  /*3c70*/  BSYNC.RECONVERGENT B0 ;  /* 0x0000000000007941 */ /* 0x000fea0003800200 */
.L_x_3478:
[----:B------:R-:W1:Y:S02]  /*3c80*/  LDCU UR4, c[0x0][0x380] ;  /* 0x00007000ff0477ac */ /* 0x000e640008000800 */
[----:B-1----:R-:W-:-:S13]  /*3c90*/  ISETP.GE.AND P0, PT, R9, UR4, PT ;  /* 0x0000000409007c0c */ /* 0x002fda000bf06270 */
[----:B------:R-:W-:Y:S05]  /*3ca0*/  @P0 EXIT ;  /* 0x000000000000094d */ /* 0x000fea0003800000 */
[----:B------:R-:W1:Y:S01]  /*3cb0*/  LDCU.64 UR4, c[0x0][0x390] ;  /* 0x00007200ff0477ac */ /* 0x000e620008000a00 */
[----:B0-----:R-:W-:Y:S01]  /*3cc0*/  MOV R2, RZ ;  /* 0x000000ff00027202 */ /* 0x001fe20000000f00 */
[----:B------:R-:W-:Y:S01]  /*3cd0*/  IMAD.MOV.U32 R3, RZ, RZ, R9 ;  /* 0x000000ffff037224 */ /* 0x000fe200078e0009 */
[----:B------:R-:W-:Y:S01]  /*3ce0*/  ISETP.NE.AND P0, PT, R8, RZ, PT ;  /* 0x000000ff0800720c */ /* 0x000fe20003f05270 */
[----:B------:R-:W0:Y:S01]  /*3cf0*/  LDCU UR8, c[0x0][0x38c] ;  /* 0x00007180ff0877ac */ /* 0x000e220008000800 */
        /* <DEDUP_REMOVED lines=343> */
.L_x_3485:
        /* <DEDUP_REMOVED lines=94> */
[----:B------:R-:W0:Y:S02]  /*5850*/  LDCU.64 UR4, c[0x0][0x5e8] ;  /* 0x0000bd00ff0477ac */ /* 0x000e240008000a00 */
[----:B0-----:R-:W-:-:S05]  /*5860*/  IADD3 R8, P1, PT, R9, UR4, RZ ;  /* 0x0000000409087c10 */ /* 0x001fca000ff3e0ff */
[----:B------:R-:W-:-:S15]  /*5870*/  IMAD.X R9, RZ, RZ, UR5, P1 ;  /* 0x00000005ff097e24 */ /* 0x000fde00088e06ff */
[----:B------:R-:W-:-:S15]  /*5880*/  NOP ;  /* 0x0000000000007918 */ /* 0x000fde0000000000 */
[----:B------:R-:W-:-:S15]  /*5890*/  NOP ;  /* 0x0000000000007918 */ /* 0x000fde0000000000 */
[----:B------:R-:W-:-:S11]  /*58a0*/  NOP ;  /* 0x0000000000007918 */ /* 0x000fd60000000000 */
[----:B------:R-:W0:Y:S02]  /*58b0*/  DADD R10, -RZ, -|R4| ;  /* 0x00000000ff0a7229 */ /* 0x000e240000000d04 */
[----:B0-----:R-:W-:-:S15]  /*58c0*/  FSETP.GEU.FTZ.AND P0, PT, |R11|, 4.1917929649353027344, PT ;  /* 0x4086232b0b00780b */ /* 0x001fde0003f1e200 */
[----:B------:R-:W-:-:S15]  /*58d0*/  NOP ;  /* 0x0000000000007918 */ /* 0x000fde0000000000 */
[----:B------:R-:W-:-:S15]  /*58e0*/  NOP ;  /* 0x0000000000007918 */ /* 0x000fde0000000000 */
[----:B------:R-:W-:-:S15]  /*58f0*/  NOP ;  /* 0x0000000000007918 */ /* 0x000fde0000000000 */
[----:B------:R-:W-:-:S02]  /*5900*/  NOP ;  /* 0x0000000000007918 */ /* 0x000fc40000000000 */
[----:B------:R-:W0:-:S15]  /*5910*/  DFMA R14, R12, R14, 1 ;  /* 0x3ff000000c0e742b */ /* 0x000e1e000000000e */
[----:B------:R-:W-:-:S15]  /*5920*/  NOP ;  /* 0x0000000000007918 */ /* 0x000fde0000000000 */
[----:B------:R-:W-:-:S15]  /*5930*/  NOP ;  /* 0x0000000000007918 */ /* 0x000fde0000000000 */
[----:B------:R-:W-:-:S15]  /*5940*/  NOP ;  /* 0x0000000000007918 */ /* 0x000fde0000000000 */
[----:B------:R-:W-:-:S04]  /*5950*/  NOP ;  /* 0x0000000000007918 */ /* 0x000fc80000000000 */
[----:B0-----:R-:W0:Y:S02]  /*5960*/  DFMA R12, R12, R14, 1 ;  /* 0x3ff000000c0c742b */ /* 0x001e24000000000e */
[----:B0-----:R-:W-:Y:S02]  /*5970*/  LEA R15, R2, R13, 0x14 ;  /* 0x0000000d020f7211 */ /* 0x001fe400078ea0ff */
[----:B------:R-:W-:Y:S01]  /*5980*/  MOV R14, R12 ;  /* 0x0000000c000e7202 */ /* 0x000fe20000000f00 */
        /* <DEDUP_REMOVED lines=8> */
[----:B------:R-:W-:Y:S02]  /*5a10*/  @!P1 LEA R11, R2, 0x3ff00000, 0x14 ;  /* 0x3ff00000020b9811 */ /* 0x000fe400078ea0ff */
[----:B------:R-:W-:-:S15]  /*5a20*/  @!P1 MOV R2, R12 ;  /* 0x0000000c00029202 */ /* 0x000fde0000000f00 */
[----:B------:R-:W-:-:S15]  /*5a30*/  NOP ;  /* 0x0000000000007918 */ /* 0x000fde0000000000 */
[----:B------:R-:W-:-:S08]  /*5a40*/  NOP ;  /* 0x0000000000007918 */ /* 0x000fd00000000000 */
[----:B------:R-:W0:Y:S02]  /*5a50*/  DADD R14, -|R4|, +INF ;  /* 0x7ff00000040e7429 */ /* 0x000e240000000300 */
[----:B0-----:R-:W-:Y:S02]  /*5a60*/  FSEL R14, R14, RZ, !P0 ;  /* 0x000000ff0e0e7208 */ /* 0x001fe40004000000 */
[----:B------:R-:W-:-:S15]  /*5a70*/  FSEL R15, R15, RZ, !P0 ;  /* 0x000000ff0f0f7208 */ /* 0x000fde0004000000 */
[----:B------:R-:W-:-:S15]  /*5a80*/  NOP ;  /* 0x0000000000007918 */ /* 0x000fde0000000000 */
[----:B------:R-:W-:-:S15]  /*5a90*/  NOP ;  /* 0x0000000000007918 */ /* 0x000fde0000000000 */
[----:B------:R-:W-:-:S15]  /*5aa0*/  NOP ;  /* 0x0000000000007918 */ /* 0x000fde0000000000 */
[----:B------:R0:W1:Y:S02]  /*5ab0*/  @!P1 DMUL R14, R2, R10 ;  /* 0x0000000a020e9228 */ /* 0x0000640000000000 */
.L_x_3487:
[----:B------:R-:W-:Y:S05]  /*5ac0*/  BSYNC.RECONVERGENT B0 ;  /* 0x0000000000007941 */ /* 0x000fea0003800200 */
.L_x_3486:
        /* <DEDUP_REMOVED lines=53> */
.L_x_3489:
[----:B------:R-:W-:Y:S05]  /*5e20*/  BSYNC.RECONVERGENT B0 ;  /* 0x0000000000007941 */ /* 0x000fea0003800200 */
.L_x_3488:
        /* <DEDUP_REMOVED lines=8> */
[----:B------:R-:W0:-:S15]  /*5eb0*/  DADD R2, R4, -R2 ;  /* 0x0000000004027229 */ /* 0x000e1e0000000802 */
[----:B------:R-:W-:-:S15]  /*5ec0*/  NOP ;  /* 0x0000000000007918 */ /* 0x000fde0000000000 */
[----:B------:R-:W-:-:S15]  /*5ed0*/  NOP ;  /* 0x0000000000007918 */ /* 0x000fde0000000000 */
[----:B------:R-:W-:-:S15]  /*5ee0*/  NOP ;  /* 0x0000000000007918 */ /* 0x000fde0000000000 */
[----:B------:R-:W-:-:S04]  /*5ef0*/  NOP ;  /* 0x0000000000007918 */ /* 0x000fc80000000000 */
[----:B0----5:R-:W0:Y:S02]  /*5f00*/  DMUL R2, R6, R2 ;  /* 0x0000000206027228 */ /* 0x021e240000000000 */
[----:B0-----:R-:W-:Y:S01]  /*5f10*/  STG.E.64 desc[UR6][R8.64], R2 ;  /* 0x0000000208007986 */ /* 0x001fe2000c101b06 */
[----:B------:R-:W-:Y:S05]  /*5f20*/  EXIT ;  /* 0x000000000000794d */ /* 0x000fea0003800000 */
        .weak           $__internal_2_$__cuda_sm20_div_rn_f64_full
        .type           $__internal_2_$__cuda_sm20_div_rn_f64_full,@function
        .size           $__internal_2_$__cuda_sm20_div_rn_f64_full,(.L_x_6612 - $__internal_2_$__cuda_sm20_div_rn_f64_full)
$__internal_2_$__cuda_sm20_div_rn_f64_full:
[C---:B------:R-:W-:Y:S01]  /*5f30*/  FSETP.GEU.AND P1, PT, |R15|.reuse, 1.469367938527859385e-39, PT ;  /* 0x001000000f00780b */ /* 0x040fe20003f2e200 */
[----:B------:R-:W-:Y:S01]  /*5f40*/  IMAD.MOV.U32 R20, RZ, RZ, 0x1 ;  /* 0x00000001ff147424 */ /* 0x000fe200078e00ff */
[----:B------:R-:W-:Y:S01]  /*5f50*/  LOP3.LUT R3, R15, 0x7ff00000, RZ, 0xc0, !PT ;  /* 0x7ff000000f037812 */ /* 0x000fe200078ec0ff */
[----:B------:R-:W-:Y:S01]  /*5f60*/  BSSY.RECONVERGENT B2, `(.L_x_3490) ;  /* 0x000007a000027945 */ /* 0x000fe20003800200 */
[----:B------:R-:W-:Y:S02]  /*5f70*/  LOP3.LUT R5, R13, 0x7ff00000, RZ, 0xc0, !PT ;  /* 0x7ff000000d057812 */ /* 0x000fe400078ec0ff */
[----:B------:R-:W-:Y:S02]  /*5f80*/  MOV R2, 0x1ca00000 ;  /* 0x1ca0000000027802 */ /* 0x000fe40000000f00 */
[----:B------:R-:W-:Y:S02]  /*5f90*/  ISETP.GE.U32.AND P3, PT, R3, R5, PT ;  /* 0x000000050300720c */ /* 0x000fe40003f66070 */
[----:B------:R-:W-:-:S02]  /*5fa0*/  FSETP.GEU.AND P0, PT, |R13|, 1.469367938527859385e-39, PT ;  /* 0x001000000d00780b */ /* 0x000fc40003f0e200 */
[C---:B------:R-:W-:Y:S01]  /*5fb0*/  LOP3.LUT R10, R13.reuse, 0x800fffff, RZ, 0xc0, !PT ;  /* 0x800fffff0d0a7812 */ /* 0x040fe200078ec0ff */
[----:B------:R-:W-:Y:S01]  /*5fc0*/  @!P1 IMAD.MOV.U32 R22, RZ, RZ, RZ ;  /* 0x000000ffff169224 */ /* 0x000fe200078e00ff */
[----:B------:R-:W-:Y:S02]  /*5fd0*/  @!P1 LOP3.LUT R0, R13, 0x7ff00000, RZ, 0xc0, !PT ;  /* 0x7ff000000d009812 */ /* 0x000fe400078ec0ff */
[----:B------:R-:W-:Y:S02]  /*5fe0*/  SEL R17, R2, 0x63400000, !P3 ;  /* 0x6340000002117807 */ /* 0x000fe40005800000 */
[----:B------:R-:W-:Y:S02]  /*5ff0*/  @!P1 ISETP.GE.U32.AND P2, PT, R3, R0, PT ;  /* 0x000000000300920c */ /* 0x000fe40003f46070 */
[----:B------:R-:W-:Y:S02]  /*6000*/  LOP3.LUT R11, R10, 0x3ff00000, RZ, 0xfc, !PT ;  /* 0x3ff000000a0b7812 */ /* 0x000fe400078efcff */
[----:B------:R-:W-:-:S02]  /*6010*/  @!P1 SEL R23, R2, 0x63400000, !P2 ;  /* 0x6340000002179807 */ /* 0x000fc40005000000 */
[----:B------:R-:W-:Y:S02]  /*6020*/  MOV R10, R12 ;  /* 0x0000000c000a7202 */ /* 0x000fe40000000f00 */
[--C-:B------:R-:W-:Y:S02]  /*6030*/  @!P1 LOP3.LUT R0, R23, 0x80000000, R15.reuse, 0xf8, !PT ;  /* 0x8000000017009812 */ /* 0x100fe400078ef80f */
[----:B------:R-:W-:Y:S02]  /*6040*/  LOP3.LUT R17, R17, 0x800fffff, R15, 0xf8, !PT ;  /* 0x800fffff11117812 */ /* 0x000fe400078ef80f */
[----:B------:R-:W-:Y:S01]  /*6050*/  @!P1 LOP3.LUT R23, R0, 0x100000, RZ, 0xfc, !PT ;  /* 0x0010000000179812 */ /* 0x000fe200078efcff */
[----:B------:R-:W0:Y:S01]  /*6060*/  @!P0 DMUL R10, R12, 8.98846567431157953865e+307 ;  /* 0x7fe000000c0a8828 */ /* 0x000e220000000000 */
[----:B------:R-:W-:Y:S01]  /*6070*/  MOV R16, R14 ;  /* 0x0000000e00107202 */ /* 0x000fe20000000f00 */
[----:B0-----:R-:W0:Y:S01]  /*6080*/  MUFU.RCP64H R21, R11 ;  /* 0x0000000b00157308 */ /* 0x001e220000001800 */
[----:B------:R-:W-:-:S02]  /*6090*/  MOV R0, R3 ;  /* 0x0000000300007202 */ /* 0x000fc40000000f00 */
[----:B------:R-:W-:-:S05]  /*60a0*/  @!P0 LOP3.LUT R5, R11, 0x7ff00000, RZ, 0xc0, !PT ;  /* 0x7ff000000b058812 */ /* 0x000fca00078ec0ff */
[----:B------:R-:W-:-:S15]  /*60b0*/  VIADD R25, R5, 0xffffffff ;  /* 0xffffffff05197836 */ /* 0x000fde0000000000 */
[----:B------:R-:W-:-:S15]  /*60c0*/  NOP ;  /* 0x0000000000007918 */ /* 0x000fde0000000000 */
[----:B------:R-:W-:-:S15]  /*60d0*/  NOP ;  /* 0x0000000000007918 */ /* 0x000fde0000000000 */
[----:B------:R-:W-:-:S09]  /*60e0*/  NOP ;  /* 0x0000000000007918 */ /* 0x000fd20000000000 */
        /* <DEDUP_REMOVED lines=45> */
[----:B------:R-:W-:-:S04]  /*63c0*/  LOP3.LUT R14, R13, 0x7ff00000, RZ, 0xc0, !PT ;  /* 0x7ff000000d0e7812 */ /* 0x000fc800078ec0ff */
[CC--:B------:R-:W-:Y:S02]  /*63d0*/  VIADDMNMX R0, R3.reuse, -R14.reuse, 0xb9600000, !PT ;  /* 0xb960000003007446 */ /* 0x0c0fe4000780090e */
[----:B------:R-:W-:Y:S01]  /*63e0*/  ISETP.GE.U32.AND P0, PT, R3, R14, PT ;  /* 0x0000000e0300720c */ /* 0x000fe20003f06070 */
[----:B------:R-:W-:Y:S01]  /*63f0*/  IMAD.MOV.U32 R14, RZ, RZ, RZ ;  /* 0x000000ffff0e7224 */ /* 0x000fe200078e00ff */
[----:B------:R-:W-:Y:S02]  /*6400*/  VIMNMX R0, PT, PT, R0, 0x46a00000, PT ;  /* 0x46a0000000007848 */ /* 0x000fe40003fe0100 */
[----:B------:R-:W-:-:S04]  /*6410*/  SEL R3, R2, 0x63400000, !P0 ;  /* 0x6340000002037807 */ /* 0x000fc80004000000 */
[----:B------:R-:W-:-:S04]  /*6420*/  IADD3 R0, PT, PT, -R3, R0, RZ ;  /* 0x0000000003007210 */ /* 0x000fc80007ffe1ff */
[----:B------:R-:W-:-:S06]  /*6430*/  IADD3 R15, PT, PT, R0, 0x7fe00000, RZ ;  /* 0x7fe00000000f7810 */ /* 0x000fcc0007ffe0ff */
[----:B------:R-:W0:Y:S02]  /*6440*/  DMUL R2, R20, R14 ;  /* 0x0000000e14027228 */ /* 0x000e240000000000 */
[----:B0-----:R-:W-:-:S13]  /*6450*/  FSETP.GTU.AND P0, PT, |R3|, 1.469367938527859385e-39, PT ;  /* 0x001000000300780b */ /* 0x001fda0003f0c200 */
[----:B------:R-:W-:Y:S05]  /*6460*/  @P0 BRA `(.L_x_3492) ;  /* 0x0000000000a40947 */ /* 0x000fea0003800000 */
[----:B------:R-:W0:Y:S01]  /*6470*/  DFMA R10, R20, -R10, R16 ;  /* 0x8000000a140a722b */ /* 0x000e220000000010 */
[----:B------:R-:W-:Y:S02]  /*6480*/  MOV R14, RZ ;  /* 0x000000ff000e7202 */ /* 0x000fe40000000f00 */
        /* <DEDUP_REMOVED lines=18> */
.L_x_3491:
[----:B------:R-:W0:Y:S02]  /*65b0*/  DSETP.NAN.AND P0, PT, R14, R14, PT ;  /* 0x0000000e0e00722a */ /* 0x000e240003f08000 */
[----:B0-----:R-:W-:Y:S05]  /*65c0*/  @P0 BRA `(.L_x_3493) ;  /* 0x0000000000440947 */ /* 0x001fea0003800000 */
[----:B------:R-:W0:Y:S02]  /*65d0*/  DSETP.NAN.AND P0, PT, R12, R12, PT ;  /* 0x0000000c0c00722a */ /* 0x000e240003f08000 */
[----:B0-----:R-:W-:Y:S05]  /*65e0*/  @P0 BRA `(.L_x_3494) ;  /* 0x0000000000300947 */ /* 0x001fea0003800000 */
[----:B------:R-:W-:Y:S02]  /*65f0*/  ISETP.NE.AND P0, PT, R0, R5, PT ;  /* 0x000000050000720c */ /* 0x000fe40003f05270 */
[----:B------:R-:W-:Y:S02]  /*6600*/  MOV R2, 0x0 ;  /* 0x0000000000027802 */ /* 0x000fe40000000f00 */
[----:B------:R-:W-:-:S09]  /*6610*/  MOV R3, 0xfff80000 ;  /* 0xfff8000000037802 */ /* 0x000fd20000000f00 */
[----:B------:R-:W-:Y:S05]  /*6620*/  @!P0 BRA `(.L_x_3492) ;  /* 0x0000000000348947 */ /* 0x000fea0003800000 */
[----:B------:R-:W-:Y:S02]  /*6630*/  ISETP.NE.AND P0, PT, R0, 0x7ff00000, PT ;  /* 0x7ff000000000780c */ /* 0x000fe40003f05270 */
[----:B------:R-:W-:Y:S02]  /*6640*/  LOP3.LUT R3, R15, 0x80000000, R13, 0x48, !PT ;  /* 0x800000000f037812 */ /* 0x000fe400078e480d */
[----:B------:R-:W-:-:S13]  /*6650*/  ISETP.EQ.OR P0, PT, R5, RZ, !P0 ;  /* 0x000000ff0500720c */ /* 0x000fda0004702670 */
[----:B------:R-:W-:Y:S01]  /*6660*/  @P0 LOP3.LUT R0, R3, 0x7ff00000, RZ, 0xfc, !PT ;  /* 0x7ff0000003000812 */ /* 0x000fe200078efcff */
[----:B------:R-:W-:Y:S01]  /*6670*/  @!P0 IMAD.MOV.U32 R2, RZ, RZ, RZ ;  /* 0x000000ffff028224 */ /* 0x000fe200078e00ff */
[----:B------:R-:W-:Y:S02]  /*6680*/  @P0 MOV R2, RZ ;  /* 0x000000ff00020202 */ /* 0x000fe40000000f00 */
[----:B------:R-:W-:Y:S01]  /*6690*/  @P0 MOV R3, R0 ;  /* 0x0000000000030202 */ /* 0x000fe20000000f00 */
[----:B------:R-:W-:Y:S06]  /*66a0*/  BRA `(.L_x_3492) ;  /* 0x0000000000147947 */ /* 0x000fec0003800000 */
.L_x_3494:
[----:B------:R-:W-:Y:S01]  /*66b0*/  LOP3.LUT R3, R13, 0x80000, RZ, 0xfc, !PT ;  /* 0x000800000d037812 */ /* 0x000fe200078efcff */
[----:B------:R-:W-:Y:S01]  /*66c0*/  IMAD.MOV.U32 R2, RZ, RZ, R12 ;  /* 0x000000ffff027224 */ /* 0x000fe200078e000c */
[----:B------:R-:W-:Y:S06]  /*66d0*/  BRA `(.L_x_3492) ;  /* 0x0000000000087947 */ /* 0x000fec0003800000 */
.L_x_3493:
[----:B------:R-:W-:Y:S02]  /*66e0*/  LOP3.LUT R3, R15, 0x80000, RZ, 0xfc, !PT ;  /* 0x000800000f037812 */ /* 0x000fe400078efcff */
[----:B------:R-:W-:-:S07]  /*66f0*/  MOV R2, R14 ;  /* 0x0000000e00027202 */ /* 0x000fce0000000f00 */
.L_x_3492:
[----:B------:R-:W-:Y:S05]  /*6700*/  BSYNC.RECONVERGENT B2 ;  /* 0x0000000000027941 */ /* 0x000fea0003800200 */
.L_x_3490:
[----:B------:R-:W-:-:S04]  /*6710*/  HFMA2 R5, -RZ, RZ, 0, 0 ;  /* 0x00000000ff057431 */ /* 0x000fc800000001ff */
[----:B------:R-:W-:Y:S05]  /*6720*/  RET.REL.NODEC R4 `(_ZN2at6native18elementwise_kernelILi128ELi2EZNS0_22gpu_kernel_impl_nocastIZZZNS0_62_GLOBAL__N__e6aa1b1b_29_ActivationLogSigmoidKernel_cu_9d16a0dc27log_sigmoid_backward_kernelERNS_14TensorIteratorEENKUlvE_clEvENKUlvE_clEvEUlddE_EEvRNS_18TensorIteratorBaseERKT_EUliE_EEviT1_) ;  /* 0xffffff9804347950 */ /* 0x000fea0003c3ffff */
.L_x_3495:
        /* <DEDUP_REMOVED lines=13> */
.L_x_6612:


//--------------------- .text._ZN2at6native27unrolled_elementwise_kernelIZZZNS0_62_GLOBAL__N__e6aa1b1b_29_ActivationLogSigmoidKernel_cu_9d16a0dc27log_sigmoid_backward_kernelERNS_14TensorIteratorEENKUlvE_clEvENKUlvE_clEvEUlddE_St5arrayIPcLm3EELi4E23TrivialOffsetCalculatorILi2EjESB_ILi1EjENS0_6memory15LoadWithoutCastENSE_16StoreWithoutCastEEEviT_T0_T2_T3_T4_T5_ --------------------------
	.section	.text._ZN2at6native27unrolled_elementwise_kernelIZZZNS0_62_GLOBAL__N__e6aa1b1b_29_ActivationLogSigmoidKernel_cu_9d16a0dc27log_sigmoid_backward_kernelERNS_14TensorIteratorEENKUlvE_clEvENKUlvE_clEvEUlddE_St5arrayIPcLm3EELi4E23TrivialOffsetCalculatorILi2EjESB_ILi1EjENS0_6memory15LoadWithoutCastENSE_16StoreWithoutCastEEEviT_T0_T2_T3_T4_T5_,"ax",@progbits
	.align	128
        .global         _ZN2at6native27unrolled_elementwise_kernelIZZZNS0_62_GLOBAL__N__e6aa1b1b_29_ActivationLogSigmoidKernel_cu_9d16a0dc27log_sigmoid_backward_kernelERNS_14TensorIteratorEENKUlvE_clEvENKUlvE_clEvEUlddE_St5arrayIPcLm3EELi4E23TrivialOffsetCalculatorILi2EjESB_ILi1EjENS0_6memory15LoadWithoutCastENSE_16StoreWithoutCastEEEviT_T0_T2_T3_T4_T5_
        .type           _ZN2at6native27unrolled_elementwise_kernelIZZZNS0_62_GLOBAL__N__e6aa1b1b_29_ActivationLogSigmoidKernel_cu_9d16a0dc27log_sigmoid_backward_kernelERNS_14TensorIteratorEENKUlvE_clEvENKUlvE_clEvEUlddE_St5arrayIPcLm3EELi4E23TrivialOffsetCalculatorILi2EjESB_ILi1EjENS0_6memory15LoadWithoutCastENSE_16StoreWithoutCastEEEviT_T0_T2_T3_T4_T5_,@function
        .size           _ZN2at6native27unrolled_elementwise_kernelIZZZNS0_62_GLOBAL__N__e6aa1b1b_29_ActivationLogSigmoidKernel_cu_9d16a0dc27log_sigmoid_backward_kernelERNS_14TensorIteratorEENKUlvE_clEvENKUlvE_clEvEUlddE_St5arrayIPcLm3EELi4E23TrivialOffsetCalculatorILi2EjESB_ILi1EjENS0_6memory15LoadWithoutCastENSE_16StoreWithoutCastEEEviT_T0_T2_T3_T4_T5_,(.L_x_6613 - _ZN2at6native27unrolled_elementwise_kernelIZZZNS0_62_GLOBAL__N__e6aa1b1b_29_ActivationLogSigmoidKernel_cu_9d16a0dc27log_sigmoid_backward_kernelERNS_14TensorIteratorEENKUlvE_clEvENKUlvE_clEvEUlddE_St5arrayIPcLm3EELi4E23TrivialOffsetCalculatorILi2EjESB_ILi1EjENS0_6memory15LoadWithoutCastENSE_16StoreWithoutCastEEEviT_T0_T2_T3_T4_T5_)
        .other          _ZN2at6native27unrolled_elementwise_kernelIZZZNS0_62_GLOBAL__N__e6aa1b1b_29_ActivationLogSigmoidKernel_cu_9d16a0dc27log_sigmoid_backward_kernelERNS_14TensorIteratorEENKUlvE_clEvENKUlvE_clEvEUlddE_St5arrayIPcLm3EELi4E23TrivialOffsetCalculatorILi2EjESB_ILi1EjENS0_6memory15LoadWithoutCastENSE_16StoreWithoutCastEEEviT_T0_T2_T3_T4_T5_,@"STO_CUDA_ENTRY STV_DEFAULT"
_ZN2at6native27unrolled_elementwise_kernelIZZZNS0_62_GLOBAL__N__e6aa1b1b_29_ActivationLogSigmoidKernel_cu_9d16a0dc27log_sigmoid_backward_kernelERNS_14TensorIteratorEENKUlvE_clEvENKUlvE_clEvEUlddE_St5arrayIPcLm3EELi4E23TrivialOffsetCalculatorILi2EjESB_ILi1EjENS0_6memory15LoadWithoutCastENSE_16StoreWithoutCastEEEviT_T0_T2_T3_T4_T5_:
.text._ZN2at6native27unrolled_elementwise_kernelIZZZNS0_62_GLOBAL__N__e6aa1b1b_29_ActivationLogSigmoidKernel_cu_9d16a0dc27log_sigmoid_backward_kernelERNS_14TensorIteratorEENKUlvE_clEvENKUlvE_clEvEUlddE_St5arrayIPcLm3EELi4E23TrivialOffsetCalculatorILi2EjESB_ILi1EjENS0_6memory15LoadWithoutCastENSE_16StoreWithoutCastEEEviT_T0_T2_T3_T4_T5_:
[----:B------:R-:W-:Y:S01]  /*0000*/  LDC R1, c[0x0][0x37c] ;  /* 0x0000df00ff017b82 */ /* 0x000fe20000000800 */
[----:B------:R-:W0:Y:S07]  /*0010*/  S2R R5, SR_CTAID.X ;  /* 0x0000000000057919 */ /* 0x000e2e0000002500 */
[----:B------:R-:W0:Y:S01]  /*0020*/  LDC R0, c[0x0][0x380] ;  /* 0x0000e000ff007b82 */ /* 0x000e220000000800 */
[----:B------:R-:W1:Y:S01]  /*0030*/  LDCU.64 UR4, c[0x0][0x358] ;  /* 0x00006b00ff0477ac */ /* 0x000e620008000a00 */
[----:B------:R-:W-:Y:S01]  /*0040*/  CS2R R24, SRZ ;  /* 0x0000000000187805 */ /* 0x000fe2000001ff00 */
[----:B------:R-:W2:Y:S01]  /*0050*/  S2R R2, SR_TID.X ;  /* 0x0000000000027919 */ /* 0x000ea20000002100 */
[----:B------:R-:W-:-:S04]  /*0060*/  CS2R R28, SRZ ;  /* 0x00000000001c7805 */ /* 0x000fc8000001ff00 */
[----:B------:R-:W3:Y:S08]  /*0070*/  LDC.64 R14, c[0x0][0x390] ;  /* 0x0000e400ff0e7b82 */ /* 0x000ef00000000a00 */
[----:B------:R-:W4:Y:S08]  /*0080*/  LDC.64 R18, c[0x0][0x398] ;  /* 0x0000e600ff127b82 */ /* 0x000f300000000a00 */
[----:B------:R-:W1:Y:S01]  /*0090*/  LDC.64 R12, c[0x0][0x390] ;  /* 0x0000e400ff0c7b82 */ /* 0x000e620000000a00 */
[----:B0-----:R-:W-:-:S07]  /*00a0*/  IMAD R3, R5, -0x200, R0 ;  /* 0xfffffe0005037824 */ /* 0x001fce00078e0200 */
[----:B------:R-:W0:Y:S01]  /*00b0*/  LDC.64 R20, c[0x0][0x390] ;  /* 0x0000e400ff147b82 */ /* 0x000e220000000a00 */
[----:B--2---:R-:W-:Y:S01]  /*00c0*/  IMAD.MOV.U32 R0, RZ, RZ, R2 ;  /* 0x000000ffff007224 */ /* 0x004fe200078e0002 */
[----:B------:R-:W-:-:S06]  /*00d0*/  ISETP.GE.AND P0, PT, R2, R3, PT ;  /* 0x000000030200720c */ /* 0x000fcc0003f06270 */
[----:B------:R-:W2:Y:S08]  /*00e0*/  LDC.64 R22, c[0x0][0x398] ;  /* 0x0000e600ff167b82 */ /* 0x000eb00000000a00 */
[----:B------:R-:W2:Y:S01]  /*00f0*/  LDC.64 R10, c[0x0][0x398] ;  /* 0x0000e600ff0a7b82 */ /* 0x000ea20000000a00 */
[----:B------:R-:W-:Y:S02]  /*0100*/  @!P0 VIADD R2, R0, 0x80 ;  /* 0x0000008000028836 */ /* 0x000fe40000000000 */
[----:B------:R-:W-:-:S03]  /*0110*/  @!P0 IMAD R17, R5, 0x200, R0 ;  /* 0x0000020005118824 */ /* 0x000fc600078e0200 */
[----:B------:R-:W-:Y:S01]  /*0120*/  ISETP.GE.AND P1, PT, R2, R3, PT ;  /* 0x000000030200720c */ /* 0x000fe20003f26270 */
[C---:B---3--:R-:W-:Y:S01]  /*0130*/  @!P0 IMAD.WIDE.U32 R14, R17.reuse, 0x8, R14 ;  /* 0x00000008110e8825 */ /* 0x048fe200078e000e */
[----:B------:R-:W3:Y:S03]  /*0140*/  LDC.64 R8, c[0x0][0x390] ;  /* 0x0000e400ff087b82 */ /* 0x000ee60000000a00 */
[----:B----4-:R-:W-:Y:S01]  /*0150*/  @!P0 IMAD.WIDE.U32 R18, R17, 0x8, R18 ;  /* 0x0000000811128825 */ /* 0x010fe200078e0012 */
[----:B------:R-:W-:-:S04]  /*0160*/  CS2R R16, SRZ ;  /* 0x0000000000107805 */ /* 0x000fc8000001ff00 */
[----:B------:R-:W4:Y:S01]  /*0170*/  LDC.64 R6, c[0x0][0x398] ;  /* 0x0000e600ff067b82 */ /* 0x000f220000000a00 */
[----:B-1----:R-:W5:Y:S02]  /*0180*/  @!P0 LDG.E.64 R28, desc[UR4][R18.64] ;  /* 0x00000004121c8981 */ /* 0x002f64000c1e1b00 */
[----:B------:R-:W-:Y:S02]  /*0190*/  @!P1 IMAD R27, R5, 0x200, R2 ;  /* 0x00000200051b9824 */ /* 0x000fe400078e0202 */
[----:B------:R-:W-:Y:S01]  /*01a0*/  @!P1 VIADD R2, R2, 0x80 ;  /* 0x0000008002029836 */ /* 0x000fe20000000000 */
[----:B------:R1:W5:Y:S01]  /*01b0*/  @!P0 LDG.E.64 R16, desc[UR4][R14.64] ;  /* 0x000000040e108981 */ /* 0x000362000c1e1b00 */
[----:B0-----:R-:W-:-:S03]  /*01c0*/  @!P1 IMAD.WIDE.U32 R20, R27, 0x8, R20 ;  /* 0x000000081b149825 */ /* 0x001fc600078e0014 */
[----:B------:R-:W-:Y:S01]  /*01d0*/  ISETP.GE.AND P3, PT, R2, R3, PT ;  /* 0x000000030200720c */ /* 0x000fe20003f66270 */
[----:B--2---:R-:W-:Y:S01]  /*01e0*/  @!P1 IMAD.WIDE.U32 R22, R27, 0x8, R22 ;  /* 0x000000081b169825 */ /* 0x004fe200078e0016 */
[----:B------:R0:W5:Y:S11]  /*01f0*/  @!P1 LDG.E.64 R24, desc[UR4][R20.64] ;  /* 0x0000000414189981 */ /* 0x000176000c1e1b00 */
[----:B------:R-:W-:-:S02]  /*0200*/  @!P3 IMAD R35, R5, 0x200, R2 ;  /* 0x000002000523b824 */ /* 0x000fc400078e0202 */
[----:B------:R-:W-:-:S05]  /*0210*/  @!P3 VIADD R2, R2, 0x80 ;  /* 0x000000800202b836 */ /* 0x000fca0000000000 */
[----:B------:R-:W-:Y:S01]  /*0220*/  ISETP.GE.AND P2, PT, R2, R3, PT ;  /* 0x000000030200720c */ /* 0x000fe20003f46270 */
[C---:B------:R-:W-:Y:S01]  /*0230*/  @!P3 IMAD.WIDE.U32 R32, R35.reuse, 0x8, R12 ;  /* 0x000000082320b825 */ /* 0x040fe200078e000c */
[----:B------:R-:W-:Y:S02]  /*0240*/  CS2R R26, SRZ ;  /* 0x00000000001a7805 */ /* 0x000fe4000001ff00 */
[----:B------:R-:W-:Y:S02]  /*0250*/  CS2R R12, SRZ ;  /* 0x00000000000c7805 */ /* 0x000fe4000001ff00 */
[----:B-1----:R-:W-:Y:S01]  /*0260*/  CS2R R14, SRZ ;  /* 0x00000000000e7805 */ /* 0x002fe2000001ff00 */
[----:B------:R-:W-:Y:S01]  /*0270*/  @!P3 IMAD.WIDE.U32 R34, R35, 0x8, R10 ;  /* 0x000000082322b825 */ /* 0x000fe200078e000a */
[----:B------:R-:W-:Y:S01]  /*0280*/  CS2R R10, SRZ ;  /* 0x00000000000a7805 */ /* 0x000fe2000001ff00 */
[----:B------:R0:W5:Y:S05]  /*0290*/  @!P1 LDG.E.64 R26, desc[UR4][R22.64] ;  /* 0x00000004161a9981 */ /* 0x00016a000c1e1b00 */
[----:B------:R0:W5:Y:S01]  /*02a0*/  @!P3 LDG.E.64 R10, desc[UR4][R34.64] ;  /* 0x00000004220ab981 */ /* 0x000162000c1e1b00 */
[----:B------:R-:W-:-:S04]  /*02b0*/  @!P2 IMAD R37, R5, 0x200, R2 ;  /* 0x000002000525a824 */ /* 0x000fc800078e0202 */
[----:B---3--:R-:W-:Y:S01]  /*02c0*/  @!P2 IMAD.WIDE.U32 R30, R37, 0x8, R8 ;  /* 0x00000008251ea825 */ /* 0x008fe200078e0008 */
[----:B------:R-:W-:-:S03]  /*02d0*/  CS2R R8, SRZ ;  /* 0x0000000000087805 */ /* 0x000fc6000001ff00 */
[----:B----4-:R-:W-:Y:S01]  /*02e0*/  @!P2 IMAD.WIDE.U32 R6, R37, 0x8, R6 ;  /* 0x000000082506a825 */ /* 0x010fe200078e0006 */
[----:B------:R0:W5:Y:S04]  /*02f0*/  @!P2 LDG.E.64 R12, desc[UR4][R30.64] ;  /* 0x000000041e0ca981 */ /* 0x000168000c1e1b00 */
[----:B------:R0:W5:Y:S04]  /*0300*/  @!P3 LDG.E.64 R8, desc[UR4][R32.64] ;  /* 0x000000042008b981 */ /* 0x000168000c1e1b00 */
[----:B------:R0:W5:Y:S01]  /*0310*/  @!P2 LDG.E.64 R14, desc[UR4][R6.64] ;  /* 0x00000004060ea981 */ /* 0x000162000c1e1b00 */
[----:B------:R-:W-:Y:S01]  /*0320*/  ISETP.GE.AND P0, PT, R0, R3, PT ;  /* 0x000000030000720c */ /* 0x000fe20003f06270 */
[----:B------:R-:W-:-:S12]  /*0330*/  BSSY.RECONVERGENT B0, `(.L_x_3496) ;  /* 0x00000c5000007945 */ /* 0x000fd80003800200 */
[----:B0-----:R-:W-:Y:S05]  /*0340*/  @P0 BRA `(.L_x_3497) ;  /* 0x0000000c000c0947 */ /* 0x001fea0003800000 */
        /* <DEDUP_REMOVED lines=124> */
.L_x_3499:
[----:B------:R-:W-:Y:S05]  /*0b10*/  BSYNC.RECONVERGENT B1 ;  /* 0x0000000000017941 */ /* 0x000fea0003800200 */
.L_x_3498:
        /* <DEDUP_REMOVED lines=52> */
[----:B0-----:R-:W-:Y:S05]  /*0e60*/  CALL.REL.NOINC `($__internal_3_$__cuda_sm20_div_rn_f64_full) ;  /* 0x0000002800447944 */ /* 0x001fea0003c00000 */
[----:B------:R-:W-:Y:S02]  /*0e70*/  IMAD.MOV.U32 R6, RZ, RZ, R30 ;  /* 0x000000ffff067224 */ /* 0x000fe400078e001e */
[----:B------:R-:W-:-:S07]  /*0e80*/  IMAD.MOV.U32 R7, RZ, RZ, R31 ;  /* 0x000000ffff077224 */ /* 0x000fce00078e001f */
.L_x_3501:
[----:B------:R-:W-:Y:S05]  /*0e90*/  BSYNC.RECONVERGENT B1 ;  /* 0x0000000000017941 */ /* 0x000fea0003800200 */
.L_x_3500:
[----:B------:R-:W1:Y:S01]  /*0ea0*/  DADD R18, -RZ, -R6 ;  /* 0x00000000ff127229 */ /* 0x000e620000000906 */
[----:B0-----:R-:W-:Y:S01]  /*0eb0*/  FSEL R17, RZ, 1.875, P4 ;  /* 0x3ff00000ff117808 */ /* 0x001fe20002000000 */
[----:B------:R-:W-:Y:S01]  /*0ec0*/  IMAD.MOV.U32 R16, RZ, RZ, RZ ;  /* 0x000000ffff107224 */ /* 0x000fe200078e00ff */
[----:B-1----:R-:W-:Y:S02]  /*0ed0*/  FSEL R6, R6, R18, !P4 ;  /* 0x0000001206067208 */ /* 0x002fe40006000000 */
[----:B------:R-:W-:-:S15]  /*0ee0*/  FSEL R7, R7, R19, !P4 ;  /* 0x0000001307077208 */ /* 0x000fde0006000000 */
[----:B------:R-:W-:-:S15]  /*0ef0*/  NOP ;  /* 0x0000000000007918 */ /* 0x000fde0000000000 */
[----:B------:R-:W-:-:S15]  /*0f00*/  NOP ;  /* 0x0000000000007918 */ /* 0x000fde0000000000 */
[----:B------:R-:W-:-:S14]  /*0f10*/  NOP ;  /* 0x0000000000007918 */ /* 0x000fdc0000000000 */
[----:B------:R-:W0:-:S15]  /*0f20*/  DADD R6, R16, -R6 ;  /* 0x0000000010067229 */ /* 0x000e1e0000000806 */
[----:B------:R-:W-:-:S15]  /*0f30*/  NOP ;  /* 0x0000000000007918 */ /* 0x000fde0000000000 */
[----:B------:R-:W-:-:S15]  /*0f40*/  NOP ;  /* 0x0000000000007918 */ /* 0x000fde0000000000 */
[----:B------:R-:W-:-:S15]  /*0f50*/  NOP ;  /* 0x0000000000007918 */ /* 0x000fde0000000000 */
[----:B------:R-:W-:-:S04]  /*0f60*/  NOP ;  /* 0x0000000000007918 */ /* 0x000fc80000000000 */
[----:B0-----:R0:W1:Y:S02]  /*0f70*/  DMUL R28, R6, R28 ;  /* 0x0000001c061c7228 */ /* 0x0010640000000000 */
.L_x_3497:
[----:B------:R-:W-:Y:S05]  /*0f80*/  BSYNC.RECONVERGENT B0 ;  /* 0x0000000000007941 */ /* 0x000fea0003800200 */
.L_x_3496:
[----:B------:R-:W-:Y:S01]  /*0f90*/  VIADD R36, R0, 0x80 ;  /* 0x0000008000247836 */ /* 0x000fe20000000000 */
[----:B------:R-:W-:Y:S04]  /*0fa0*/  BSSY.RECONVERGENT B0, `(.L_x_3502) ;  /* 0x00000c8000007945 */ /* 0x000fe80003800200 */
[----:B------:R-:W-:-:S13]  /*0fb0*/  ISETP.GE.AND P0, PT, R36, R3, PT ;  /* 0x000000032400720c */ /* 0x000fda0003f06270 */
[----:B------:R-:W-:Y:S05]  /*0fc0*/  @P0 BRA `(.L_x_3503) ;  /* 0x0000000c00140947 */ /* 0x000fea0003800000 */
[----:B0-----:R-:W-:Y:S01]  /*0fd0*/  IMAD.MOV.U32 R6, RZ, RZ, 0x652b82fe ;  /* 0x652b82feff067424 */ /* 0x001fe200078e00ff */
        /* <DEDUP_REMOVED lines=27> */
[----:B0-----:R0:W2:Y:S01]  /*1190*/  DFMA R18, R18, -UR6, R20 ;  /* 0x8000000612127c2b */ /* 0x0010a20008000014 */
[----:B------:R-:W-:Y:S01]  /*11a0*/  UMOV UR6, 0x69ce2bdf ;  /* 0x69ce2bdf00067882 */ /* 0x000fe20000000000 */
[----:B0-----:R-:W-:Y:S01]  /*11b0*/  IMAD.MOV.U32 R20, RZ, RZ, -0x35dec16 ;  /* 0xfca213eaff147424 */ /* 0x001fe200078e00ff */
[----:B------:R-:W-:Y:S01]  /*11c0*/  UMOV UR7, 0x3e5ade15 ;  /* 0x3e5ade1500077882 */ /* 0x000fe20000000000 */
[----:B------:R-:W-:-:S15]  /*11d0*/  IMAD.MOV.U32 R21, RZ, RZ, 0x3e928af3 ;  /* 0x3e928af3ff157424 */ /* 0x000fde00078e00ff */
[----:B------:R-:W-:-:S15]  /*11e0*/  NOP ;  /* 0x0000000000007918 */ /* 0x000fde0000000000 */
[----:B------:R-:W-:-:S15]  /*11f0*/  NOP ;  /* 0x0000000000007918 */ /* 0x000fde0000000000 */
[----:B------:R-:W-:-:S15]  /*1200*/  NOP ;  /* 0x0000000000007918 */ /* 0x000fde0000000000 */
[----:B--2---:R-:W0:Y:S01]  /*1210*/  DFMA R20, R18, UR6, R20 ;  /* 0x0000000612147c2b */ /* 0x004e220008000014 */
        /* <DEDUP_REMOVED lines=86> */
[----:B------:R0:W2:Y:S02]  /*1780*/  @!P1 DMUL R20, R6, R16 ;  /* 0x0000001006149228 */ /* 0x0000a40000000000 */
.L_x_3505:
[----:B------:R-:W-:Y:S05]  /*1790*/  BSYNC.RECONVERGENT B1 ;  /* 0x0000000000017941 */ /* 0x000fea0003800200 */
.L_x_3504:
[----:B0-2---:R-:W0:Y:S01]  /*17a0*/  DADD R16, R20, 1 ;  /* 0x3ff0000014107429 */ /* 0x005e220000000000 */
        /* <DEDUP_REMOVED lines=48> */
[----:B------:R0:W2:Y:S02]  /*1ab0*/  DSETP.GEU.AND P4, PT, R24, RZ, PT ;  /* 0x000000ff1800722a */ /* 0x0000a40003f8e000 */
[----:B--2---:R-:W-:Y:S05]  /*1ac0*/  @P0 BRA P1, `(.L_x_3507) ;  /* 0x0000000000180947 */ /* 0x004fea0000800000 */
[----:B------:R-:W-:Y:S01]  /*1ad0*/  IMAD.MOV.U32 R18, RZ, RZ, R16 ;  /* 0x000000ffff127224 */ /* 0x000fe200078e0010 */
[----:B------:R-:W-:Y:S01]  /*1ae0*/  MOV R2, 0x1b10 ;  /* 0x00001b1000027802 */ /* 0x000fe20000000f00 */
[----:B------:R-:W-:-:S07]  /*1af0*/  IMAD.MOV.U32 R19, RZ, RZ, R17 ;  /* 0x000000ffff137224 */ /* 0x000fce00078e0011 */
[----:B01----:R-:W-:Y:S05]  /*1b00*/  CALL.REL.NOINC `($__internal_3_$__cuda_sm20_div_rn_f64_full) ;  /* 0x0000001c001c7944 */ /* 0x003fea0003c00000 */
[----:B------:R-:W-:Y:S02]  /*1b10*/  IMAD.MOV.U32 R6, RZ, RZ, R30 ;  /* 0x000000ffff067224 */ /* 0x000fe400078e001e */
[----:B------:R-:W-:-:S07]  /*1b20*/  IMAD.MOV.U32 R7, RZ, RZ, R31 ;  /* 0x000000ffff077224 */ /* 0x000fce00078e001f */
.L_x_3507:
[----:B------:R-:W-:Y:S05]  /*1b30*/  BSYNC.RECONVERGENT B1 ;  /* 0x0000000000017941 */ /* 0x000fea0003800200 */
.L_x_3506:
[----:B------:R-:W2:Y:S01]  /*1b40*/  DADD R18, -RZ, -R6 ;  /* 0x00000000ff127229 */ /* 0x000ea20000000906 */
[----:B------:R-:W-:Y:S01]  /*1b50*/  FSEL R17, RZ, 1.875, P4 ;  /* 0x3ff00000ff117808 */ /* 0x000fe20002000000 */
[----:B------:R-:W-:Y:S01]  /*1b60*/  IMAD.MOV.U32 R16, RZ, RZ, RZ ;  /* 0x000000ffff107224 */ /* 0x000fe200078e00ff */
[----:B--2---:R-:W-:Y:S02]  /*1b70*/  FSEL R6, R6, R18, !P4 ;  /* 0x0000001206067208 */ /* 0x004fe40006000000 */
        /* <DEDUP_REMOVED lines=9> */
[----:B--2---:R2:W3:Y:S02]  /*1c10*/  DMUL R26, R6, R26 ;  /* 0x0000001a061a7228 */ /* 0x0044e40000000000 */
.L_x_3503:
[----:B------:R-:W-:Y:S05]  /*1c20*/  BSYNC.RECONVERGENT B0 ;  /* 0x0000000000007941 */ /* 0x000fea0003800200 */
.L_x_3502:
[----:B------:R-:W-:Y:S01]  /*1c30*/  VIADD R2, R0, 0x100 ;  /* 0x0000010000027836 */ /* 0x000fe20000000000 */
[----:B------:R-:W-:Y:S04]  /*1c40*/  BSSY.RECONVERGENT B0, `(.L_x_3508) ;  /* 0x00000c8000007945 */ /* 0x000fe80003800200 */
[----:B------:R-:W-:-:S13]  /*1c50*/  ISETP.GE.AND P0, PT, R2, R3, PT ;  /* 0x000000030200720c */ /* 0x000fda0003f06270 */
[----:B------:R-:W-:Y:S05]  /*1c60*/  @P0 BRA `(.L_x_3509) ;  /* 0x0000000c00140947 */ /* 0x000fea0003800000 */
[----:B0-2---:R-:W-:Y:S01]  /*1c70*/  IMAD.MOV.U32 R6, RZ, RZ, 0x652b82fe ;  /* 0x652b82feff067424 */ /* 0x005fe200078e00ff */
        /* <DEDUP_REMOVED lines=123> */
.L_x_3511:
[----:B------:R-:W-:Y:S05]  /*2430*/  BSYNC.RECONVERGENT B1 ;  /* 0x0000000000017941 */ /* 0x000fea0003800200 */
.L_x_3510:
        /* <DEDUP_REMOVED lines=54> */
[----:B01-3--:R-:W-:Y:S05]  /*27a0*/  CALL.REL.NOINC `($__internal_3_$__cuda_sm20_div_rn_f64_full) ;  /* 0x0000000c00f47944 */ /* 0x00bfea0003c00000 */
[----:B------:R-:W-:Y:S02]  /*27b0*/  IMAD.MOV.U32 R6, RZ, RZ, R30 ;  /* 0x000000ffff067224 */ /* 0x000fe400078e001e */
[----:B------:R-:W-:-:S07]  /*27c0*/  IMAD.MOV.U32 R7, RZ, RZ, R31 ;  /* 0x000000ffff077224 */ /* 0x000fce00078e001f */
.L_x_3513:
[----:B------:R-:W-:Y:S05]  /*27d0*/  BSYNC.RECONVERGENT B1 ;  /* 0x0000000000017941 */ /* 0x000fea0003800200 */
.L_x_3512:
[----:B------:R-:W2:Y:S01]  /*27e0*/  DADD R16, -RZ, -R6 ;  /* 0x00000000ff107229 */ /* 0x000ea20000000906 */
[----:B0-----:R-:W-:Y:S01]  /*27f0*/  FSEL R9, RZ, 1.875, P4 ;  /* 0x3ff00000ff097808 */ /* 0x001fe20002000000 */
[----:B------:R-:W-:Y:S01]  /*2800*/  IMAD.MOV.U32 R8, RZ, RZ, RZ ;  /* 0x000000ffff087224 */ /* 0x000fe200078e00ff */
[----:B--2---:R-:W-:Y:S02]  /*2810*/  FSEL R6, R6, R16, !P4 ;  /* 0x0000001006067208 */ /* 0x004fe40006000000 */
        /* <DEDUP_REMOVED lines=9> */
[----:B0-----:R4:W0:Y:S02]  /*28b0*/  DMUL R10, R6, R10 ;  /* 0x0000000a060a7228 */ /* 0x0018240000000000 */
.L_x_3509:
[----:B------:R-:W-:Y:S05]  /*28c0*/  BSYNC.RECONVERGENT B0 ;  /* 0x0000000000007941 */ /* 0x000fea0003800200 */
.L_x_3508:
[----:B------:R-:W-:Y:S01]  /*28d0*/  VIADD R2, R0, 0x180 ;  /* 0x0000018000027836 */ /* 0x000fe20000000000 */
[----:B------:R-:W-:Y:S04]  /*28e0*/  BSSY.RECONVERGENT B0, `(.L_x_3514) ;  /* 0x00000c8000007945 */ /* 0x000fe80003800200 */
[----:B------:R-:W-:-:S13]  /*28f0*/  ISETP.GE.AND P0, PT, R2, R3, PT ;  /* 0x000000030200720c */ /* 0x000fda0003f06270 */
[----:B------:R-:W-:Y:S05]  /*2900*/  @P0 BRA `(.L_x_3515) ;  /* 0x0000000c00140947 */ /* 0x000fea0003800000 */
[----:B0-2-4-:R-:W-:Y:S01]  /*2910*/  IMAD.MOV.U32 R6, RZ, RZ, 0x652b82fe ;  /* 0x652b82feff067424 */ /* 0x015fe200078e00ff */
        /* <DEDUP_REMOVED lines=123> */
.L_x_3517:
[----:B------:R-:W-:Y:S05]  /*30d0*/  BSYNC.RECONVERGENT B1 ;  /* 0x0000000000017941 */ /* 0x000fea0003800200 */
.L_x_3516:
        /* <DEDUP_REMOVED lines=57> */
.L_x_3519:
[----:B------:R-:W-:Y:S05]  /*3470*/  BSYNC.RECONVERGENT B1 ;  /* 0x0000000000017941 */ /* 0x000fea0003800200 */
.L_x_3518:
[----:B0-----:R-:W0:Y:S01]  /*3480*/  DADD R12, -RZ, -R6 ;  /* 0x00000000ff0c7229 */ /* 0x001e220000000906 */
[----:B------:R-:W-:Y:S01]  /*3490*/  FSEL R9, RZ, 1.875, P4 ;  /* 0x3ff00000ff097808 */ /* 0x000fe20002000000 */
[----:B------:R-:W-:Y:S01]  /*34a0*/  IMAD.MOV.U32 R8, RZ, RZ, RZ ;  /* 0x000000ffff087224 */ /* 0x000fe200078e00ff */
[----:B0-----:R-:W-:Y:S02]  /*34b0*/  FSEL R6, R6, R12, !P4 ;  /* 0x0000000c06067208 */ /* 0x001fe40006000000 */
        /* <DEDUP_REMOVED lines=9> */
[----:B0-----:R0:W2:Y:S02]  /*3550*/  DMUL R14, R6, R14 ;  /* 0x0000000e060e7228 */ /* 0x0010a40000000000 */
.L_x_3515:
[----:B------:R-:W-:Y:S05]  /*3560*/  BSYNC.RECONVERGENT B0 ;  /* 0x0000000000007941 */ /* 0x000fea0003800200 */
.L_x_3514:
[----:B------:R-:W-:Y:S01]  /*3570*/  ISETP.GE.AND P0, PT, R0, R3, PT ;  /* 0x000000030000720c */ /* 0x000fe20003f06270 */
[----:B------:R-:W-:Y:S04]  /*3580*/  BSSY.RECONVERGENT B0, `(.L_x_3520) ;  /* 0x0000017000007945 */ /* 0x000fe80003800200 */
[----:B------:R-:W-:Y:S08]  /*3590*/  BSSY.RELIABLE B1, `(.L_x_3521) ;  /* 0x000000f000017945 */ /* 0x000ff00003800100 */
[----:B------:R-:W-:Y:S05]  /*35a0*/  @P0 BRA `(.L_x_3522) ;  /* 0x0000000000340947 */ /* 0x000fea0003800000 */
[----:B0-2-4-:R-:W0:Y:S01]  /*35b0*/  LDC.64 R6, c[0x0][0x388] ;  /* 0x0000e200ff067b82 */ /* 0x015e220000000a00 */
[----:B-----5:R-:W-:Y:S02]  /*35c0*/  IMAD R9, R5, 0x200, R0 ;  /* 0x0000020005097824 */ /* 0x020fe400078e0200 */
[----:B------:R-:W-:-:S05]  /*35d0*/  IMAD.MOV.U32 R0, RZ, RZ, R36 ;  /* 0x000000ffff007224 */ /* 0x000fca00078e0024 */
[----:B------:R-:W-:-:S13]  /*35e0*/  ISETP.GE.AND P0, PT, R0, R3, PT ;  /* 0x000000030000720c */ /* 0x000fda0003f06270 */
[----:B------:R-:W-:Y:S05]  /*35f0*/  @P0 BREAK.RELIABLE B1 ;  /* 0x0000000000010942 */ /* 0x000fea0003800100 */
[----:B0-----:R-:W-:-:S05]  /*3600*/  IMAD.WIDE.U32 R6, R9, 0x8, R6 ;  /* 0x0000000809067825 */ /* 0x001fca00078e0006 */
[----:B-1----:R0:W-:Y:S01]  /*3610*/  STG.E.64 desc[UR4][R6.64], R28 ;  /* 0x0000001c06007986 */ /* 0x0021e2000c101b04 */
[----:B------:R-:W-:Y:S05]  /*3620*/  @P0 BRA `(.L_x_3523) ;  /* 0x0000000000300947 */ /* 0x000fea0003800000 */
[----:B0-----:R-:W0:Y:S01]  /*3630*/  LDC.64 R6, c[0x0][0x388] ;  /* 0x0000e200ff067b82 */ /* 0x001e220000000a00 */
[----:B------:R-:W-:Y:S01]  /*3640*/  IMAD R9, R5, 0x200, R0 ;  /* 0x0000020005097824 */ /* 0x000fe200078e0200 */
[----:B------:R-:W-:-:S03]  /*3650*/  IADD3 R0, PT, PT, R0, 0x80, RZ ;  /* 0x0000008000007810 */ /* 0x000fc60007ffe0ff */
[----:B0-----:R-:W-:-:S05]  /*3660*/  IMAD.WIDE.U32 R6, R9, 0x8, R6 ;  /* 0x0000000809067825 */ /* 0x001fca00078e0006 */
[----:B---3--:R0:W-:Y:S02]  /*3670*/  STG.E.64 desc[UR4][R6.64], R26 ;  /* 0x0000001a06007986 */ /* 0x0081e4000c101b04 */
.L_x_3522:
[----:B------:R-:W-:Y:S05]  /*3680*/  BSYNC.RELIABLE B1 ;  /* 0x0000000000017941 */ /* 0x000fea0003800100 */
.L_x_3521:
[----:B------:R-:W-:-:S13]  /*3690*/  ISETP.GE.AND P0, PT, R0, R3, PT ;  /* 0x000000030000720c */ /* 0x000fda0003f06270 */
[----:B0-2-4-:R-:W0:Y:S01]  /*36a0*/  @!P0 LDC.64 R6, c[0x0][0x388] ;  /* 0x0000e200ff068b82 */ /* 0x015e220000000a00 */
[----:B-----5:R-:W-:Y:S02]  /*36b0*/  @!P0 IMAD R9, R5, 0x200, R0 ;  /* 0x0000020005098824 */ /* 0x020fe400078e0200 */
[----:B------:R-:W-:Y:S02]  /*36c0*/  @!P0 VIADD R0, R0, 0x80 ;  /* 0x0000008000008836 */ /* 0x000fe40000000000 */
[----:B0-----:R-:W-:-:S05]  /*36d0*/  @!P0 IMAD.WIDE.U32 R6, R9, 0x8, R6 ;  /* 0x0000000809068825 */ /* 0x001fca00078e0006 */
[----:B------:R2:W-:Y:S02]  /*36e0*/  @!P0 STG.E.64 desc[UR4][R6.64], R10 ;  /* 0x0000000a06008986 */ /* 0x0005e4000c101b04 */
.L_x_3523:
[----:B------:R-:W-:Y:S05]  /*36f0*/  BSYNC.RECONVERGENT B0 ;  /* 0x0000000000007941 */ /* 0x000fea0003800200 */
.L_x_3520:
[----:B------:R-:W-:Y:S05]  /*3700*/  WARPSYNC.ALL ;  /* 0x0000000000007948 */ /* 0x000fea0003800000 */
[----:B------:R-:W-:-:S13]  /*3710*/  ISETP.GE.AND P0, PT, R0, R3, PT ;  /* 0x000000030000720c */ /* 0x000fda0003f06270 */
[----:B------:R-:W-:Y:S05]  /*3720*/  @P0 EXIT ;  /* 0x000000000000094d */ /* 0x000fea0003800000 */
[----:B------:R-:W4:Y:S01]  /*3730*/  LDC.64 R2, c[0x0][0x388] ;  /* 0x0000e200ff027b82 */ /* 0x000f220000000a00 */
[----:B------:R-:W-:-:S04]  /*3740*/  IMAD R5, R5, 0x200, R0 ;  /* 0x0000020005057824 */ /* 0x000fc800078e0200 */
[----:B----4-:R-:W-:-:S05]  /*3750*/  IMAD.WIDE.U32 R2, R5, 0x8, R2 ;  /* 0x0000000805027825 */ /* 0x010fca00078e0002 */
[----:B------:R-:W-:Y:S01]  /*3760*/  STG.E.64 desc[UR4][R2.64], R14 ;  /* 0x0000000e02007986 */ /* 0x000fe2000c101b04 */
[----:B------:R-:W-:Y:S05]  /*3770*/  EXIT ;  /* 0x000000000000794d */ /* 0x000fea0003800000 */
        .weak           $__internal_3_$__cuda_sm20_div_rn_f64_full
        .type           $__internal_3_$__cuda_sm20_div_rn_f64_full,@function
        .size           $__internal_3_$__cuda_sm20_div_rn_f64_full,(.L_x_6613 - $__internal_3_$__cuda_sm20_div_rn_f64_full)
$__internal_3_$__cuda_sm20_div_rn_f64_full:
[C---:B------:R-:W-:Y:S01]  /*3780*/  FSETP.GEU.AND P1, PT, |R21|.reuse, 1.469367938527859385e-39, PT ;  /* 0x001000001500780b */ /* 0x040fe20003f2e200 */
[----:B------:R-:W-:Y:S01]  /*3790*/  IMAD.MOV.U32 R6, RZ, RZ, 0x1ca00000 ;  /* 0x1ca00000ff067424 */ /* 0x000fe200078e00ff */
[----:B------:R-:W-:Y:S01]  /*37a0*/  LOP3.LUT R4, R21, 0x7ff00000, RZ, 0xc0, !PT ;  /* 0x7ff0000015047812 */ /* 0x000fe200078ec0ff */
[----:B------:R-:W-:Y:S01]  /*37b0*/  IMAD.MOV.U32 R22, RZ, RZ, R20 ;  /* 0x000000ffff167224 */ /* 0x000fe200078e0014 */
[C---:B------:R-:W-:Y:S01]  /*37c0*/  LOP3.LUT R7, R19.reuse, 0x7ff00000, RZ, 0xc0, !PT ;  /* 0x7ff0000013077812 */ /* 0x040fe200078ec0ff */
[----:B------:R-:W-:Y:S01]  /*37d0*/  IMAD.MOV.U32 R30, RZ, RZ, 0x1 ;  /* 0x00000001ff1e7424 */ /* 0x000fe200078e00ff */
[C---:B------:R-:W-:Y:S01]  /*37e0*/  FSETP.GEU.AND P0, PT, |R19|.reuse, 1.469367938527859385e-39, PT ;  /* 0x001000001300780b */ /* 0x040fe20003f0e200 */
[----:B------:R-:W-:Y:S01]  /*37f0*/  IMAD.MOV.U32 R37, RZ, RZ, R4 ;  /* 0x000000ffff257224 */ /* 0x000fe200078e0004 */
[----:B------:R-:W-:Y:S01]  /*3800*/  ISETP.GE.U32.AND P3, PT, R4, R7, PT ;  /* 0x000000070400720c */ /* 0x000fe20003f66070 */
[----:B------:R-:W-:Y:S01]  /*3810*/  BSSY.RECONVERGENT B2, `(.L_x_3524) ;  /* 0x0000074000027945 */ /* 0x000fe20003800200 */
[----:B------:R-:W-:-:S03]  /*3820*/  LOP3.LUT R16, R19, 0x800fffff, RZ, 0xc0, !PT ;  /* 0x800fffff13107812 */ /* 0x000fc600078ec0ff */
[----:B------:R-:W-:Y:S01]  /*3830*/  @!P1 LOP3.LUT R23, R19, 0x7ff00000, RZ, 0xc0, !PT ;  /* 0x7ff0000013179812 */ /* 0x000fe200078ec0ff */
[----:B------:R-:W-:Y:S01]  /*3840*/  @!P1 IMAD.MOV.U32 R34, RZ, RZ, RZ ;  /* 0x000000ffff229224 */ /* 0x000fe200078e00ff */
[----:B------:R-:W-:Y:S01]  /*3850*/  LOP3.LUT R17, R16, 0x3ff00000, RZ, 0xfc, !PT ;  /* 0x3ff0000010117812 */ /* 0x000fe200078efcff */
[----:B------:R-:W-:Y:S01]  /*3860*/  IMAD.MOV.U32 R16, RZ, RZ, R18 ;  /* 0x000000ffff107224 */ /* 0x000fe200078e0012 */
[----:B------:R-:W-:Y:S02]  /*3870*/  @!P1 ISETP.GE.U32.AND P2, PT, R4, R23, PT ;  /* 0x000000170400920c */ /* 0x000fe40003f46070 */
[C---:B------:R-:W-:Y:S02]  /*3880*/  SEL R23, R6.reuse, 0x63400000, !P3 ;  /* 0x6340000006177807 */ /* 0x040fe40005800000 */
[----:B------:R-:W-:Y:S01]  /*3890*/  @!P1 SEL R35, R6, 0x63400000, !P2 ;  /* 0x6340000006239807 */ /* 0x000fe20005000000 */
[----:B------:R-:W0:Y:S01]  /*38a0*/  @!P0 DMUL R16, R18, 8.98846567431157953865e+307 ;  /* 0x7fe0000012108828 */ /* 0x000e220000000000 */
[--C-:B------:R-:W-:Y:S01]  /*38b0*/  LOP3.LUT R23, R23, 0x800fffff, R21.reuse, 0xf8, !PT ;  /* 0x800fffff17177812 */ /* 0x100fe200078ef815 */
[----:B0-----:R-:W0:Y:S01]  /*38c0*/  MUFU.RCP64H R31, R17 ;  /* 0x00000011001f7308 */ /* 0x001e220000001800 */
[----:B------:R-:W-:-:S02]  /*38d0*/  @!P1 LOP3.LUT R35, R35, 0x80000000, R21, 0xf8, !PT ;  /* 0x8000000023239812 */ /* 0x000fc400078ef815 */
[----:B------:R-:W-:Y:S02]  /*38e0*/  @!P0 LOP3.LUT R7, R17, 0x7ff00000, RZ, 0xc0, !PT ;  /* 0x7ff0000011078812 */ /* 0x000fe400078ec0ff */
[----:B------:R-:W-:-:S15]  /*38f0*/  @!P1 LOP3.LUT R35, R35, 0x100000, RZ, 0xfc, !PT ;  /* 0x0010000023239812 */ /* 0x000fde00078efcff */
[----:B------:R-:W-:-:S15]  /*3900*/  NOP ;  /* 0x0000000000007918 */ /* 0x000fde0000000000 */
[----:B------:R-:W-:-:S15]  /*3910*/  NOP ;  /* 0x0000000000007918 */ /* 0x000fde0000000000 */
[----:B------:R-:W-:-:S12]  /*3920*/  NOP ;  /* 0x0000000000007918 */ /* 0x000fd80000000000 */
        /* <DEDUP_REMOVED lines=48> */
[----:B------:R-:W-:Y:S02]  /*3c30*/  ISETP.GE.U32.AND P0, PT, R4, R21, PT ;  /* 0x000000150400720c */ /* 0x000fe40003f06070 */
[----:B------:R-:W-:Y:S02]  /*3c40*/  VIMNMX R4, PT, PT, R7, 0x46a00000, PT ;  /* 0x46a0000007047848 */ /* 0x000fe40003fe0100 */
[----:B------:R-:W-:Y:S02]  /*3c50*/  SEL R7, R6, 0x63400000, !P0 ;  /* 0x6340000006077807 */ /* 0x000fe40004000000 */
[----:B------:R-:W-:-:S03]  /*3c60*/  MOV R6, RZ ;  /* 0x000000ff00067202 */ /* 0x000fc60000000f00 */
[----:B------:R-:W-:-:S04]  /*3c70*/  IMAD.IADD R4, R4, 0x1, -R7 ;  /* 0x0000000104047824 */ /* 0x000fc800078e0a07 */
[----:B------:R-:W-:-:S06]  /*3c80*/  VIADD R7, R4, 0x7fe00000 ;  /* 0x7fe0000004077836 */ /* 0x000fcc0000000000 */
[----:B------:R-:W0:Y:S02]  /*3c90*/  DMUL R30, R34, R6 ;  /* 0x00000006221e7228 */ /* 0x000e240000000000 */
[----:B0-----:R-:W-:-:S13]  /*3ca0*/  FSETP.GTU.AND P0, PT, |R31|, 1.469367938527859385e-39, PT ;  /* 0x001000001f00780b */ /* 0x001fda0003f0c200 */
[----:B------:R-:W-:Y:S05]  /*3cb0*/  @P0 BRA `(.L_x_3526) ;  /* 0x0000000000a40947 */ /* 0x000fea0003800000 */
[----:B------:R-:W0:Y:S02]  /*3cc0*/  DFMA R16, R34, -R16, R22 ;  /* 0x800000102210722b */ /* 0x000e240000000016 */
[C---:B0-----:R-:W-:Y:S01]  /*3cd0*/  FSETP.NEU.AND P0, PT, R17.reuse, RZ, PT ;  /* 0x000000ff1100720b */ /* 0x041fe20003f0d000 */
[----:B------:R-:W-:Y:S01]  /*3ce0*/  IMAD.MOV.U32 R16, RZ, RZ, RZ ;  /* 0x000000ffff107224 */ /* 0x000fe200078e00ff */
[----:B------:R-:W-:-:S04]  /*3cf0*/  LOP3.LUT R19, R17, 0x80000000, R19, 0x48, !PT ;  /* 0x8000000011137812 */ /* 0x000fc800078e4813 */
[----:B------:R-:W-:-:S07]  /*3d00*/  LOP3.LUT R17, R19, R7, RZ, 0xfc, !PT ;  /* 0x0000000713117212 */ /* 0x000fce00078efcff */
[----:B------:R-:W-:Y:S05]  /*3d10*/  @!P0 BRA `(.L_x_3526) ;  /* 0x00000000008c8947 */ /* 0x000fea0003800000 */
[----:B------:R-:W-:Y:S01]  /*3d20*/  IMAD.MOV R7, RZ, RZ, -R4 ;  /* 0x000000ffff077224 */ /* 0x000fe200078e0a04 */
[----:B------:R-:W0:Y:S01]  /*3d30*/  DMUL.RP R16, R34, R16 ;  /* 0x0000001022107228 */ /* 0x000e220000008000 */
[----:B------:R-:W-:Y:S01]  /*3d40*/  IMAD.MOV.U32 R6, RZ, RZ, RZ ;  /* 0x000000ffff067224 */ /* 0x000fe200078e00ff */
[----:B0-----:R-:W-:-:S15]  /*3d50*/  LOP3.LUT R19, R17, R19, RZ, 0x3c, !PT ;  /* 0x0000001311137212 */ /* 0x001fde00078e3cff */
[----:B------:R-:W-:-:S15]  /*3d60*/  NOP ;  /* 0x0000000000007918 */ /* 0x000fde0000000000 */
[----:B------:R-:W-:-:S15]  /*3d70*/  NOP ;  /* 0x0000000000007918 */ /* 0x000fde0000000000 */
[----:B------:R-:W-:-:S15]  /*3d80*/  NOP ;  /* 0x0000000000007918 */ /* 0x000fde0000000000 */
[----:B------:R-:W-:-:S02]  /*3d90*/  NOP ;  /* 0x0000000000007918 */ /* 0x000fc40000000000 */
[----:B------:R-:W0:Y:S02]  /*3da0*/  DFMA R6, R30, -R6, R34 ;  /* 0x800000061e06722b */ /* 0x000e240000000022 */
[----:B0-----:R-:W-:-:S04]  /*3db0*/  IADD3 R6, PT, PT, -R4, -0x43300000, RZ ;  /* 0xbcd0000004067810 */ /* 0x001fc80007ffe1ff */
[----:B------:R-:W-:-:S04]  /*3dc0*/  FSETP.NEU.AND P0, PT, |R7|, R6, PT ;  /* 0x000000060700720b */ /* 0x000fc80003f0d200 */
[----:B------:R-:W-:Y:S02]  /*3dd0*/  FSEL R30, R16, R30, !P0 ;  /* 0x0000001e101e7208 */ /* 0x000fe40004000000 */
[----:B------:R-:W-:Y:S01]  /*3de0*/  FSEL R31, R19, R31, !P0 ;  /* 0x0000001f131f7208 */ /* 0x000fe20004000000 */
[----:B------:R-:W-:Y:S06]  /*3df0*/  BRA `(.L_x_3526) ;  /* 0x0000000000547947 */ /* 0x000fec0003800000 */
.L_x_3525:
        /* <DEDUP_REMOVED lines=16> */
.L_x_3528:
[----:B------:R-:W-:Y:S01]  /*3f00*/  LOP3.LUT R31, R19, 0x80000, RZ, 0xfc, !PT ;  /* 0x00080000131f7812 */ /* 0x000fe200078efcff */
[----:B------:R-:W-:Y:S01]  /*3f10*/  IMAD.MOV.U32 R30, RZ, RZ, R18 ;  /* 0x000000ffff1e7224 */ /* 0x000fe200078e0012 */
[----:B------:R-:W-:Y:S06]  /*3f20*/  BRA `(.L_x_3526) ;  /* 0x0000000000087947 */ /* 0x000fec0003800000 */
.L_x_3527:
[----:B------:R-:W-:Y:S01]  /*3f30*/  LOP3.LUT R31, R21, 0x80000, RZ, 0xfc, !PT ;  /* 0x00080000151f7812 */ /* 0x000fe200078efcff */
[----:B------:R-:W-:-:S07]  /*3f40*/  IMAD.MOV.U32 R30, RZ, RZ, R20 ;  /* 0x000000ffff1e7224 */ /* 0x000fce00078e0014 */
.L_x_3526:
[----:B------:R-:W-:Y:S05]  /*3f50*/  BSYNC.RECONVERGENT B2 ;  /* 0x0000000000027941 */ /* 0x000fea0003800200 */
.L_x_3524:
[----:B------:R-:W-:Y:S02]  /*3f60*/  IMAD.MOV.U32 R6, RZ, RZ, R2 ;  /* 0x000000ffff067224 */ /* 0x000fe400078e0002 */
[----:B------:R-:W-:-:S04]  /*3f70*/  IMAD.MOV.U32 R7, RZ, RZ, 0x0 ;  /* 0x00000000ff077424 */ /* 0x000fc800078e00ff */
[----:B------:R-:W-:Y:S05]  /*3f80*/  RET.REL.NODEC R6 `(_ZN2at6native27unrolled_elementwise_kernelIZZZNS0_62_GLOBAL__N__e6aa1b1b_29_ActivationLogSigmoidKernel_cu_9d16a0dc27log_sigmoid_backward_kernelERNS_14TensorIteratorEENKUlvE_clEvENKUlvE_clEvEUlddE_St5arrayIPcLm3EELi4E23TrivialOffsetCalculatorILi2EjESB_ILi1EjENS0_6memory15LoadWithoutCastENSE_16StoreWithoutCastEEEviT_T0_T2_T3_T4_T5_) ;  /* 0xffffffc0061c7950 */ /* 0x000fea0003c3ffff */
.L_x_3529:
        /* <DEDUP_REMOVED lines=15> */
.L_x_6613:


//--------------------- .text._ZN2at6native29vectorized_elementwise_kernelILi2EZZZNS0_62_GLOBAL__N__e6aa1b1b_29_ActivationLogSigmoidKernel_cu_9d16a0dc27log_sigmoid_backward_kernelERNS_14TensorIteratorEENKUlvE_clEvENKUlvE_clEvEUlddE_St5arrayIPcLm3EEEEviT0_T1_ --------------------------
	.section	.text._ZN2at6native29vectorized_elementwise_kernelILi2EZZZNS0_62_GLOBAL__N__e6aa1b1b_29_ActivationLogSigmoidKernel_cu_9d16a0dc27log_sigmoid_backward_kernelERNS_14TensorIteratorEENKUlvE_clEvENKUlvE_clEvEUlddE_St5arrayIPcLm3EEEEviT0_T1_,"ax",@progbits
	.align	128
        .global         _ZN2at6native29vectorized_elementwise_kernelILi2EZZZNS0_62_GLOBAL__N__e6aa1b1b_29_ActivationLogSigmoidKernel_cu_9d16a0dc27log_sigmoid_backward_kernelERNS_14TensorIteratorEENKUlvE_clEvENKUlvE_clEvEUlddE_St5arrayIPcLm3EEEEviT0_T1_
        .type           _ZN2at6native29vectorized_elementwise_kernelILi2EZZZNS0_62_GLOBAL__N__e6aa1b1b_29_ActivationLogSigmoidKernel_cu_9d16a0dc27log_sigmoid_backward_kernelERNS_14TensorIteratorEENKUlvE_clEvENKUlvE_clEvEUlddE_St5arrayIPcLm3EEEEviT0_T1_,@function
        .size           _ZN2at6native29vectorized_elementwise_kernelILi2EZZZNS0_62_GLOBAL__N__e6aa1b1b_29_ActivationLogSigmoidKernel_cu_9d16a0dc27log_sigmoid_backward_kernelERNS_14TensorIteratorEENKUlvE_clEvENKUlvE_clEvEUlddE_St5arrayIPcLm3EEEEviT0_T1_,(.L_x_6614 - _ZN2at6native29vectorized_elementwise_kernelILi2EZZZNS0_62_GLOBAL__N__e6aa1b1b_29_ActivationLogSigmoidKernel_cu_9d16a0dc27log_sigmoid_backward_kernelERNS_14TensorIteratorEENKUlvE_clEvENKUlvE_clEvEUlddE_St5arrayIPcLm3EEEEviT0_T1_)
        .other          _ZN2at6native29vectorized_elementwise_kernelILi2EZZZNS0_62_GLOBAL__N__e6aa1b1b_29_ActivationLogSigmoidKernel_cu_9d16a0dc27log_sigmoid_backward_kernelERNS_14TensorIteratorEENKUlvE_clEvENKUlvE_clEvEUlddE_St5arrayIPcLm3EEEEviT0_T1_,@"STO_CUDA_ENTRY STV_DEFAULT"
_ZN2at6native29vectorized_elementwise_kernelILi2EZZZNS0_62_GLOBAL__N__e6aa1b1b_29_ActivationLogSigmoidKernel_cu_9d16a0dc27log_sigmoid_backward_kernelERNS_14TensorIteratorEENKUlvE_clEvENKUlvE_clEvEUlddE_St5arrayIPcLm3EEEEviT0_T1_:
.text._ZN2at6native29vectorized_elementwise_kernelILi2EZZZNS0_62_GLOBAL__N__e6aa1b1b_29_ActivationLogSigmoidKernel_cu_9d16a0dc27log_sigmoid_backward_kernelERNS_14TensorIteratorEENKUlvE_clEvENKUlvE_clEvEUlddE_St5arrayIPcLm3EEEEviT0_T1_:
[----:B------:R-:W-:Y:S01]  /*0000*/  LDC R1, c[0x0][0x37c] ;  /* 0x0000df00ff017b82 */ /* 0x000fe20000000800 */
[----:B------:R-:W0:Y:S07]  /*0010*/  S2R R3, SR_CTAID.X ;  /* 0x0000000000037919 */ /* 0x000e2e0000002500 */
[----:B------:R-:W0:Y:S01]  /*0020*/  LDC R0, c[0x0][0x380] ;  /* 0x0000e000ff007b82 */ /* 0x000e220000000800 */
[----:B------:R-:W1:Y:S01]  /*0030*/  LDCU.64 UR6, c[0x0][0x358] ;  /* 0x00006b00ff0677ac */ /* 0x000e620008000a00 */
[----:B0-----:R-:W-:-:S05]  /*0040*/  IMAD R7, R3, -0x400, R0 ;  /* 0xfffffc0003077824 */ /* 0x001fca00078e0200 */
[----:B------:R-:W-:-:S13]  /*0050*/  ISETP.GT.U32.AND P0, PT, R7, 0x3ff, PT ;  /* 0x000003ff0700780c */ /* 0x000fda0003f04070 */
[----:B-1----:R-:W-:Y:S05]  /*0060*/  @P0 BRA `(.L_x_3530) ;  /* 0x0000006c00640947 */ /* 0x002fea0003800000 */
[----:B------:R-:W0:Y:S01]  /*0070*/  S2R R22, SR_TID.X ;  /* 0x0000000000167919 */ /* 0x000e220000002100 */
[----:B------:R-:W1:Y:S01]  /*0080*/  LDC.64 R4, c[0x0][0x390] ;  /* 0x0000e400ff047b82 */ /* 0x000e620000000a00 */
[----:B------:R-:W-:Y:S02]  /*0090*/  CS2R R48, SRZ ;  /* 0x0000000000307805 */ /* 0x000fe4000001ff00 */
[----:B------:R-:W-:Y:S02]  /*00a0*/  CS2R R16, SRZ ;  /* 0x0000000000107805 */ /* 0x000fe4000001ff00 */
[----:B------:R-:W-:-:S03]  /*00b0*/  CS2R R38, SRZ ;  /* 0x0000000000267805 */ /* 0x000fc6000001ff00 */
[----:B------:R-:W2:Y:S08]  /*00c0*/  LDC.64 R14, c[0x0][0x390] ;  /* 0x0000e400ff0e7b82 */ /* 0x000eb00000000a00 */
[----:B------:R-:W3:Y:S08]  /*00d0*/  LDC.64 R18, c[0x0][0x398] ;  /* 0x0000e600ff127b82 */ /* 0x000ef00000000a00 */
[----:B------:R-:W4:Y:S01]  /*00e0*/  LDC.64 R26, c[0x0][0x390] ;  /* 0x0000e400ff1a7b82 */ /* 0x000f220000000a00 */
[----:B0-----:R-:W-:Y:S01]  /*00f0*/  ISETP.GE.U32.AND P0, PT, R22, R7, PT ;  /* 0x000000071600720c */ /* 0x001fe20003f06070 */
[----:B------:R-:W-:-:S06]  /*0100*/  IMAD.MOV.U32 R0, RZ, RZ, R22 ;  /* 0x000000ffff007224 */ /* 0x000fcc00078e0016 */
[----:B------:R-:W0:Y:S08]  /*0110*/  LDC.64 R12, c[0x0][0x398] ;  /* 0x0000e600ff0c7b82 */ /* 0x000e300000000a00 */
[----:B------:R-:W0:Y:S01]  /*0120*/  LDC.64 R10, c[0x0][0x390] ;  /* 0x0000e400ff0a7b82 */ /* 0x000e220000000a00 */
[----:B------:R-:W-:-:S05]  /*0130*/  @!P0 VIADD R0, R22, 0x80 ;  /* 0x0000008016008836 */ /* 0x000fca0000000000 */
[----:B------:R-:W-:Y:S02]  /*0140*/  ISETP.GE.U32.AND P6, PT, R0, R7, PT ;  /* 0x000000070000720c */ /* 0x000fe40003fc6070 */
[----:B------:R-:W0:Y:S08]  /*0150*/  LDC.64 R46, c[0x0][0x390] ;  /* 0x0000e400ff2e7b82 */ /* 0x000e300000000a00 */
[----:B------:R-:W0:Y:S03]  /*0160*/  LDC.64 R42, c[0x0][0x398] ;  /* 0x0000e600ff2a7b82 */ /* 0x000e260000000a00 */
[----:B------:R-:W-:-:S02]  /*0170*/  @!P6 IMAD R9, R3, 0x400, R0 ;  /* 0x000004000309e824 */ /* 0x000fc400078e0200 */
[----:B------:R-:W-:Y:S02]  /*0180*/  @!P6 VIADD R0, R0, 0x80 ;  /* 0x000000800000e836 */ /* 0x000fe40000000000 */
[C---:B--2---:R-:W-:Y:S01]  /*0190*/  @!P6 IMAD.WIDE.U32 R14, R9.reuse, 0x8, R14 ;  /* 0x00000008090ee825 */ /* 0x044fe200078e000e */
[----:B------:R-:W2:Y:S02]  /*01a0*/  LDC.64 R40, c[0x0][0x390] ;  /* 0x0000e400ff287b82 */ /* 0x000ea40000000a00 */
[C---:B------:R-:W-:Y:S01]  /*01b0*/  ISETP.GE.U32.AND P5, PT, R0.reuse, R7, PT ;  /* 0x000000070000720c */ /* 0x040fe20003fa6070 */
[----:B---3--:R-:W-:Y:S01]  /*01c0*/  @!P6 IMAD.WIDE.U32 R18, R9, 0x8, R18 ;  /* 0x000000080912e825 */ /* 0x008fe200078e0012 */
[----:B------:R-:W5:Y:S04]  /*01d0*/  @!P6 LDG.E.64 R48, desc[UR6][R14.64] ;  /* 0x000000060e30e981 */ /* 0x000f68000c1e1b00 */
[----:B------:R-:W3:Y:S01]  /*01e0*/  LDC.64 R8, c[0x0][0x398] ;  /* 0x0000e600ff087b82 */ /* 0x000ee20000000a00 */
[----:B------:R4:W5:Y:S06]  /*01f0*/  @!P6 LDG.E.64 R16, desc[UR6][R18.64] ;  /* 0x000000061210e981 */ /* 0x00096c000c1e1b00 */
[----:B------:R-:W-:Y:S01]  /*0200*/  @!P5 IMAD R23, R3, 0x400, R0 ;  /* 0x000004000317d824 */ /* 0x000fe200078e0200 */
[----:B------:R-:W2:Y:S01]  /*0210*/  LDC.64 R24, c[0x0][0x398] ;  /* 0x0000e600ff187b82 */ /* 0x000ea20000000a00 */
[----:B------:R-:W-:-:S02]  /*0220*/  @!P5 VIADD R0, R0, 0x80 ;  /* 0x000000800000d836 */ /* 0x000fc40000000000 */
[----:B-1----:R-:W-:-:S03]  /*0230*/  @!P5 IMAD.WIDE.U32 R20, R23, 0x8, R4 ;  /* 0x000000081714d825 */ /* 0x002fc600078e0004 */
[----:B------:R-:W-:Y:S02]  /*0240*/  ISETP.GE.U32.AND P4, PT, R0, R7, PT ;  /* 0x000000070000720c */ /* 0x000fe40003f86070 */
[----:B----4-:R-:W1:Y:S08]  /*0250*/  LDC.64 R18, c[0x0][0x398] ;  /* 0x0000e600ff127b82 */ /* 0x010e700000000a00 */
[----:B------:R-:W4:Y:S01]  /*0260*/  LDC.64 R44, c[0x0][0x398] ;  /* 0x0000e600ff2c7b82 */ /* 0x000f220000000a00 */
[----:B------:R-:W-:Y:S01]  /*0270*/  CS2R R28, SRZ ;  /* 0x00000000001c7805 */ /* 0x000fe2000001ff00 */
[----:B------:R3:W5:Y:S01]  /*0280*/  @!P5 LDG.E.64 R38, desc[UR6][R20.64] ;  /* 0x000000061426d981 */ /* 0x000762000c1e1b00 */
[----:B------:R-:W-:-:S02]  /*0290*/  @!P4 IMAD R51, R3, 0x400, R0 ;  /* 0x000004000333c824 */ /* 0x000fc400078e0200 */
[----:B------:R-:W-:-:S03]  /*02a0*/  @!P4 VIADD R0, R0, 0x80 ;  /* 0x000000800000c836 */ /* 0x000fc60000000000 */
[----:B------:R-:W4:Y:S02]  /*02b0*/  LDC.64 R14, c[0x0][0x390] ;  /* 0x0000e400ff0e7b82 */ /* 0x000f240000000a00 */
[----:B------:R-:W-:-:S13]  /*02c0*/  ISETP.GE.U32.AND P3, PT, R0, R7, PT ;  /* 0x000000070000720c */ /* 0x000fda0003f66070 */
[----:B------:R-:W-:Y:S02]  /*02d0*/  @!P3 IMAD R55, R3, 0x400, R0 ;  /* 0x000004000337b824 */ /* 0x000fe400078e0200 */
[----:B------:R-:W-:-:S05]  /*02e0*/  @!P3 VIADD R0, R0, 0x80 ;  /* 0x000000800000b836 */ /* 0x000fca0000000000 */
[----:B------:R-:W-:-:S13]  /*02f0*/  ISETP.GE.U32.AND P2, PT, R0, R7, PT ;  /* 0x000000070000720c */ /* 0x000fda0003f46070 */
[----:B------:R-:W-:Y:S02]  /*0300*/  @!P2 IMAD R2, R3, 0x400, R0 ;  /* 0x000004000302a824 */ /* 0x000fe400078e0200 */
[----:B------:R-:W-:-:S05]  /*0310*/  @!P2 VIADD R0, R0, 0x80 ;  /* 0x000000800000a836 */ /* 0x000fca0000000000 */
[----:B------:R-:W-:Y:S01]  /*0320*/  ISETP.GE.U32.AND P1, PT, R0, R7, PT ;  /* 0x000000070000720c */ /* 0x000fe20003f26070 */
[----:B------:R-:W-:-:S04]  /*0330*/  @!P3 IMAD.WIDE.U32 R52, R55, 0x8, R26 ;  /* 0x000000083734b825 */ /* 0x000fc800078e001a */
[----:B0-----:R-:W-:Y:S02]  /*0340*/  @!P3 IMAD.WIDE.U32 R54, R55, 0x8, R12 ;  /* 0x000000083736b825 */ /* 0x001fe400078e000c */
[----:B------:R-:W0:Y:S06]  /*0350*/  LDC.64 R12, c[0x0][0x398] ;  /* 0x0000e600ff0c7b82 */ /* 0x000e2c0000000a00 */
[----:B------:R-:W-:Y:S02]  /*0360*/  @!P1 IMAD R4, R3, 0x400, R0 ;  /* 0x0000040003049824 */ /* 0x000fe400078e0200 */
[----:B------:R-:W-:-:S05]  /*0370*/  @!P1 VIADD R0, R0, 0x80 ;  /* 0x0000008000009836 */ /* 0x000fca0000000000 */
[----:B------:R-:W-:Y:S02]  /*0380*/  ISETP.GE.U32.AND P6, PT, R0, R7, PT ;  /* 0x000000070000720c */ /* 0x000fe40003fc6070 */
[----:B------:R-:W1:Y:S01]  /*0390*/  LDC.64 R6, c[0x0][0x390] ;  /* 0x0000e400ff067b82 */ /* 0x000e620000000a00 */
[----:B---3--:R-:W-:-:S04]  /*03a0*/  @!P2 IMAD.WIDE.U32 R56, R2, 0x8, R8 ;  /* 0x000000080238a825 */ /* 0x008fc800078e0008 */
[----:B------:R-:W-:Y:S01]  /*03b0*/  @!P2 IMAD.WIDE.U32 R10, R2, 0x8, R10 ;  /* 0x00000008020aa825 */ /* 0x000fe200078e000a */
[----:B------:R-:W-:Y:S02]  /*03c0*/  CS2R R34, SRZ ;  /* 0x0000000000227805 */ /* 0x000fe4000001ff00 */
[----:B------:R-:W-:Y:S01]  /*03d0*/  CS2R R36, SRZ ;  /* 0x0000000000247805 */ /* 0x000fe2000001ff00 */
[----:B------:R-:W-:Y:S01]  /*03e0*/  @!P4 IMAD.WIDE.U32 R46, R51, 0x8, R46 ;  /* 0x00000008332ec825 */ /* 0x000fe200078e002e */
[----:B------:R3:W5:Y:S03]  /*03f0*/  @!P2 LDG.E.64 R28, desc[UR6][R10.64] ;  /* 0x000000060a1ca981 */ /* 0x000766000c1e1b00 */
[C---:B------:R-:W-:Y:S01]  /*0400*/  @!P6 IMAD R9, R3.reuse, 0x400, R0 ;  /* 0x000004000309e824 */ /* 0x040fe200078e0200 */
[----:B------:R-:W-:Y:S01]  /*0410*/  CS2R R32, SRZ ;  /* 0x0000000000207805 */ /* 0x000fe2000001ff00 */
[----:B------:R-:W-:Y:S01]  /*0420*/  @!P0 IMAD R3, R3, 0x400, R22 ;  /* 0x0000040003038824 */ /* 0x000fe200078e0216 */
[----:B------:R-:W-:Y:S01]  /*0430*/  CS2R R30, SRZ ;  /* 0x00000000001e7805 */ /* 0x000fe2000001ff00 */
[----:B------:R-:W-:Y:S01]  /*0440*/  @!P1 IMAD.WIDE.U32 R42, R4, 0x8, R42 ;  /* 0x00000008042a9825 */ /* 0x000fe200078e002a */
[----:B------:R-:W-:-:S02]  /*0450*/  CS2R R26, SRZ ;  /* 0x00000000001a7805 */ /* 0x000fc4000001ff00 */
[----:B------:R-:W-:Y:S02]  /*0460*/  CS2R R20, SRZ ;  /* 0x0000000000147805 */ /* 0x000fe4000001ff00 */
[----:B---3--:R-:W-:Y:S01]  /*0470*/  CS2R R10, SRZ ;  /* 0x00000000000a7805 */ /* 0x008fe2000001ff00 */
[----:B--2---:R-:W-:Y:S01]  /*0480*/  @!P6 IMAD.WIDE.U32 R40, R9, 0x8, R40 ;  /* 0x000000080928e825 */ /* 0x004fe200078e0028 */
[----:B------:R2:W5:Y:S03]  /*0490*/  @!P4 LDG.E.64 R36, desc[UR6][R46.64] ;  /* 0x000000062e24c981 */ /* 0x000566000c1e1b00 */
[----:B-1----:R-:W-:Y:S01]  /*04a0*/  @!P1 IMAD.WIDE.U32 R58, R4, 0x8, R6 ;  /* 0x00000008043a9825 */ /* 0x002fe200078e0006 */
[----:B------:R2:W5:Y:S03]  /*04b0*/  @!P3 LDG.E.64 R32, desc[UR6][R52.64] ;  /* 0x000000063420b981 */ /* 0x000566000c1e1b00 */
[----:B------:R-:W-:Y:S01]  /*04c0*/  @!P4 IMAD.WIDE.U32 R50, R51, 0x8, R24 ;  /* 0x000000083332c825 */ /* 0x000fe200078e0018 */
[----:B------:R-:W-:Y:S01]  /*04d0*/  CS2R R24, SRZ ;  /* 0x0000000000187805 */ /* 0x000fe2000001ff00 */
[----:B------:R2:W5:Y:S02]  /*04e0*/  @!P3 LDG.E.64 R30, desc[UR6][R54.64] ;  /* 0x00000006361eb981 */ /* 0x000564000c1e1b00 */
[----:B------:R-:W-:Y:S01]  /*04f0*/  @!P6 IMAD.WIDE.U32 R8, R9, 0x8, R18 ;  /* 0x000000080908e825 */ /* 0x000fe200078e0012 */
[----:B------:R-:W-:Y:S01]  /*0500*/  CS2R R18, SRZ ;  /* 0x0000000000127805 */ /* 0x000fe2000001ff00 */
[----:B------:R2:W5:Y:S02]  /*0510*/  @!P2 LDG.E.64 R26, desc[UR6][R56.64] ;  /* 0x00000006381aa981 */ /* 0x000564000c1e1b00 */
[C---:B----4-:R-:W-:Y:S01]  /*0520*/  @!P0 IMAD.WIDE.U32 R4, R3.reuse, 0x8, R14 ;  /* 0x0000000803048825 */ /* 0x050fe200078e000e */
[----:B------:R-:W-:Y:S01]  /*0530*/  CS2R R14, SRZ ;  /* 0x00000000000e7805 */ /* 0x000fe2000001ff00 */
[----:B------:R2:W5:Y:S02]  /*0540*/  @!P4 LDG.E.64 R24, desc[UR6][R50.64] ;  /* 0x000000063218c981 */ /* 0x000564000c1e1b00 */
[----:B0-----:R-:W-:Y:S01]  /*0550*/  @!P0 IMAD.WIDE.U32 R6, R3, 0x8, R12 ;  /* 0x0000000803068825 */ /* 0x001fe200078e000c */
[----:B------:R-:W-:-:S02]  /*0560*/  CS2R R12, SRZ ;  /* 0x00000000000c7805 */ /* 0x000fc4000001ff00 */
[----:B------:R-:W-:Y:S01]  /*0570*/  CS2R R2, SRZ ;  /* 0x0000000000027805 */ /* 0x000fe2000001ff00 */
[----:B------:R2:W5:Y:S01]  /*0580*/  @!P1 LDG.E.64 R20, desc[UR6][R58.64] ;  /* 0x000000063a149981 */ /* 0x000562000c1e1b00 */
[----:B------:R-:W-:-:S03]  /*0590*/  @!P5 IMAD.WIDE.U32 R44, R23, 0x8, R44 ;  /* 0x00000008172cd825 */ /* 0x000fc600078e002c */
[----:B------:R2:W5:Y:S04]  /*05a0*/  @!P1 LDG.E.64 R18, desc[UR6][R42.64] ;  /* 0x000000062a129981 */ /* 0x000568000c1e1b00 */
[----:B------:R2:W5:Y:S04]  /*05b0*/  @!P5 LDG.E.64 R34, desc[UR6][R44.64] ;  /* 0x000000062c22d981 */ /* 0x000568000c1e1b00 */
[----:B------:R2:W5:Y:S04]  /*05c0*/  @!P6 LDG.E.64 R10, desc[UR6][R40.64] ;  /* 0x00000006280ae981 */ /* 0x000568000c1e1b00 */
[----:B------:R2:W5:Y:S04]  /*05d0*/  @!P6 LDG.E.64 R12, desc[UR6][R8.64] ;  /* 0x00000006080ce981 */ /* 0x000568000c1e1b00 */
[----:B------:R2:W5:Y:S04]  /*05e0*/  @!P0 LDG.E.64 R2, desc[UR6][R4.64] ;  /* 0x0000000604028981 */ /* 0x000568000c1e1b00 */
[----:B------:R2:W5:Y:S01]  /*05f0*/  @!P0 LDG.E.64 R14, desc[UR6][R6.64] ;  /* 0x00000006060e8981 */ /* 0x000562000c1e1b00 */
[----:B------:R-:W-:Y:S04]  /*0600*/  BSSY.RECONVERGENT B1, `(.L_x_3531) ;  /* 0x00000c4000017945 */ /* 0x000fe80003800200 */
[----:B------:R-:W-:Y:S05]  /*0610*/  @P0 BRA `(.L_x_3532) ;  /* 0x0000000c00080947 */ /* 0x000fea0003800000 */
[----:B--2---:R-:W-:Y:S01]  /*0620*/  IMAD.MOV.U32 R4, RZ, RZ, 0x652b82fe ;  /* 0x652b82feff047424 */ /* 0x004fe200078e00ff */
        /* <DEDUP_REMOVED lines=123> */
.L_x_3534:
[----:B------:R-:W-:Y:S05]  /*0de0*/  BSYNC.RECONVERGENT B0 ;  /* 0x0000000000007941 */ /* 0x000fea0003800200 */
.L_x_3533:
        /* <DEDUP_REMOVED lines=53> */
[----:B0-----:R-:W-:Y:S05]  /*1140*/  CALL.REL.NOINC `($__internal_4_$__cuda_sm20_div_rn_f64_full) ;  /* 0x000000c0000c7944 */ /* 0x001fea0003c00000 */
.L_x_3536:
[----:B------:R-:W-:Y:S05]  /*1150*/  BSYNC.RECONVERGENT B2 ;  /* 0x0000000000027941 */ /* 0x000fea0003800200 */
.L_x_3535:
        /* <DEDUP_REMOVED lines=14> */
.L_x_3532:
[----:B------:R-:W-:Y:S05]  /*1240*/  BSYNC.RECONVERGENT B1 ;  /* 0x0000000000017941 */ /* 0x000fea0003800200 */
.L_x_3531:
[----:B------:R-:W3:Y:S01]  /*1250*/  S2UR UR4, SR_CTAID.X ;  /* 0x00000000000479c3 */ /* 0x000ee20000002500 */
[----:B------:R-:W3:Y:S01]  /*1260*/  LDCU UR5, c[0x0][0x380] ;  /* 0x00007000ff0577ac */ /* 0x000ee20008000800 */
[----:B------:R-:W-:Y:S01]  /*1270*/  VIADD R0, R22, 0x80 ;  /* 0x0000008016007836 */ /* 0x000fe20000000000 */
[----:B------:R-:W-:Y:S01]  /*1280*/  BSSY.RECONVERGENT B1, `(.L_x_3537) ;  /* 0x00000c6000017945 */ /* 0x000fe20003800200 */
[----:B---3--:R-:W-:-:S06]  /*1290*/  UIMAD UR4, UR4, -0x400, UR5 ;  /* 0xfffffc00040478a4 */ /* 0x008fcc000f8e0205 */
[----:B------:R-:W-:-:S13]  /*12a0*/  ISETP.GE.U32.AND P0, PT, R0, UR4, PT ;  /* 0x0000000400007c0c */ /* 0x000fda000bf06070 */
[----:B------:R-:W-:Y:S05]  /*12b0*/  @P0 BRA `(.L_x_3538) ;  /* 0x0000000c00080947 */ /* 0x000fea0003800000 */
[----:B0----5:R-:W-:Y:S01]  /*12c0*/  IMAD.MOV.U32 R2, RZ, RZ, 0x652b82fe ;  /* 0x652b82feff027424 */ /* 0x021fe200078e00ff */
[----:B------:R-:W-:Y:S01]  /*12d0*/  UMOV UR4, 0xfefa39ef ;  /* 0xfefa39ef00047882 */ /* 0x000fe20000000000 */
[----:B------:R-:W-:Y:S01]  /*12e0*/  IMAD.MOV.U32 R3, RZ, RZ, 0x3ff71547 ;  /* 0x3ff71547ff037424 */ /* 0x000fe200078e00ff */
[----:B------:R-:W-:Y:S01]  /*12f0*/  UMOV UR5, 0x3fe62e42 ;  /* 0x3fe62e4200057882 */ /* 0x000fe20000000000 */
[----:B--2---:R-:W0:Y:S01]  /*1300*/  DADD R4, -RZ, -|R48| ;  /* 0x00000000ff047229 */ /* 0x004e220000000d30 */
        /* <DEDUP_REMOVED lines=119> */
.L_x_3540:
[----:B------:R-:W-:Y:S05]  /*1a80*/  BSYNC.RECONVERGENT B0 ;  /* 0x0000000000007941 */ /* 0x000fea0003800200 */
.L_x_3539:
[----:B--2---:R-:W2:Y:S01]  /*1a90*/  DADD R8, R44, 1 ;  /* 0x3ff000002c087429 */ /* 0x004ea20000000000 */
[----:B0-----:R-:W-:Y:S01]  /*1aa0*/  IMAD.MOV.U32 R2, RZ, RZ, 0x1 ;  /* 0x00000001ff027424 */ /* 0x001fe200078e00ff */
[----:B--2---:R-:W0:Y:S01]  /*1ab0*/  MUFU.RCP64H R3, R9 ;  /* 0x0000000900037308 */ /* 0x004e220000001800 */
        /* <DEDUP_REMOVED lines=49> */
[----:B------:R-:W-:-:S07]  /*1dd0*/  MOV R0, 0x1df0 ;  /* 0x00001df000007802 */ /* 0x000fce0000000f00 */
[----:B01----:R-:W-:Y:S05]  /*1de0*/  CALL.REL.NOINC `($__internal_4_$__cuda_sm20_div_rn_f64_full) ;  /* 0x000000b000e47944 */ /* 0x003fea0003c00000 */
.L_x_3542:
[----:B------:R-:W-:Y:S05]  /*1df0*/  BSYNC.RECONVERGENT B2 ;  /* 0x0000000000027941 */ /* 0x000fea0003800200 */
.L_x_3541:
        /* <DEDUP_REMOVED lines=13> */
[----:B--2---:R3:W4:Y:S02]  /*1ed0*/  DMUL R16, R2, R16 ;  /* 0x0000001002107228 */ /* 0x0047240000000000 */
.L_x_3538:
[----:B------:R-:W-:Y:S05]  /*1ee0*/  BSYNC.RECONVERGENT B1 ;  /* 0x0000000000017941 */ /* 0x000fea0003800200 */
.L_x_3537:
[----:B------:R-:W0:Y:S01]  /*1ef0*/  S2UR UR4, SR_CTAID.X ;  /* 0x00000000000479c3 */ /* 0x000e220000002500 */
[----:B------:R-:W0:Y:S01]  /*1f00*/  LDCU UR5, c[0x0][0x380] ;  /* 0x00007000ff0577ac */ /* 0x000e220008000800 */
[----:B------:R-:W-:Y:S01]  /*1f10*/  VIADD R22, R22, 0x100 ;  /* 0x0000010016167836 */ /* 0x000fe20000000000 */
[----:B------:R-:W-:Y:S01]  /*1f20*/  BSSY.RECONVERGENT B1, `(.L_x_3543) ;  /* 0x00000c6000017945 */ /* 0x000fe20003800200 */
[----:B0-----:R-:W-:-:S06]  /*1f30*/  UIMAD UR4, UR4, -0x400, UR5 ;  /* 0xfffffc00040478a4 */ /* 0x001fcc000f8e0205 */
[----:B------:R-:W-:-:S13]  /*1f40*/  ISETP.GE.U32.AND P0, PT, R22, UR4, PT ;  /* 0x0000000416007c0c */ /* 0x000fda000bf06070 */
[----:B------:R-:W-:Y:S05]  /*1f50*/  @P0 BRA `(.L_x_3544) ;  /* 0x0000000c00080947 */ /* 0x000fea0003800000 */
[----:B---3-5:R-:W-:Y:S01]  /*1f60*/  IMAD.MOV.U32 R2, RZ, RZ, 0x652b82fe ;  /* 0x652b82feff027424 */ /* 0x028fe200078e00ff */
        /* <DEDUP_REMOVED lines=123> */
.L_x_3546:
[----:B------:R-:W-:Y:S05]  /*2720*/  BSYNC.RECONVERGENT B0 ;  /* 0x0000000000007941 */ /* 0x000fea0003800200 */
.L_x_3545:
        /* <DEDUP_REMOVED lines=53> */
[----:B01--4-:R-:W-:Y:S05]  /*2a80*/  CALL.REL.NOINC `($__internal_4_$__cuda_sm20_div_rn_f64_full) ;  /* 0x000000a400bc7944 */ /* 0x013fea0003c00000 */
.L_x_3548:
[----:B------:R-:W-:Y:S05]  /*2a90*/  BSYNC.RECONVERGENT B2 ;  /* 0x0000000000027941 */ /* 0x000fea0003800200 */
.L_x_3547:
        /* <DEDUP_REMOVED lines=14> */
.L_x_3544:
[----:B------:R-:W-:Y:S05]  /*2b80*/  BSYNC.RECONVERGENT B1 ;  /* 0x0000000000017941 */ /* 0x000fea0003800200 */
.L_x_3543:
[----:B------:R-:W0:Y:S01]  /*2b90*/  S2R R22, SR_TID.X ;  /* 0x0000000000167919 */ /* 0x000e220000002100 */
[----:B------:R-:W1:Y:S01]  /*2ba0*/  S2UR UR4, SR_CTAID.X ;  /* 0x00000000000479c3 */ /* 0x000e620000002500 */
[----:B------:R-:W1:Y:S01]  /*2bb0*/  LDCU UR5, c[0x0][0x380] ;  /* 0x00007000ff0577ac */ /* 0x000e620008000800 */
[----:B------:R-:W-:Y:S01]  /*2bc0*/  BSSY.RECONVERGENT B1, `(.L_x_3549) ;  /* 0x00000c7000017945 */ /* 0x000fe20003800200 */
[----:B-1----:R-:W-:Y:S01]  /*2bd0*/  UIMAD UR4, UR4, -0x400, UR5 ;  /* 0xfffffc00040478a4 */ /* 0x002fe2000f8e0205 */
[----:B0-----:R-:W-:-:S05]  /*2be0*/  VIADD R0, R22, 0x180 ;  /* 0x0000018016007836 */ /* 0x001fca0000000000 */
[----:B------:R-:W-:-:S13]  /*2bf0*/  ISETP.GE.U32.AND P0, PT, R0, UR4, PT ;  /* 0x0000000400007c0c */ /* 0x000fda000bf06070 */
[----:B------:R-:W-:Y:S05]  /*2c00*/  @P0 BRA `(.L_x_3550) ;  /* 0x0000000c00080947 */ /* 0x000fea0003800000 */
[----:B--23-5:R-:W-:Y:S01]  /*2c10*/  MOV R2, 0x652b82fe ;  /* 0x652b82fe00027802 */ /* 0x02cfe20000000f00 */
[----:B------:R-:W-:Y:S01]  /*2c20*/  IMAD.MOV.U32 R3, RZ, RZ, 0x3ff71547 ;  /* 0x3ff71547ff037424 */ /* 0x000fe200078e00ff */
[----:B------:R-:W-:Y:S01]  /*2c30*/  UMOV UR4, 0xfefa39ef ;  /* 0xfefa39ef00047882 */ /* 0x000fe20000000000 */
[----:B------:R-:W-:Y:S01]  /*2c40*/  UMOV UR5, 0x3fe62e42 ;  /* 0x3fe62e4200057882 */ /* 0x000fe20000000000 */
[----:B------:R-:W0:Y:S01]  /*2c50*/  DADD R4, -RZ, -|R36| ;  /* 0x00000000ff047229 */ /* 0x000e220000000d24 */
        /* <DEDUP_REMOVED lines=119> */
.L_x_3552:
[----:B------:R-:W-:Y:S05]  /*33d0*/  BSYNC.RECONVERGENT B0 ;  /* 0x0000000000007941 */ /* 0x000fea0003800200 */
.L_x_3551:
        /* <DEDUP_REMOVED lines=53> */
[----:B0---4-:R-:W-:Y:S05]  /*3730*/  CALL.REL.NOINC `($__internal_4_$__cuda_sm20_div_rn_f64_full) ;  /* 0x0000009800907944 */ /* 0x011fea0003c00000 */
.L_x_3554:
[----:B------:R-:W-:Y:S05]  /*3740*/  BSYNC.RECONVERGENT B2 ;  /* 0x0000000000027941 */ /* 0x000fea0003800200 */
.L_x_3553:
        /* <DEDUP_REMOVED lines=14> */
.L_x_3550:
[----:B------:R-:W-:Y:S05]  /*3830*/  BSYNC.RECONVERGENT B1 ;  /* 0x0000000000017941 */ /* 0x000fea0003800200 */
.L_x_3549:
[----:B------:R-:W0:Y:S01]  /*3840*/  S2R R23, SR_CTAID.X ;  /* 0x0000000000177919 */ /* 0x000e220000002500 */
[----:B------:R-:W0:Y:S01]  /*3850*/  LDC R0, c[0x0][0x380] ;  /* 0x0000e000ff007b82 */ /* 0x000e220000000800 */
[----:B------:R-:W-:Y:S01]  /*3860*/  BSSY.RECONVERGENT B1, `(.L_x_3555) ;  /* 0x00000c7000017945 */ /* 0x000fe20003800200 */
[----:B0----5:R-:W-:Y:S02]  /*3870*/  IMAD R25, R23, -0x400, R0 ;  /* 0xfffffc0017197824 */ /* 0x021fe400078e0200 */
[----:B------:R-:W-:-:S05]  /*3880*/  VIADD R0, R22, 0x200 ;  /* 0x0000020016007836 */ /* 0x000fca0000000000 */
[----:B------:R-:W-:-:S13]  /*3890*/  ISETP.GE.U32.AND P0, PT, R0, R25, PT ;  /* 0x000000190000720c */ /* 0x000fda0003f06070 */
[----:B------:R-:W-:Y:S05]  /*38a0*/  @P0 BRA `(.L_x_3556) ;  /* 0x0000000c00080947 */ /* 0x000fea0003800000 */
[----:B--23--:R-:W-:Y:S01]  /*38b0*/  IMAD.MOV.U32 R2, RZ, RZ, 0x652b82fe ;  /* 0x652b82feff027424 */ /* 0x00cfe200078e00ff */
[----:B------:R-:W-:Y:S01]  /*38c0*/  UMOV UR4, 0xfefa39ef ;  /* 0xfefa39ef00047882 */ /* 0x000fe20000000000 */
[----:B------:R-:W-:Y:S01]  /*38d0*/  IMAD.MOV.U32 R3, RZ, RZ, 0x3ff71547 ;  /* 0x3ff71547ff037424 */ /* 0x000fe200078e00ff */
        /* <DEDUP_REMOVED lines=121> */
.L_x_3558:
[----:B------:R-:W-:Y:S05]  /*4070*/  BSYNC.RECONVERGENT B0 ;  /* 0x0000000000007941 */ /* 0x000fea0003800200 */
.L_x_3557:
        /* <DEDUP_REMOVED lines=54> */
.L_x_3560:
[----:B------:R-:W-:Y:S05]  /*43e0*/  BSYNC.RECONVERGENT B2 ;  /* 0x0000000000027941 */ /* 0x000fea0003800200 */
.L_x_3559:
        /* <DEDUP_REMOVED lines=14> */
.L_x_3556:
[----:B------:R-:W-:Y:S05]  /*44d0*/  BSYNC.RECONVERGENT B1 ;  /* 0x0000000000017941 */ /* 0x000fea0003800200 */
.L_x_3555:
[----:B------:R-:W-:Y:S01]  /*44e0*/  VIADD R0, R22, 0x280 ;  /* 0x0000028016007836 */ /* 0x000fe20000000000 */
[----:B------:R-:W-:Y:S04]  /*44f0*/  BSSY.RECONVERGENT B1, `(.L_x_3561) ;  /* 0x00000c5000017945 */ /* 0x000fe80003800200 */
[----:B------:R-:W-:-:S13]  /*4500*/  ISETP.GE.U32.AND P0, PT, R0, R25, PT ;  /* 0x000000190000720c */ /* 0x000fda0003f06070 */
[----:B------:R-:W-:Y:S05]  /*4510*/  @P0 BRA `(.L_x_3562) ;  /* 0x0000000c00080947 */ /* 0x000fea0003800000 */
[----:B--23--:R-:W-:Y:S01]  /*4520*/  IMAD.MOV.U32 R2, RZ, RZ, 0x652b82fe ;  /* 0x652b82feff027424 */ /* 0x00cfe200078e00ff */
[----:B------:R-:W-:Y:S01]  /*4530*/  UMOV UR4, 0xfefa39ef ;  /* 0xfefa39ef00047882 */ /* 0x000fe20000000000 */
[----:B------:R-:W-:Y:S01]  /*4540*/  IMAD.MOV.U32 R3, RZ, RZ, 0x3ff71547 ;  /* 0x3ff71547ff037424 */ /* 0x000fe200078e00ff */
[----:B------:R-:W-:Y:S01]  /*4550*/  UMOV UR5, 0x3fe62e42 ;  /* 0x3fe62e4200057882 */ /* 0x000fe20000000000 */
[----:B------:R-:W2:Y:S01]  /*4560*/  DADD R4, -RZ, -|R28| ;  /* 0x00000000ff047229 */ /* 0x000ea20000000d1c */
[----:B------:R-:W-:Y:S01]  /*4570*/  BSSY.RECONVERGENT B0, `(.L_x_3563) ;  /* 0x0000077000007945 */ /* 0x000fe20003800200 */
[----:B--2---:R-:W-:-:S15]  /*4580*/  FSETP.GEU.FTZ.AND P0, PT, |R5|, 4.1917929649353027344, PT ;  /* 0x4086232b0500780b */ /* 0x004fde0003f1e200 */
[----:B------:R-:W-:-:S15]  /*4590*/  NOP ;  /* 0x0000000000007918 */ /* 0x000fde0000000000 */
[----:B------:R-:W-:-:S15]  /*45a0*/  NOP ;  /* 0x0000000000007918 */ /* 0x000fde0000000000 */
[----:B------:R-:W-:-:S15]  /*45b0*/  NOP ;  /* 0x0000000000007918 */ /* 0x000fde0000000000 */
[----:B------:R-:W-:-:S02]  /*45c0*/  NOP ;  /* 0x0000000000007918 */ /* 0x000fc40000000000 */
[----:B------:R-:W2:-:S15]  /*45d0*/  DFMA R2, |R28|, -R2, 6.75539944105574400000e+15 ;  /* 0x433800001c02742b */ /* 0x000e9e0000000a02 */
[----:B------:R-:W-:-:S15]  /*45e0*/  NOP ;  /* 0x0000000000007918 */ /* 0x000fde0000000000 */
[----:B------:R-:W-:-:S15]  /*45f0*/  NOP ;  /* 0x0000000000007918 */ /* 0x000fde0000000000 */
[----:B------:R-:W-:-:S15]  /*4600*/  NOP ;  /* 0x0000000000007918 */ /* 0x000fde0000000000 */
[----:B------:R-:W-:-:S04]  /*4610*/  NOP ;  /* 0x0000000000007918 */ /* 0x000fc80000000000 */
[----:B--2---:R-:W2:-:S15]  /*4620*/  DADD R6, R2, -6.75539944105574400000e+15 ;  /* 0xc338000002067429 */ /* 0x004e9e0000000000 */
[----:B------:R-:W-:-:S15]  /*4630*/  NOP ;  /* 0x0000000000007918 */ /* 0x000fde0000000000 */
[----:B------:R-:W-:-:S15]  /*4640*/  NOP ;  /* 0x0000000000007918 */ /* 0x000fde0000000000 */
[----:B------:R-:W-:-:S15]  /*4650*/  NOP ;  /* 0x0000000000007918 */ /* 0x000fde0000000000 */
[----:B------:R-:W-:-:S04]  /*4660*/  NOP ;  /* 0x0000000000007918 */ /* 0x000fc80000000000 */
[----:B--2---:R-:W2:Y:S01]  /*4670*/  DFMA R8, R6, -UR4, -|R28| ;  /* 0x8000000406087c2b */ /* 0x004ea20008000c1c */
[----:B------:R-:W-:Y:S01]  /*4680*/  UMOV UR4, 0x3b39803f ;  /* 0x3b39803f00047882 */ /* 0x000fe20000000000 */
[----:B------:R-:W-:-:S15]  /*4690*/  UMOV UR5, 0x3c7abc9e ;  /* 0x3c7abc9e00057882 */ /* 0x000fde0000000000 */
[----:B------:R-:W-:-:S15]  /*46a0*/  NOP ;  /* 0x0000000000007918 */ /* 0x000fde0000000000 */
[----:B------:R-:W-:-:S15]  /*46b0*/  NOP ;  /* 0x0000000000007918 */ /* 0x000fde0000000000 */
[----:B------:R-:W-:-:S15]  /*46c0*/  NOP ;  /* 0x0000000000007918 */ /* 0x000fde0000000000 */
[----:B------:R-:W-:-:S02]  /*46d0*/  NOP ;  /* 0x0000000000007918 */ /* 0x000fc40000000000 */
[----:B--2---:R2:W3:Y:S01]  /*46e0*/  DFMA R8, R6, -UR4, R8 ;  /* 0x8000000406087c2b */ /* 0x0044e20008000008 */
[----:B------:R-:W-:Y:S01]  /*46f0*/  UMOV UR4, 0x69ce2bdf ;  /* 0x69ce2bdf00047882 */ /* 0x000fe20000000000 */
[----:B--2---:R-:W-:Y:S01]  /*4700*/  IMAD.MOV.U32 R6, RZ, RZ, -0x35dec16 ;  /* 0xfca213eaff067424 */ /* 0x004fe200078e00ff */
[----:B------:R-:W-:Y:S01]  /*4710*/  UMOV UR5, 0x3e5ade15 ;  /* 0x3e5ade1500057882 */ /* 0x000fe20000000000 */
[----:B------:R-:W-:-:S15]  /*4720*/  IMAD.MOV.U32 R7, RZ, RZ, 0x3e928af3 ;  /* 0x3e928af3ff077424 */ /* 0x000fde00078e00ff */
[----:B------:R-:W-:-:S15]  /*4730*/  NOP ;  /* 0x0000000000007918 */ /* 0x000fde0000000000 */
[----:B------:R-:W-:-:S15]  /*4740*/  NOP ;  /* 0x0000000000007918 */ /* 0x000fde0000000000 */
[----:B------:R-:W-:-:S15]  /*4750*/  NOP ;  /* 0x0000000000007918 */ /* 0x000fde0000000000 */
[----:B---3--:R-:W2:Y:S01]  /*4760*/  DFMA R6, R8, UR4, R6 ;  /* 0x0000000408067c2b */ /* 0x008ea20008000006 */
[----:B------:R-:W-:Y:S01]  /*4770*/  UMOV UR4, 0x62401315 ;  /* 0x6240131500047882 */ /* 0x000fe20000000000 */
[----:B------:R-:W-:-:S15]  /*4780*/  UMOV UR5, 0x3ec71dee ;  /* 0x3ec71dee00057882 */ /* 0x000fde0000000000 */
[----:B------:R-:W-:-:S15]  /*4790*/  NOP ;  /* 0x0000000000007918 */ /* 0x000fde0000000000 */
[----:B------:R-:W-:-:S15]  /*47a0*/  NOP ;  /* 0x0000000000007918 */ /* 0x000fde0000000000 */
[----:B------:R-:W-:-:S15]  /*47b0*/  NOP ;  /* 0x0000000000007918 */ /* 0x000fde0000000000 */
[----:B------:R-:W-:-:S02]  /*47c0*/  NOP ;  /* 0x0000000000007918 */ /* 0x000fc40000000000 */
[----:B--2---:R-:W2:Y:S01]  /*47d0*/  DFMA R6, R8, R6, UR4 ;  /* 0x0000000408067e2b */ /* 0x004ea20008000006 */
        /* <DEDUP_REMOVED lines=48> */
[----:B--2---:R-:W2:-:S15]  /*4ae0*/  DFMA R6, R8, R6, UR4 ;  /* 0x0000000408067e2b */ /* 0x004e9e0008000006 */
[----:B------:R-:W-:-:S15]  /*4af0*/  NOP ;  /* 0x0000000000007918 */ /* 0x000fde0000000000 */
[----:B------:R-:W-:-:S15]  /*4b00*/  NOP ;  /* 0x0000000000007918 */ /* 0x000fde0000000000 */
[----:B------:R-:W-:-:S15]  /*4b10*/  NOP ;  /* 0x0000000000007918 */ /* 0x000fde0000000000 */
[----:B------:R-:W-:-:S04]  /*4b20*/  NOP ;  /* 0x0000000000007918 */ /* 0x000fc80000000000 */
[----:B--2---:R-:W2:-:S15]  /*4b30*/  DFMA R6, R8, R6, 1 ;  /* 0x3ff000000806742b */ /* 0x004e9e0000000006 */
[----:B------:R-:W-:-:S15]  /*4b40*/  NOP ;  /* 0x0000000000007918 */ /* 0x000fde0000000000 */
[----:B------:R-:W-:-:S15]  /*4b50*/  NOP ;  /* 0x0000000000007918 */ /* 0x000fde0000000000 */
[----:B------:R-:W-:-:S15]  /*4b60*/  NOP ;  /* 0x0000000000007918 */ /* 0x000fde0000000000 */
[----:B------:R-:W-:-:S04]  /*4b70*/  NOP ;  /* 0x0000000000007918 */ /* 0x000fc80000000000 */
[----:B--2---:R-:W2:Y:S02]  /*4b80*/  DFMA R6, R8, R6, 1 ;  /* 0x3ff000000806742b */ /* 0x004ea40000000006 */
[----:B--2---:R-:W-:Y:S02]  /*4b90*/  IMAD R45, R2, 0x100000, R7 ;  /* 0x00100000022d7824 */ /* 0x004fe400078e0207 */
        /* <DEDUP_REMOVED lines=13> */
[----:B------:R-:W2:Y:S02]  /*4c70*/  DADD R8, -|R28|, +INF ;  /* 0x7ff000001c087429 */ /* 0x000ea40000000300 */
[----:B--2---:R-:W-:Y:S02]  /*4c80*/  FSEL R44, R8, RZ, !P0 ;  /* 0x000000ff082c7208 */ /* 0x004fe40004000000 */
[----:B------:R-:W-:-:S15]  /*4c90*/  FSEL R45, R9, RZ, !P0 ;  /* 0x000000ff092d7208 */ /* 0x000fde0004000000 */
[----:B------:R-:W-:-:S15]  /*4ca0*/  NOP ;  /* 0x0000000000007918 */ /* 0x000fde0000000000 */
[----:B------:R-:W-:-:S15]  /*4cb0*/  NOP ;  /* 0x0000000000007918 */ /* 0x000fde0000000000 */
[----:B------:R-:W-:-:S15]  /*4cc0*/  NOP ;  /* 0x0000000000007918 */ /* 0x000fde0000000000 */
[----:B------:R2:W3:Y:S02]  /*4cd0*/  @!P1 DMUL R44, R2, R4 ;  /* 0x00000004022c9228 */ /* 0x0004e40000000000 */
.L_x_3564:
[----:B------:R-:W-:Y:S05]  /*4ce0*/  BSYNC.RECONVERGENT B0 ;  /* 0x0000000000007941 */ /* 0x000fea0003800200 */
.L_x_3563:
[----:B---3--:R-:W3:Y:S01]  /*4cf0*/  DADD R8, R44, 1 ;  /* 0x3ff000002c087429 */ /* 0x008ee20000000000 */
[----:B--2---:R-:W-:Y:S01]  /*4d00*/  MOV R2, 0x1 ;  /* 0x0000000100027802 */ /* 0x004fe20000000f00 */
[----:B---3--:R-:W2:Y:S01]  /*4d10*/  MUFU.RCP64H R3, R9 ;  /* 0x0000000900037308 */ /* 0x008ea20000001800 */
[----:B------:R-:W-:Y:S01]  /*4d20*/  FSETP.GEU.AND P2, PT, |R45|, 6.5827683646048100446e-37, PT ;  /* 0x036000002d00780b */ /* 0x000fe20003f4e200 */
[----:B------:R-:W-:-:S15]  /*4d30*/  BSSY.RECONVERGENT B2, `(.L_x_3565) ;  /* 0x0000032000027945 */ /* 0x000fde0003800200 */
[----:B------:R-:W-:-:S15]  /*4d40*/  NOP ;  /* 0x0000000000007918 */ /* 0x000fde0000000000 */
[----:B------:R-:W-:-:S15]  /*4d50*/  NOP ;  /* 0x0000000000007918 */ /* 0x000fde0000000000 */
[----:B------:R-:W-:-:S15]  /*4d60*/  NOP ;  /* 0x0000000000007918 */ /* 0x000fde0000000000 */
[----:B--2---:R-:W2:-:S15]  /*4d70*/  DFMA R4, -R8, R2, 1 ;  /* 0x3ff000000804742b */ /* 0x004e9e0000000102 */
[----:B------:R-:W-:-:S15]  /*4d80*/  NOP ;  /* 0x0000000000007918 */ /* 0x000fde0000000000 */
[----:B------:R-:W-:-:S15]  /*4d90*/  NOP ;  /* 0x0000000000007918 */ /* 0x000fde0000000000 */
[----:B------:R-:W-:-:S15]  /*4da0*/  NOP ;  /* 0x0000000000007918 */ /* 0x000fde0000000000 */
[----:B------:R-:W-:-:S04]  /*4db0*/  NOP ;  /* 0x0000000000007918 */ /* 0x000fc80000000000 */
[----:B--2---:R-:W2:-:S15]  /*4dc0*/  DFMA R4, R4, R4, R4 ;  /* 0x000000040404722b */ /* 0x004e9e0000000004 */
        /* <DEDUP_REMOVED lines=19> */
[----:B--2---:R-:W2:-:S15]  /*4f00*/  DMUL R4, R2, R44 ;  /* 0x0000002c02047228 */ /* 0x004e9e0000000000 */
[----:B------:R-:W-:-:S15]  /*4f10*/  NOP ;  /* 0x0000000000007918 */ /* 0x000fde0000000000 */
[----:B------:R-:W-:-:S15]  /*4f20*/  NOP ;  /* 0x0000000000007918 */ /* 0x000fde0000000000 */
[----:B------:R-:W-:-:S15]  /*4f30*/  NOP ;  /* 0x0000000000007918 */ /* 0x000fde0000000000 */
[----:B------:R-:W-:-:S04]  /*4f40*/  NOP ;  /* 0x0000000000007918 */ /* 0x000fc80000000000 */
[----:B--2---:R-:W2:-:S15]  /*4f50*/  DFMA R6, -R8, R4, R44 ;  /* 0x000000040806722b */ /* 0x004e9e000000012c */
[----:B------:R-:W-:-:S15]  /*4f60*/  NOP ;  /* 0x0000000000007918 */ /* 0x000fde0000000000 */
[----:B------:R-:W-:-:S15]  /*4f70*/  NOP ;  /* 0x0000000000007918 */ /* 0x000fde0000000000 */
[----:B------:R-:W-:-:S15]  /*4f80*/  NOP ;  /* 0x0000000000007918 */ /* 0x000fde0000000000 */
[----:B------:R-:W-:-:S04]  /*4f90*/  NOP ;  /* 0x0000000000007918 */ /* 0x000fc80000000000 */
[----:B--2---:R-:W2:Y:S02]  /*4fa0*/  DFMA R4, R2, R6, R4 ;  /* 0x000000060204722b */ /* 0x004ea40000000004 */
[----:B--2---:R-:W-:-:S05]  /*4fb0*/  FFMA R0, RZ, R9, R5 ;  /* 0x00000009ff007223 */ /* 0x004fca0000000005 */
[----:B------:R-:W-:-:S15]  /*4fc0*/  FSETP.GT.AND P1, PT, |R0|, 1.469367938527859385e-39, PT ;  /* 0x001000000000780b */ /* 0x000fde0003f24200 */
[----:B------:R-:W-:-:S15]  /*4fd0*/  NOP ;  /* 0x0000000000007918 */ /* 0x000fde0000000000 */
[----:B------:R-:W-:-:S15]  /*4fe0*/  NOP ;  /* 0x0000000000007918 */ /* 0x000fde0000000000 */
[----:B------:R-:W-:-:S12]  /*4ff0*/  NOP ;  /* 0x0000000000007918 */ /* 0x000fd80000000000 */
[----:B------:R2:W3:Y:S02]  /*5000*/  DSETP.GEU.AND P0, PT, R28, RZ, PT ;  /* 0x000000ff1c00722a */ /* 0x0004e40003f0e000 */
[----:B---3--:R-:W-:Y:S05]  /*5010*/  @P1 BRA P2, `(.L_x_3566) ;  /* 0x00000000000c1947 */ /* 0x008fea0001000000 */
[----:B------:R-:W-:Y:S01]  /*5020*/  IMAD.MOV.U32 R43, RZ, RZ, R9 ;  /* 0x000000ffff2b7224 */ /* 0x000fe200078e0009 */
[----:B------:R-:W-:-:S07]  /*5030*/  MOV R0, 0x5050 ;  /* 0x0000505000007802 */ /* 0x000fce0000000f00 */
[----:B012-4-:R-:W-:Y:S05]  /*5040*/  CALL.REL.NOINC `($__internal_4_$__cuda_sm20_div_rn_f64_full) ;  /* 0x00000080004c7944 */ /* 0x017fea0003c00000 */
.L_x_3566:
[----:B------:R-:W-:Y:S05]  /*5050*/  BSYNC.RECONVERGENT B2 ;  /* 0x0000000000027941 */ /* 0x000fea0003800200 */
.L_x_3565:
[----:B------:R-:W3:Y:S01]  /*5060*/  DADD R6, -RZ, -R4 ;  /* 0x00000000ff067229 */ /* 0x000ee20000000904 */
[----:B------:R-:W-:Y:S01]  /*5070*/  FSEL R3, RZ, 1.875, P0 ;  /* 0x3ff00000ff037808 */ /* 0x000fe20000000000 */
[----:B------:R-:W-:Y:S01]  /*5080*/  IMAD.MOV.U32 R2, RZ, RZ, RZ ;  /* 0x000000ffff027224 */ /* 0x000fe200078e00ff */
[----:B---3--:R-:W-:Y:S02]  /*5090*/  FSEL R4, R4, R6, !P0 ;  /* 0x0000000604047208 */ /* 0x008fe40004000000 */
[----:B------:R-:W-:-:S15]  /*50a0*/  FSEL R5, R5, R7, !P0 ;  /* 0x0000000705057208 */ /* 0x000fde0004000000 */
[----:B------:R-:W-:-:S15]  /*50b0*/  NOP ;  /* 0x0000000000007918 */ /* 0x000fde0000000000 */
[----:B------:R-:W-:-:S15]  /*50c0*/  NOP ;  /* 0x0000000000007918 */ /* 0x000fde0000000000 */
[----:B------:R-:W-:-:S14]  /*50d0*/  NOP ;  /* 0x0000000000007918 */ /* 0x000fdc0000000000 */
[----:B------:R-:W3:-:S15]  /*50e0*/  DADD R2, R2, -R4 ;  /* 0x0000000002027229 */ /* 0x000ede0000000804 */
[----:B------:R-:W-:-:S15]  /*50f0*/  NOP ;  /* 0x0000000000007918 */ /* 0x000fde0000000000 */
[----:B------:R-:W-:-:S15]  /*5100*/  NOP ;  /* 0x0000000000007918 */ /* 0x000fde0000000000 */
[----:B------:R-:W-:-:S15]  /*5110*/  NOP ;  /* 0x0000000000007918 */ /* 0x000fde0000000000 */
[----:B------:R-:W-:-:S04]  /*5120*/  NOP ;  /* 0x0000000000007918 */ /* 0x000fc80000000000 */
[----:B---3--:R3:W0:Y:S02]  /*5130*/  DMUL R26, R2, R26 ;  /* 0x0000001a021a7228 */ /* 0x0086240000000000 */
.L_x_3562:
[----:B------:R-:W-:Y:S05]  /*5140*/  BSYNC.RECONVERGENT B1 ;  /* 0x0000000000017941 */ /* 0x000fea0003800200 */
.L_x_3561:
        /* <DEDUP_REMOVED lines=128> */
.L_x_3570:
[----:B------:R-:W-:Y:S05]  /*5950*/  BSYNC.RECONVERGENT B0 ;  /* 0x0000000000007941 */ /* 0x000fea0003800200 */
.L_x_3569:
[----:B---3--:R-:W3:Y:S01]  /*5960*/  DADD R8, R44, 1 ;  /* 0x3ff000002c087429 */ /* 0x008ee20000000000 */
[----:B--2---:R-:W-:Y:S01]  /*5970*/  IMAD.MOV.U32 R2, RZ, RZ, 0x1 ;  /* 0x00000001ff027424 */ /* 0x004fe200078e00ff */
        /* <DEDUP_REMOVED lines=52> */
.L_x_3572:
[----:B------:R-:W-:Y:S05]  /*5cc0*/  BSYNC.RECONVERGENT B2 ;  /* 0x0000000000027941 */ /* 0x000fea0003800200 */
.L_x_3571:
        /* <DEDUP_REMOVED lines=14> */
.L_x_3568:
[----:B------:R-:W-:Y:S05]  /*5db0*/  BSYNC.RECONVERGENT B1 ;  /* 0x0000000000017941 */ /* 0x000fea0003800200 */
.L_x_3567:
[----:B------:R-:W-:Y:S01]  /*5dc0*/  VIADD R0, R22, 0x380 ;  /* 0x0000038016007836 */ /* 0x000fe20000000000 */
[----:B------:R-:W-:Y:S04]  /*5dd0*/  BSSY.RECONVERGENT B1, `(.L_x_3573) ;  /* 0x00000c5000017945 */ /* 0x000fe80003800200 */
[----:B------:R-:W-:-:S13]  /*5de0*/  ISETP.GE.U32.AND P0, PT, R0, R25, PT ;  /* 0x000000190000720c */ /* 0x000fda0003f06070 */
[----:B------:R-:W-:Y:S05]  /*5df0*/  @P0 BRA `(.L_x_3574) ;  /* 0x0000000c00080947 */ /* 0x000fea0003800000 */
[----:B--23--:R-:W-:Y:S01]  /*5e00*/  IMAD.MOV.U32 R2, RZ, RZ, 0x652b82fe ;  /* 0x652b82feff027424 */ /* 0x00cfe200078e00ff */
[----:B------:R-:W-:Y:S01]  /*5e10*/  MOV R3, 0x3ff71547 ;  /* 0x3ff7154700037802 */ /* 0x000fe20000000f00 */
[----:B------:R-:W-:Y:S01]  /*5e20*/  UMOV UR4, 0xfefa39ef ;  /* 0xfefa39ef00047882 */ /* 0x000fe20000000000 */
        /* <DEDUP_REMOVED lines=110> */
[----:B------:R-:W-:Y:S02]  /*6510*/  @!P1 IMAD.MOV.U32 R2, RZ, RZ, R4 ;  /* 0x000000ffff029224 */ /* 0x000fe400078e0004 */
[----:B------:R-:W-:-:S15]  /*6520*/  @!P1 IMAD.MOV.U32 R4, RZ, RZ, RZ ;  /* 0x000000ffff049224 */ /* 0x000fde00078e00ff */
[----:B------:R-:W-:-:S15]  /*6530*/  NOP ;  /* 0x0000000000007918 */ /* 0x000fde0000000000 */
[----:B------:R-:W-:-:S05]  /*6540*/  NOP ;  /* 0x0000000000007918 */ /* 0x000fca0000000000 */
[----:B------:R-:W2:Y:S02]  /*6550*/  DADD R6, -|R10|, +INF ;  /* 0x7ff000000a067429 */ /* 0x000ea40000000300 */
[----:B--2---:R-:W-:Y:S02]  /*6560*/  FSEL R44, R6, RZ, !P0 ;  /* 0x000000ff062c7208 */ /* 0x004fe40004000000 */
[----:B------:R-:W-:-:S15]  /*6570*/  FSEL R45, R7, RZ, !P0 ;  /* 0x000000ff072d7208 */ /* 0x000fde0004000000 */
[----:B------:R-:W-:-:S15]  /*6580*/  NOP ;  /* 0x0000000000007918 */ /* 0x000fde0000000000 */
[----:B------:R-:W-:-:S15]  /*6590*/  NOP ;  /* 0x0000000000007918 */ /* 0x000fde0000000000 */
[----:B------:R-:W-:-:S15]  /*65a0*/  NOP ;  /* 0x0000000000007918 */ /* 0x000fde0000000000 */
[----:B------:R2:W3:Y:S02]  /*65b0*/  @!P1 DMUL R44, R2, R4 ;  /* 0x00000004022c9228 */ /* 0x0004e40000000000 */
.L_x_3576:
[----:B------:R-:W-:Y:S05]  /*65c0*/  BSYNC.RECONVERGENT B0 ;  /* 0x0000000000007941 */ /* 0x000fea0003800200 */
.L_x_3575:
        /* <DEDUP_REMOVED lines=54> */
.L_x_3578:
[----:B------:R-:W-:Y:S05]  /*6930*/  BSYNC.RECONVERGENT B2 ;  /* 0x0000000000027941 */ /* 0x000fea0003800200 */
.L_x_3577:
        /* <DEDUP_REMOVED lines=14> */
.L_x_3574:
[----:B------:R-:W-:Y:S05]  /*6a20*/  BSYNC.RECONVERGENT B1 ;  /* 0x0000000000017941 */ /* 0x000fea0003800200 */
.L_x_3573:
[----:B------:R-:W-:Y:S01]  /*6a30*/  ISETP.GE.U32.AND P0, PT, R22, R25, PT ;  /* 0x000000191600720c */ /* 0x000fe20003f06070 */
[----:B------:R-:W-:Y:S04]  /*6a40*/  BSSY.RECONVERGENT B0, `(.L_x_3579) ;  /* 0x0000033000007945 */ /* 0x000fe80003800200 */
[----:B------:R-:W-:Y:S08]  /*6a50*/  BSSY.RELIABLE B1, `(.L_x_3580) ;  /* 0x000002b000017945 */ /* 0x000ff00003800100 */
[----:B------:R-:W-:Y:S05]  /*6a60*/  @P0 BRA `(.L_x_3581) ;  /* 0x0000000000300947 */ /* 0x000fea0003800000 */
[----:B--23--:R-:W2:Y:S01]  /*6a70*/  LDC.64 R2, c[0x0][0x388] ;  /* 0x0000e200ff027b82 */ /* 0x00cea20000000a00 */
[----:B------:R-:W-:Y:S02]  /*6a80*/  IMAD R5, R23, 0x400, R22 ;  /* 0x0000040017057824 */ /* 0x000fe400078e0216 */
[----:B------:R-:W-:-:S05]  /*6a90*/  VIADD R22, R22, 0x80 ;  /* 0x0000008016167836 */ /* 0x000fca0000000000 */
[----:B------:R-:W-:Y:S01]  /*6aa0*/  ISETP.GE.U32.AND P0, PT, R22, R25, PT ;  /* 0x000000191600720c */ /* 0x000fe20003f06070 */
[----:B--2---:R-:W-:-:S05]  /*6ab0*/  IMAD.WIDE.U32 R2, R5, 0x8, R2 ;  /* 0x0000000805027825 */ /* 0x004fca00078e0002 */
[----:B------:R2:W-:Y:S07]  /*6ac0*/  STG.E.64 desc[UR6][R2.64], R14 ;  /* 0x0000000e02007986 */ /* 0x0005ee000c101b06 */
[----:B------:R-:W-:Y:S05]  /*6ad0*/  @P0 BRA `(.L_x_3582) ;  /* 0x0000000000300947 */ /* 0x000fea0003800000 */
[----:B--2---:R-:W2:Y:S01]  /*6ae0*/  LDC.64 R2, c[0x0][0x388] ;  /* 0x0000e200ff027b82 */ /* 0x004ea20000000a00 */
[----:B------:R-:W-:Y:S02]  /*6af0*/  IMAD R5, R23, 0x400, R22 ;  /* 0x0000040017057824 */ /* 0x000fe400078e0216 */
[----:B------:R-:W-:Y:S02]  /*6b00*/  VIADD R22, R22, 0x80 ;  /* 0x0000008016167836 */ /* 0x000fe40000000000 */
[----:B--2---:R-:W-:-:S05]  /*6b10*/  IMAD.WIDE.U32 R2, R5, 0x8, R2 ;  /* 0x0000000805027825 */ /* 0x004fca00078e0002 */
[----:B----4-:R2:W-:Y:S02]  /*6b20*/  STG.E.64 desc[UR6][R2.64], R16 ;  /* 0x0000001002007986 */ /* 0x0105e4000c101b06 */
.L_x_3581:
[----:B------:R-:W-:-:S13]  /*6b30*/  ISETP.GE.U32.AND P0, PT, R22, R25, PT ;  /* 0x000000191600720c */ /* 0x000fda0003f06070 */
[----:B------:R-:W-:Y:S05]  /*6b40*/  @P0 BRA `(.L_x_3583) ;  /* 0x0000000000300947 */ /* 0x000fea0003800000 */
[----:B--23--:R-:W2:Y:S01]  /*6b50*/  LDC.64 R2, c[0x0][0x388] ;  /* 0x0000e200ff027b82 */ /* 0x00cea20000000a00 */
[----:B------:R-:W-:Y:S02]  /*6b60*/  IMAD R5, R23, 0x400, R22 ;  /* 0x0000040017057824 */ /* 0x000fe400078e0216 */
[----:B------:R-:W-:Y:S02]  /*6b70*/  VIADD R22, R22, 0x80 ;  /* 0x0000008016167836 */ /* 0x000fe40000000000 */
[----:B--2---:R-:W-:-:S05]  /*6b80*/  IMAD.WIDE.U32 R2, R5, 0x8, R2 ;  /* 0x0000000805027825 */ /* 0x004fca00078e0002 */
[----:B------:R3:W-:Y:S02]  /*6b90*/  STG.E.64 desc[UR6][R2.64], R34 ;  /* 0x0000002202007986 */ /* 0x0007e4000c101b06 */
.L_x_3582:
[----:B------:R-:W-:-:S13]  /*6ba0*/  ISETP.GE.U32.AND P0, PT, R22, R25, PT ;  /* 0x000000191600720c */ /* 0x000fda0003f06070 */
[----:B------:R-:W-:Y:S05]  /*6bb0*/  @P0 BRA `(.L_x_3584) ;  /* 0x0000000000300947 */ /* 0x000fea0003800000 */
[----:B--23--:R-:W2:Y:S01]  /*6bc0*/  LDC.64 R2, c[0x0][0x388] ;  /* 0x0000e200ff027b82 */ /* 0x00cea20000000a00 */
[----:B------:R-:W-:Y:S01]  /*6bd0*/  IMAD R5, R23, 0x400, R22 ;  /* 0x0000040017057824 */ /* 0x000fe200078e0216 */
[----:B------:R-:W-:-:S03]  /*6be0*/  IADD3 R22, PT, PT, R22, 0x80, RZ ;  /* 0x0000008016167810 */ /* 0x000fc60007ffe0ff */
[----:B--2---:R-:W-:-:S05]  /*6bf0*/  IMAD.WIDE.U32 R2, R5, 0x8, R2 ;  /* 0x0000000805027825 */ /* 0x004fca00078e0002 */
[----:B-1----:R1:W-:Y:S02]  /*6c00*/  STG.E.64 desc[UR6][R2.64], R36 ;  /* 0x0000002402007986 */ /* 0x0023e4000c101b06 */
.L_x_3583:
[----:B------:R-:W-:-:S13]  /*6c10*/  ISETP.GE.U32.AND P0, PT, R22, R25, PT ;  /* 0x000000191600720c */ /* 0x000fda0003f06070 */
[----:B------:R-:W-:Y:S05]  /*6c20*/  @P0 BRA `(.L_x_3585) ;  /* 0x0000000000340947 */ /* 0x000fea0003800000 */
[----:B-123--:R-:W1:Y:S01]  /*6c30*/  LDC.64 R2, c[0x0][0x388] ;  /* 0x0000e200ff027b82 */ /* 0x00ee620000000a00 */
[----:B------:R-:W-:Y:S02]  /*6c40*/  IMAD R5, R23, 0x400, R22 ;  /* 0x0000040017057824 */ /* 0x000fe400078e0216 */
[----:B------:R-:W-:Y:S02]  /*6c50*/  VIADD R22, R22, 0x80 ;  /* 0x0000008016167836 */ /* 0x000fe40000000000 */
[----:B-1----:R-:W-:-:S05]  /*6c60*/  IMAD.WIDE.U32 R2, R5, 0x8, R2 ;  /* 0x0000000805027825 */ /* 0x002fca00078e0002 */
[----:B------:R1:W-:Y:S02]  /*6c70*/  STG.E.64 desc[UR6][R2.64], R30 ;  /* 0x0000001e02007986 */ /* 0x0003e4000c101b06 */
.L_x_3584:
[----:B------:R-:W-:-:S13]  /*6c80*/  ISETP.GE.U32.AND P0, PT, R22, R25, PT ;  /* 0x000000191600720c */ /* 0x000fda0003f06070 */
[----:B------:R-:W-:Y:S05]  /*6c90*/  @P0 BREAK.RELIABLE B1 ;  /* 0x0000000000010942 */ /* 0x000fea0003800100 */
[----:B------:R-:W-:Y:S05]  /*6ca0*/  @P0 BRA `(.L_x_3586) ;  /* 0x0000000000300947 */ /* 0x000fea0003800000 */
[----:B-123--:R-:W1:Y:S01]  /*6cb0*/  LDC.64 R2, c[0x0][0x388] ;  /* 0x0000e200ff027b82 */ /* 0x00ee620000000a00 */
[----:B------:R-:W-:Y:S02]  /*6cc0*/  IMAD R5, R23, 0x400, R22 ;  /* 0x0000040017057824 */ /* 0x000fe400078e0216 */
[----:B------:R-:W-:Y:S02]  /*6cd0*/  VIADD R22, R22, 0x80 ;  /* 0x0000008016167836 */ /* 0x000fe40000000000 */
[----:B-1----:R-:W-:-:S05]  /*6ce0*/  IMAD.WIDE.U32 R2, R5, 0x8, R2 ;  /* 0x0000000805027825 */ /* 0x002fca00078e0002 */
[----:B0-----:R0:W-:Y:S02]  /*6cf0*/  STG.E.64 desc[UR6][R2.64], R26 ;  /* 0x0000001a02007986 */ /* 0x0011e4000c101b06 */
.L_x_3585:
[----:B------:R-:W-:Y:S05]  /*6d00*/  BSYNC.RELIABLE B1 ;  /* 0x0000000000017941 */ /* 0x000fea0003800100 */
.L_x_3580:
[----:B------:R-:W-:-:S13]  /*6d10*/  ISETP.GE.U32.AND P0, PT, R22, R25, PT ;  /* 0x000000191600720c */ /* 0x000fda0003f06070 */
[----:B0123--:R-:W0:Y:S01]  /*6d20*/  @!P0 LDC.64 R2, c[0x0][0x388] ;  /* 0x0000e200ff028b82 */ /* 0x00fe220000000a00 */
[----:B------:R-:W-:Y:S02]  /*6d30*/  @!P0 IMAD R5, R23, 0x400, R22 ;  /* 0x0000040017058824 */ /* 0x000fe400078e0216 */
[----:B------:R-:W-:Y:S02]  /*6d40*/  @!P0 VIADD R22, R22, 0x80 ;  /* 0x0000008016168836 */ /* 0x000fe40000000000 */
[----:B0-----:R-:W-:-:S05]  /*6d50*/  @!P0 IMAD.WIDE.U32 R2, R5, 0x8, R2 ;  /* 0x0000000805028825 */ /* 0x001fca00078e0002 */
[----:B------:R0:W-:Y:S02]  /*6d60*/  @!P0 STG.E.64 desc[UR6][R2.64], R18 ;  /* 0x0000001202008986 */ /* 0x0001e4000c101b06 */
.L_x_3586:
[----:B------:R-:W-:Y:S05]  /*6d70*/  BSYNC.RECONVERGENT B0 ;  /* 0x0000000000007941 */ /* 0x000fea0003800200 */
.L_x_3579:
[----:B------:R-:W-:Y:S05]  /*6d80*/  WARPSYNC.ALL ;  /* 0x0000000000007948 */ /* 0x000fea0003800000 */
[----:B------:R-:W-:-:S13]  /*6d90*/  ISETP.GE.U32.AND P0, PT, R22, R25, PT ;  /* 0x000000191600720c */ /* 0x000fda0003f06070 */
[----:B------:R-:W-:Y:S05]  /*6da0*/  @P0 EXIT ;  /* 0x000000000000094d */ /* 0x000fea0003800000 */
[----:B0123--:R-:W0:Y:S01]  /*6db0*/  LDC.64 R2, c[0x0][0x388] ;  /* 0x0000e200ff027b82 */ /* 0x00fe220000000a00 */
[----:B------:R-:W-:-:S04]  /*6dc0*/  IMAD R23, R23, 0x400, R22 ;  /* 0x0000040017177824 */ /* 0x000fc800078e0216 */
[----:B0-----:R-:W-:-:S05]  /*6dd0*/  IMAD.WIDE.U32 R2, R23, 0x8, R2 ;  /* 0x0000000817027825 */ /* 0x001fca00078e0002 */
[----:B------:R-:W-:Y:S01]  /*6de0*/  STG.E.64 desc[UR6][R2.64], R12 ;  /* 0x0000000c02007986 */ /* 0x000fe2000c101b06 */
[----:B------:R-:W-:Y:S05]  /*6df0*/  EXIT ;  /* 0x000000000000794d */ /* 0x000fea0003800000 */
.L_x_3530:
[----:B------:R-:W0:Y:S01]  /*6e00*/  S2R R13, SR_TID.X ;  /* 0x00000000000d7919 */ /* 0x000e220000002100 */
[----:B------:R-:W1:Y:S01]  /*6e10*/  LDC.64 R4, c[0x0][0x390] ;  /* 0x0000e400ff047b82 */ /* 0x000e620000000a00 */
[----:B------:R-:W-:-:S04]  /*6e20*/  IMAD.SHL.U32 R7, R3, 0x400, RZ ;  /* 0x0000040003077824 */ /* 0x000fc800078e00ff */
[----:B-1----:R-:W-:-:S04]  /*6e30*/  IMAD.WIDE.U32 R2, R7, 0x8, R4 ;  /* 0x0000000807027825 */ /* 0x002fc800078e0004 */
[----:B0-----:R-:W-:Y:S02]  /*6e40*/  IMAD.WIDE.U32 R4, R13, 0x10, R2 ;  /* 0x000000100d047825 */ /* 0x001fe400078e0002 */
[----:B------:R-:W0:Y:S03]  /*6e50*/  LDC.64 R2, c[0x0][0x398] ;  /* 0x0000e600ff027b82 */ /* 0x000e260000000a00 */
[----:B------:R-:W2:Y:S01]  /*6e60*/  LDG.E.128 R8, desc[UR6][R4.64] ;  /* 0x0000000604087981 */ /* 0x000ea2000c1e1d00 */
[----:B------:R-:W-:Y:S01]  /*6e70*/  UMOV UR4, 0xfefa39ef ;  /* 0xfefa39ef00047882 */ /* 0x000fe20000000000 */
[----:B------:R-:W-:Y:S02]  /*6e80*/  UMOV UR5, 0x3fe62e42 ;  /* 0x3fe62e4200057882 */ /* 0x000fe40000000000 */
[----:B------:R-:W5:Y:S04]  /*6e90*/  LDG.E.128 R36, desc[UR6][R4.64+0x800] ;  /* 0x0008000604247981 */ /* 0x000f68000c1e1d00 */
[----:B------:R-:W5:Y:S04]  /*6ea0*/  LDG.E.128 R32, desc[UR6][R4.64+0x1000] ;  /* 0x0010000604207981 */ /* 0x000f68000c1e1d00 */
[----:B------:R1:W5:Y:S01]  /*6eb0*/  LDG.E.128 R28, desc[UR6][R4.64+0x1800] ;  /* 0x00180006041c7981 */ /* 0x000362000c1e1d00 */
[----:B0-----:R-:W-:-:S04]  /*6ec0*/  IMAD.WIDE.U32 R2, R7, 0x8, R2 ;  /* 0x0000000807027825 */ /* 0x001fc800078e0002 */
[----:B------:R-:W-:-:S04]  /*6ed0*/  IMAD.WIDE.U32 R6, R13, 0x10, R2 ;  /* 0x000000100d067825 */ /* 0x000fc800078e0002 */
[----:B------:R-:W-:Y:S01]  /*6ee0*/  IMAD.MOV.U32 R2, RZ, RZ, 0x652b82fe ;  /* 0x652b82feff027424 */ /* 0x000fe200078e00ff */
[----:B------:R-:W5:Y:S01]  /*6ef0*/  LDG.E.128 R24, desc[UR6][R6.64] ;  /* 0x0000000606187981 */ /* 0x000f62000c1e1d00 */
[----:B------:R-:W-:Y:S02]  /*6f00*/  IMAD.MOV.U32 R3, RZ, RZ, 0x3ff71547 ;  /* 0x3ff71547ff037424 */ /* 0x000fe400078e00ff */
[----:B-1----:R-:W-:Y:S01]  /*6f10*/  IMAD.MOV.U32 R4, RZ, RZ, -0x35dec16 ;  /* 0xfca213eaff047424 */ /* 0x002fe200078e00ff */
[----:B------:R-:W5:Y:S01]  /*6f20*/  LDG.E.128 R20, desc[UR6][R6.64+0x800] ;  /* 0x0008000606147981 */ /* 0x000f62000c1e1d00 */
[----:B------:R-:W-:-:S03]  /*6f30*/  IMAD.MOV.U32 R5, RZ, RZ, 0x3e928af3 ;  /* 0x3e928af3ff057424 */ /* 0x000fc600078e00ff */
[----:B------:R-:W5:Y:S04]  /*6f40*/  LDG.E.128 R16, desc[UR6][R6.64+0x1000] ;  /* 0x0010000606107981 */ /* 0x000f68000c1e1d00 */
[----:B------:R0:W5:Y:S01]  /*6f50*/  LDG.E.128 R12, desc[UR6][R6.64+0x1800] ;  /* 0x00180006060c7981 */ /* 0x000162000c1e1d00 */
[----:B------:R-:W-:Y:S01]  /*6f60*/  BSSY.RECONVERGENT B0, `(.L_x_3587) ;  /* 0x0000076000007945 */ /* 0x000fe20003800200 */
[----:B--2---:R-:W1:-:S15]  /*6f70*/  DFMA R2, |R8|, -R2, 6.75539944105574400000e+15 ;  /* 0x433800000802742b */ /* 0x004e5e0000000a02 */
[----:B------:R-:W-:-:S15]  /*6f80*/  NOP ;  /* 0x0000000000007918 */ /* 0x000fde0000000000 */
[----:B------:R-:W-:-:S15]  /*6f90*/  NOP ;  /* 0x0000000000007918 */ /* 0x000fde0000000000 */
[----:B------:R-:W-:-:S15]  /*6fa0*/  NOP ;  /* 0x0000000000007918 */ /* 0x000fde0000000000 */
[----:B------:R-:W-:-:S04]  /*6fb0*/  NOP ;  /* 0x0000000000007918 */ /* 0x000fc80000000000 */
[----:B-1----:R-:W1:-:S15]  /*6fc0*/  DADD R40, R2, -6.75539944105574400000e+15 ;  /* 0xc338000002287429 */ /* 0x002e5e0000000000 */
[----:B------:R-:W-:-:S15]  /*6fd0*/  NOP ;  /* 0x0000000000007918 */ /* 0x000fde0000000000 */
[----:B------:R-:W-:-:S15]  /*6fe0*/  NOP ;  /* 0x0000000000007918 */ /* 0x000fde0000000000 */
[----:B------:R-:W-:-:S15]  /*6ff0*/  NOP ;  /* 0x0000000000007918 */ /* 0x000fde0000000000 */
[----:B------:R-:W-:-:S04]  /*7000*/  NOP ;  /* 0x0000000000007918 */ /* 0x000fc80000000000 */
[----:B-1----:R-:W1:Y:S01]  /*7010*/  DFMA R42, R40, -UR4, -|R8| ;  /* 0x80000004282a7c2b */ /* 0x002e620008000c08 */
[----:B------:R-:W-:Y:S01]  /*7020*/  UMOV UR4, 0x3b39803f ;  /* 0x3b39803f00047882 */ /* 0x000fe20000000000 */
[----:B------:R-:W-:-:S15]  /*7030*/  UMOV UR5, 0x3c7abc9e ;  /* 0x3c7abc9e00057882 */ /* 0x000fde0000000000 */
[----:B------:R-:W-:-:S15]  /*7040*/  NOP ;  /* 0x0000000000007918 */ /* 0x000fde0000000000 */
[----:B------:R-:W-:-:S15]  /*7050*/  NOP ;  /* 0x0000000000007918 */ /* 0x000fde0000000000 */
[----:B------:R-:W-:-:S15]  /*7060*/  NOP ;  /* 0x0000000000007918 */ /* 0x000fde0000000000 */
[----:B------:R-:W-:-:S02]  /*7070*/  NOP ;  /* 0x0000000000007918 */ /* 0x000fc40000000000 */
[----:B-1----:R-:W1:Y:S01]  /*7080*/  DFMA R42, R40, -UR4, R42 ;  /* 0x80000004282a7c2b */ /* 0x002e62000800002a */
[----:B------:R-:W-:Y:S01]  /*7090*/  UMOV UR4, 0x69ce2bdf ;  /* 0x69ce2bdf00047882 */ /* 0x000fe20000000000 */
[----:B------:R-:W-:-:S15]  /*70a0*/  UMOV UR5, 0x3e5ade15 ;  /* 0x3e5ade1500057882 */ /* 0x000fde0000000000 */
[----:B------:R-:W-:-:S15]  /*70b0*/  NOP ;  /* 0x0000000000007918 */ /* 0x000fde0000000000 */
[----:B------:R-:W-:-:S15]  /*70c0*/  NOP ;  /* 0x0000000000007918 */ /* 0x000fde0000000000 */
[----:B------:R-:W-:-:S15]  /*70d0*/  NOP ;  /* 0x0000000000007918 */ /* 0x000fde0000000000 */
[----:B------:R-:W-:-:S02]  /*70e0*/  NOP ;  /* 0x0000000000007918 */ /* 0x000fc40000000000 */
[----:B-1----:R-:W1:Y:S01]  /*70f0*/  DFMA R4, R42, UR4, R4 ;  /* 0x000000042a047c2b */ /* 0x002e620008000004 */
[----:B------:R-:W-:Y:S01]  /*7100*/  UMOV UR4, 0x62401315 ;  /* 0x6240131500047882 */ /* 0x000fe20000000000 */
[----:B------:R-:W-:-:S15]  /*7110*/  UMOV UR5, 0x3ec71dee ;  /* 0x3ec71dee00057882 */ /* 0x000fde0000000000 */
[----:B------:R-:W-:-:S15]  /*7120*/  NOP ;  /* 0x0000000000007918 */ /* 0x000fde0000000000 */
[----:B------:R-:W-:-:S15]  /*7130*/  NOP ;  /* 0x0000000000007918 */ /* 0x000fde0000000000 */
[----:B------:R-:W-:-:S15]  /*7140*/  NOP ;  /* 0x0000000000007918 */ /* 0x000fde0000000000 */
[----:B------:R-:W-:-:S02]  /*7150*/  NOP ;  /* 0x0000000000007918 */ /* 0x000fc40000000000 */
[----:B-1----:R-:W1:Y:S01]  /*7160*/  DFMA R4, R42, R4, UR4 ;  /* 0x000000042a047e2b */ /* 0x002e620008000004 */
        /* <DEDUP_REMOVED lines=13> */
[----:B-1----:R-:W-:Y:S01]  /*7240*/  DFMA R4, R42, R4, UR4 ;  /* 0x000000042a047e2b */ /* 0x002fe20008000004 */
[----:B------:R-:W-:Y:S01]  /*7250*/  UMOV UR4, 0x1852b7af ;  /* 0x1852b7af00047882 */ /* 0x000fe20000000000 */
[----:B------:R-:W-:-:S15]  /*7260*/  UMOV UR5, 0x3f56c16c ;  /* 0x3f56c16c00057882 */ /* 0x000fde0000000000 */
[----:B------:R-:W-:-:S15]  /*7270*/  NOP ;  /* 0x0000000000007918 */ /* 0x000fde0000000000 */
[----:B------:R-:W-:-:S15]  /*7280*/  NOP ;  /* 0x0000000000007918 */ /* 0x000fde0000000000 */
[----:B------:R-:W-:-:S15]  /*7290*/  NOP ;  /* 0x0000000000007918 */ /* 0x000fde0000000000 */
[----:B------:R-:W-:-:S02]  /*72a0*/  NOP ;  /* 0x0000000000007918 */ /* 0x000fc40000000000 */
[----:B0-----:R-:W0:Y:S02]  /*72b0*/  DADD R6, -RZ, -|R8| ;  /* 0x00000000ff067229 */ /* 0x001e240000000d08 */
        /* <DEDUP_REMOVED lines=64> */
.L_x_3588:
[----:B------:R-:W-:Y:S05]  /*76c0*/  BSYNC.RECONVERGENT B0 ;  /* 0x0000000000007941 */ /* 0x000fea0003800200 */
.L_x_3587:
        /* <DEDUP_REMOVED lines=51> */
[----:B0-----:R-:W-:Y:S02]  /*7a00*/  MOV R8, R42 ;  /* 0x0000002a00087202 */ /* 0x001fe40000000f00 */
[----:B------:R-:W-:-:S07]  /*7a10*/  MOV R0, 0x7a30 ;  /* 0x00007a3000007802 */ /* 0x000fce0000000f00 */
[----:B-----5:R-:W-:Y:S05]  /*7a20*/  CALL.REL.NOINC `($__internal_4_$__cuda_sm20_div_rn_f64_full) ;  /* 0x0000005400d47944 */ /* 0x020fea0003c00000 */
.L_x_3590:
[----:B------:R-:W-:Y:S05]  /*7a30*/  BSYNC.RECONVERGENT B1 ;  /* 0x0000000000017941 */ /* 0x000fea0003800200 */
.L_x_3589:
[----:B------:R-:W1:Y:S01]  /*7a40*/  DADD R40, -RZ, -R4 ;  /* 0x00000000ff287229 */ /* 0x000e620000000904 */
[----:B------:R-:W-:Y:S01]  /*7a50*/  IMAD.MOV.U32 R6, RZ, RZ, 0x652b82fe ;  /* 0x652b82feff067424 */ /* 0x000fe200078e00ff */
[----:B------:R-:W-:Y:S01]  /*7a60*/  FSEL R3, RZ, 1.875, P0 ;  /* 0x3ff00000ff037808 */ /* 0x000fe20000000000 */
[----:B------:R-:W-:Y:S01]  /*7a70*/  IMAD.MOV.U32 R7, RZ, RZ, 0x3ff71547 ;  /* 0x3ff71547ff077424 */ /* 0x000fe200078e00ff */
[----:B-1----:R-:W-:Y:S01]  /*7a80*/  FSEL R4, R4, R40, !P0 ;  /* 0x0000002804047208 */ /* 0x002fe20004000000 */
[----:B------:R-:W-:Y:S01]  /*7a90*/  IMAD.MOV.U32 R2, RZ, RZ, RZ ;  /* 0x000000ffff027224 */ /* 0x000fe200078e00ff */
[----:B------:R-:W-:Y:S01]  /*7aa0*/  FSEL R5, R5, R41, !P0 ;  /* 0x0000002905057208 */ /* 0x000fe20004000000 */
[----:B------:R-:W-:Y:S01]  /*7ab0*/  UMOV UR4, 0xfefa39ef ;  /* 0xfefa39ef00047882 */ /* 0x000fe20000000000 */
[----:B------:R-:W-:Y:S01]  /*7ac0*/  UMOV UR5, 0x3fe62e42 ;  /* 0x3fe62e4200057882 */ /* 0x000fe20000000000 */
[----:B------:R-:W-:-:S15]  /*7ad0*/  BSSY.RECONVERGENT B0, `(.L_x_3591) ;  /* 0x0000083000007945 */ /* 0x000fde0003800200 */
[----:B------:R-:W-:-:S15]  /*7ae0*/  NOP ;  /* 0x0000000000007918 */ /* 0x000fde0000000000 */
[----:B------:R-:W-:-:S15]  /*7af0*/  NOP ;  /* 0x0000000000007918 */ /* 0x000fde0000000000 */
[----:B------:R-:W-:-:S10]  /*7b00*/  NOP ;  /* 0x0000000000007918 */ /* 0x000fd40000000000 */
        /* <DEDUP_REMOVED lines=10> */
[----:B------:R-:W-:-:S15]  /*7bb0*/  DADD R2, R2, -R4 ;  /* 0x0000000002027229 */ /* 0x000fde0000000804 */
        /* <DEDUP_REMOVED lines=87> */
[----:B------:R-:W-:-:S15]  /*8130*/  IMAD.MOV.U32 R44, RZ, RZ, R8 ;  /* 0x000000ffff2c7224 */ /* 0x000fde00078e0008 */
[----:B------:R-:W-:-:S15]  /*8140*/  NOP ;  /* 0x0000000000007918 */ /* 0x000fde0000000000 */
[----:B------:R-:W-:-:S15]  /*8150*/  NOP ;  /* 0x0000000000007918 */ /* 0x000fde0000000000 */
[----:B------:R-:W-:-:S15]  /*8160*/  NOP ;  /* 0x0000000000007918 */ /* 0x000fde0000000000 */
[----:B------:R-:W0:Y:S02]  /*8170*/  DADD R4, -RZ, -|R10| ;  /* 0x00000000ff047229 */ /* 0x000e240000000d0a */
[----:B0-----:R-:W-:-:S15]  /*8180*/  FSETP.GEU.FTZ.AND P0, PT, |R5|, 4.1917929649353027344, PT ;  /* 0x4086232b0500780b */ /* 0x001fde0003f1e200 */
[----:B------:R-:W-:-:S15]  /*8190*/  NOP ;  /* 0x0000000000007918 */ /* 0x000fde0000000000 */
[----:B------:R-:W-:-:S15]  /*81a0*/  NOP ;  /* 0x0000000000007918 */ /* 0x000fde0000000000 */
[----:B------:R-:W-:-:S15]  /*81b0*/  NOP ;  /* 0x0000000000007918 */ /* 0x000fde0000000000 */
[----:B------:R-:W-:-:S02]  /*81c0*/  NOP ;  /* 0x0000000000007918 */ /* 0x000fc40000000000 */
[----:B------:R0:W1:Y:S02]  /*81d0*/  DSETP.GEU.AND P3, PT, R10, RZ, PT ;  /* 0x000000ff0a00722a */ /* 0x0000640003f6e000 */
[----:B-1----:R-:W-:Y:S05]  /*81e0*/  @!P0 BRA `(.L_x_3592) ;  /* 0x0000000000448947 */ /* 0x002fea0003800000 */
        /* <DEDUP_REMOVED lines=10> */
[----:B0-----:R-:W0:Y:S02]  /*8290*/  DADD R10, -|R10|, +INF ;  /* 0x7ff000000a0a7429 */ /* 0x001e240000000300 */
[----:B0-----:R-:W-:Y:S02]  /*82a0*/  FSEL R44, R10, RZ, !P0 ;  /* 0x000000ff0a2c7208 */ /* 0x001fe40004000000 */
[----:B------:R-:W-:-:S15]  /*82b0*/  FSEL R45, R11, RZ, !P0 ;  /* 0x000000ff0b2d7208 */ /* 0x000fde0004000000 */
[----:B------:R-:W-:-:S15]  /*82c0*/  NOP ;  /* 0x0000000000007918 */ /* 0x000fde0000000000 */
[----:B------:R-:W-:-:S15]  /*82d0*/  NOP ;  /* 0x0000000000007918 */ /* 0x000fde0000000000 */
[----:B------:R-:W-:-:S15]  /*82e0*/  NOP ;  /* 0x0000000000007918 */ /* 0x000fde0000000000 */
[----:B------:R1:W2:Y:S02]  /*82f0*/  @!P1 DMUL R44, R8, R4 ;  /* 0x00000004082c9228 */ /* 0x0002a40000000000 */
.L_x_3592:
[----:B------:R-:W-:Y:S05]  /*8300*/  BSYNC.RECONVERGENT B0 ;  /* 0x0000000000007941 */ /* 0x000fea0003800200 */
.L_x_3591:
[----:B-12---:R-:W1:Y:S01]  /*8310*/  DADD R8, R44, 1 ;  /* 0x3ff000002c087429 */ /* 0x006e620000000000 */
[----:B------:R-:W-:Y:S01]  /*8320*/  IMAD.MOV.U32 R4, RZ, RZ, 0x1 ;  /* 0x00000001ff047424 */ /* 0x000fe200078e00ff */
[----:B-1----:R-:W1:Y:S01]  /*8330*/  MUFU.RCP64H R5, R9 ;  /* 0x0000000900057308 */ /* 0x002e620000001800 */
[----:B------:R-:W-:Y:S01]  /*8340*/  FSETP.GEU.AND P1, PT, |R45|, 6.5827683646048100446e-37, PT ;  /* 0x036000002d00780b */ /* 0x000fe20003f2e200 */
[----:B------:R-:W-:-:S15]  /*8350*/  BSSY.RECONVERGENT B1, `(.L_x_3593) ;  /* 0x0000032000017945 */ /* 0x000fde0003800200 */
[----:B------:R-:W-:-:S15]  /*8360*/  NOP ;  /* 0x0000000000007918 */ /* 0x000fde0000000000 */
[----:B------:R-:W-:-:S15]  /*8370*/  NOP ;  /* 0x0000000000007918 */ /* 0x000fde0000000000 */
[----:B------:R-:W-:-:S15]  /*8380*/  NOP ;  /* 0x0000000000007918 */ /* 0x000fde0000000000 */
[----:B-1----:R-:W1:-:S15]  /*8390*/  DFMA R6, -R8, R4, 1 ;  /* 0x3ff000000806742b */ /* 0x002e5e0000000104 */
[----:B------:R-:W-:-:S15]  /*83a0*/  NOP ;  /* 0x0000000000007918 */ /* 0x000fde0000000000 */
[----:B------:R-:W-:-:S15]  /*83b0*/  NOP ;  /* 0x0000000000007918 */ /* 0x000fde0000000000 */
[----:B------:R-:W-:-:S15]  /*83c0*/  NOP ;  /* 0x0000000000007918 */ /* 0x000fde0000000000 */
[----:B------:R-:W-:-:S04]  /*83d0*/  NOP ;  /* 0x0000000000007918 */ /* 0x000fc80000000000 */
[----:B-1----:R-:W1:-:S15]  /*83e0*/  DFMA R6, R6, R6, R6 ;  /* 0x000000060606722b */ /* 0x002e5e0000000006 */
        /* <DEDUP_REMOVED lines=19> */
[----:B-1----:R-:W0:-:S15]  /*8520*/  DMUL R6, R4, R44 ;  /* 0x0000002c04067228 */ /* 0x002e1e0000000000 */
        /* <DEDUP_REMOVED lines=15> */
[----:B-----5:R0:W1:Y:S02]  /*8620*/  DMUL R24, R24, R2 ;  /* 0x0000000218187228 */ /* 0x0200640000000000 */
[----:B01----:R-:W-:Y:S05]  /*8630*/  @P0 BRA P1, `(.L_x_3594) ;  /* 0x00000000000c0947 */ /* 0x003fea0000800000 */
[----:B------:R-:W-:Y:S01]  /*8640*/  IMAD.MOV.U32 R43, RZ, RZ, R9 ;  /* 0x000000ffff2b7224 */ /* 0x000fe200078e0009 */
[----:B------:R-:W-:-:S07]  /*8650*/  MOV R0, 0x8670 ;  /* 0x0000867000007802 */ /* 0x000fce0000000f00 */
[----:B------:R-:W-:Y:S05]  /*8660*/  CALL.REL.NOINC `($__internal_4_$__cuda_sm20_div_rn_f64_full) ;  /* 0x0000004800c47944 */ /* 0x000fea0003c00000 */
.L_x_3594:
[----:B------:R-:W-:Y:S05]  /*8670*/  BSYNC.RECONVERGENT B1 ;  /* 0x0000000000017941 */ /* 0x000fea0003800200 */
.L_x_3593:
[----:B------:R-:W0:Y:S01]  /*8680*/  DADD R10, -RZ, -R4 ;  /* 0x00000000ff0a7229 */ /* 0x000e220000000904 */
[----:B------:R-:W-:Y:S01]  /*8690*/  IMAD.MOV.U32 R2, RZ, RZ, 0x652b82fe ;  /* 0x652b82feff027424 */ /* 0x000fe200078e00ff */
[----:B------:R-:W-:Y:S01]  /*86a0*/  FSEL R7, RZ, 1.875, P3 ;  /* 0x3ff00000ff077808 */ /* 0x000fe20001800000 */
[----:B------:R-:W-:Y:S01]  /*86b0*/  IMAD.MOV.U32 R3, RZ, RZ, 0x3ff71547 ;  /* 0x3ff71547ff037424 */ /* 0x000fe200078e00ff */
[----:B0-----:R-:W-:Y:S01]  /*86c0*/  FSEL R4, R4, R10, !P3 ;  /* 0x0000000a04047208 */ /* 0x001fe20005800000 */
        /* <DEDUP_REMOVED lines=106> */
[----:B------:R-:W-:-:S15]  /*8d70*/  MOV R44, R8 ;  /* 0x00000008002c7202 */ /* 0x000fde0000000f00 */
[----:B------:R-:W-:-:S15]  /*8d80*/  NOP ;  /* 0x0000000000007918 */ /* 0x000fde0000000000 */
[----:B------:R-:W-:-:S15]  /*8d90*/  NOP ;  /* 0x0000000000007918 */ /* 0x000fde0000000000 */
[----:B------:R-:W-:-:S15]  /*8da0*/  NOP ;  /* 0x0000000000007918 */ /* 0x000fde0000000000 */
[----:B------:R-:W-:-:S01]  /*8db0*/  NOP ;  /* 0x0000000000007918 */ /* 0x000fc20000000000 */
        /* <DEDUP_REMOVED lines=25> */
.L_x_3596:
[----:B------:R-:W-:Y:S05]  /*8f50*/  BSYNC.RECONVERGENT B0 ;  /* 0x0000000000007941 */ /* 0x000fea0003800200 */
.L_x_3595:
[----:B--2---:R-:W2:Y:S01]  /*8f60*/  DADD R42, R44, 1 ;  /* 0x3ff000002c2a7429 */ /* 0x004ea20000000000 */
[----:B-1----:R-:W-:Y:S01]  /*8f70*/  IMAD.MOV.U32 R2, RZ, RZ, 0x1 ;  /* 0x00000001ff027424 */ /* 0x002fe200078e00ff */
[----:B--2---:R-:W1:Y:S01]  /*8f80*/  MUFU.RCP64H R3, R43 ;  /* 0x0000002b00037308 */ /* 0x004e620000001800 */
        /* <DEDUP_REMOVED lines=30> */
[----:B-1----:R-:W1:-:S15]  /*9170*/  DMUL R4, R2, R44 ;  /* 0x0000002c02047228 */ /* 0x002e5e0000000000 */
[----:B------:R-:W-:-:S15]  /*9180*/  NOP ;  /* 0x0000000000007918 */ /* 0x000fde0000000000 */
[----:B------:R-:W-:-:S15]  /*9190*/  NOP ;  /* 0x0000000000007918 */ /* 0x000fde0000000000 */
[----:B------:R-:W-:-:S15]  /*91a0*/  NOP ;  /* 0x0000000000007918 */ /* 0x000fde0000000000 */
[----:B------:R-:W-:-:S04]  /*91b0*/  NOP ;  /* 0x0000000000007918 */ /* 0x000fc80000000000 */
[----:B-1----:R-:W1:-:S15]  /*91c0*/  DFMA R8, -R42, R4, R44 ;  /* 0x000000042a08722b */ /* 0x002e5e000000012c */
[----:B------:R-:W-:-:S15]  /*91d0*/  NOP ;  /* 0x0000000000007918 */ /* 0x000fde0000000000 */
[----:B------:R-:W-:-:S15]  /*91e0*/  NOP ;  /* 0x0000000000007918 */ /* 0x000fde0000000000 */
[----:B------:R-:W-:-:S15]  /*91f0*/  NOP ;  /* 0x0000000000007918 */ /* 0x000fde0000000000 */
[----:B------:R-:W-:-:S04]  /*9200*/  NOP ;  /* 0x0000000000007918 */ /* 0x000fc80000000000 */
[----:B-1----:R-:W1:Y:S02]  /*9210*/  DFMA R4, R2, R8, R4 ;  /* 0x000000080204722b */ /* 0x002e640000000004 */
[----:B-1----:R-:W-:-:S05]  /*9220*/  FFMA R0, RZ, R43, R5 ;  /* 0x0000002bff007223 */ /* 0x002fca0000000005 */
[----:B------:R-:W-:-:S15]  /*9230*/  FSETP.GT.AND P0, PT, |R0|, 1.469367938527859385e-39, PT ;  /* 0x001000000000780b */ /* 0x000fde0003f04200 */
[----:B------:R-:W-:-:S15]  /*9240*/  NOP ;  /* 0x0000000000007918 */ /* 0x000fde0000000000 */
[----:B------:R-:W-:-:S15]  /*9250*/  NOP ;  /* 0x0000000000007918 */ /* 0x000fde0000000000 */
[----:B------:R-:W-:-:S12]  /*9260*/  NOP ;  /* 0x0000000000007918 */ /* 0x000fd80000000000 */
[----:B------:R1:W2:Y:S02]  /*9270*/  DMUL R26, R26, R6 ;  /* 0x000000061a1a7228 */ /* 0x0002a40000000000 */
[----:B-12---:R-:W-:Y:S05]  /*9280*/  @P0 BRA P2, `(.L_x_3598) ;  /* 0x00000000000c0947 */ /* 0x006fea0001000000 */
[----:B------:R-:W-:Y:S01]  /*9290*/  IMAD.MOV.U32 R8, RZ, RZ, R42 ;  /* 0x000000ffff087224 */ /* 0x000fe200078e002a */
[----:B------:R-:W-:-:S07]  /*92a0*/  MOV R0, 0x92c0 ;  /* 0x000092c000007802 */ /* 0x000fce0000000f00 */
[----:B0-----:R-:W-:Y:S05]  /*92b0*/  CALL.REL.NOINC `($__internal_4_$__cuda_sm20_div_rn_f64_full) ;  /* 0x0000003c00b07944 */ /* 0x001fea0003c00000 */
.L_x_3598:
[----:B------:R-:W-:Y:S05]  /*92c0*/  BSYNC.RECONVERGENT B1 ;  /* 0x0000000000017941 */ /* 0x000fea0003800200 */
.L_x_3597:
        /* <DEDUP_REMOVED lines=13> */
[----:B------:R-:W1:-:S15]  /*93a0*/  DFMA R6, |R38|, -R6, 6.75539944105574400000e+15 ;  /* 0x433800002606742b */ /* 0x000e5e0000000a06 */
        /* <DEDUP_REMOVED lines=21> */
[----:B-1----:R1:W2:Y:S01]  /*9500*/  DFMA R4, R8, -UR4, R4 ;  /* 0x8000000408047c2b */ /* 0x0022a20008000004 */
[----:B------:R-:W-:Y:S01]  /*9510*/  UMOV UR4, 0x69ce2bdf ;  /* 0x69ce2bdf00047882 */ /* 0x000fe20000000000 */
[----:B-1----:R-:W-:Y:S01]  /*9520*/  IMAD.MOV.U32 R8, RZ, RZ, -0x35dec16 ;  /* 0xfca213eaff087424 */ /* 0x002fe200078e00ff */
[----:B------:R-:W-:Y:S01]  /*9530*/  UMOV UR5, 0x3e5ade15 ;  /* 0x3e5ade1500057882 */ /* 0x000fe20000000000 */
[----:B------:R-:W-:-:S15]  /*9540*/  IMAD.MOV.U32 R9, RZ, RZ, 0x3e928af3 ;  /* 0x3e928af3ff097424 */ /* 0x000fde00078e00ff */
[----:B------:R-:W-:-:S15]  /*9550*/  NOP ;  /* 0x0000000000007918 */ /* 0x000fde0000000000 */
[----:B------:R-:W-:-:S15]  /*9560*/  NOP ;  /* 0x0000000000007918 */ /* 0x000fde0000000000 */
[----:B------:R-:W-:-:S15]  /*9570*/  NOP ;  /* 0x0000000000007918 */ /* 0x000fde0000000000 */
[----:B--2---:R-:W1:Y:S01]  /*9580*/  DFMA R8, R4, UR4, R8 ;  /* 0x0000000404087c2b */ /* 0x004e620008000008 */
        /* <DEDUP_REMOVED lines=55> */
[----:B-1----:R-:W1:-:S15]  /*9900*/  DFMA R8, R4, R8, UR4 ;  /* 0x0000000404087e2b */ /* 0x002e5e0008000008 */
[----:B------:R-:W-:-:S15]  /*9910*/  NOP ;  /* 0x0000000000007918 */ /* 0x000fde0000000000 */
[----:B------:R-:W-:-:S15]  /*9920*/  NOP ;  /* 0x0000000000007918 */ /* 0x000fde0000000000 */
[----:B------:R-:W-:-:S15]  /*9930*/  NOP ;  /* 0x0000000000007918 */ /* 0x000fde0000000000 */
[----:B------:R-:W-:-:S04]  /*9940*/  NOP ;  /* 0x0000000000007918 */ /* 0x000fc80000000000 */
[----:B-1----:R-:W1:-:S15]  /*9950*/  DFMA R8, R4, R8, 1 ;  /* 0x3ff000000408742b */ /* 0x002e5e0000000008 */
[----:B------:R-:W-:-:S15]  /*9960*/  NOP ;  /* 0x0000000000007918 */ /* 0x000fde0000000000 */
[----:B------:R-:W-:-:S15]  /*9970*/  NOP ;  /* 0x0000000000007918 */ /* 0x000fde0000000000 */
[----:B------:R-:W-:-:S15]  /*9980*/  NOP ;  /* 0x0000000000007918 */ /* 0x000fde0000000000 */
[----:B------:R-:W-:-:S04]  /*9990*/  NOP ;  /* 0x0000000000007918 */ /* 0x000fc80000000000 */
[----:B-1----:R-:W1:Y:S02]  /*99a0*/  DFMA R8, R4, R8, 1 ;  /* 0x3ff000000408742b */ /* 0x002e640000000008 */
[----:B-1----:R-:W-:Y:S02]  /*99b0*/  IMAD R45, R6, 0x100000, R9 ;  /* 0x00100000062d7824 */ /* 0x002fe400078e0209 */
[----:B------:R-:W-:-:S15]  /*99c0*/  IMAD.MOV.U32 R44, RZ, RZ, R8 ;  /* 0x000000ffff2c7224 */ /* 0x000fde00078e0008 */
[----:B------:R-:W-:-:S15]  /*99d0*/  NOP ;  /* 0x0000000000007918 */ /* 0x000fde0000000000 */
[----:B------:R-:W-:-:S15]  /*99e0*/  NOP ;  /* 0x0000000000007918 */ /* 0x000fde0000000000 */
[----:B------:R-:W-:-:S15]  /*99f0*/  NOP ;  /* 0x0000000000007918 */ /* 0x000fde0000000000 */
[----:B------:R-:W1:Y:S02]  /*9a00*/  DADD R4, -RZ, -|R38| ;  /* 0x00000000ff047229 */ /* 0x000e640000000d26 */
[----:B-1----:R-:W-:-:S15]  /*9a10*/  FSETP.GEU.FTZ.AND P1, PT, |R5|, 4.1917929649353027344, PT ;  /* 0x4086232b0500780b */ /* 0x002fde0003f3e200 */
[----:B------:R-:W-:-:S15]  /*9a20*/  NOP ;  /* 0x0000000000007918 */ /* 0x000fde0000000000 */
[----:B------:R-:W-:-:S15]  /*9a30*/  NOP ;  /* 0x0000000000007918 */ /* 0x000fde0000000000 */
[----:B------:R-:W-:-:S15]  /*9a40*/  NOP ;  /* 0x0000000000007918 */ /* 0x000fde0000000000 */
[----:B------:R-:W-:-:S02]  /*9a50*/  NOP ;  /* 0x0000000000007918 */ /* 0x000fc40000000000 */
[----:B------:R1:W2:Y:S02]  /*9a60*/  DSETP.GEU.AND P0, PT, R38, RZ, PT ;  /* 0x000000ff2600722a */ /* 0x0002a40003f0e000 */
[----:B--2---:R-:W-:Y:S05]  /*9a70*/  @!P1 BRA `(.L_x_3600) ;  /* 0x0000000000449947 */ /* 0x004fea0003800000 */
        /* <DEDUP_REMOVED lines=10> */
[----:B-1----:R-:W1:Y:S02]  /*9b20*/  DADD R38, -|R38|, +INF ;  /* 0x7ff0000026267429 */ /* 0x002e640000000300 */
[----:B-1----:R-:W-:Y:S02]  /*9b30*/  FSEL R44, R38, RZ, !P1 ;  /* 0x000000ff262c7208 */ /* 0x002fe40004800000 */
[----:B------:R-:W-:-:S15]  /*9b40*/  FSEL R45, R39, RZ, !P1 ;  /* 0x000000ff272d7208 */ /* 0x000fde0004800000 */
[----:B------:R-:W-:-:S15]  /*9b50*/  NOP ;  /* 0x0000000000007918 */ /* 0x000fde0000000000 */
[----:B------:R-:W-:-:S15]  /*9b60*/  NOP ;  /* 0x0000000000007918 */ /* 0x000fde0000000000 */
[----:B------:R-:W-:-:S15]  /*9b70*/  NOP ;  /* 0x0000000000007918 */ /* 0x000fde0000000000 */
[----:B------:R2:W3:Y:S02]  /*9b80*/  @!P2 DMUL R44, R8, R4 ;  /* 0x00000004082ca228 */ /* 0x0004e40000000000 */
.L_x_3600:
[----:B------:R-:W-:Y:S05]  /*9b90*/  BSYNC.RECONVERGENT B0 ;  /* 0x0000000000007941 */ /* 0x000fea0003800200 */
.L_x_3599:
        /* <DEDUP_REMOVED lines=49> */
[----:B------:R2:W3:Y:S02]  /*9eb0*/  DMUL R20, R20, R2 ;  /* 0x0000000214147228 */ /* 0x0004e40000000000 */
[----:B--23--:R-:W-:Y:S05]  /*9ec0*/  @P1 BRA P2, `(.L_x_3602) ;  /* 0x00000000000c1947 */ /* 0x00cfea0001000000 */
[----:B------:R-:W-:Y:S01]  /*9ed0*/  IMAD.MOV.U32 R8, RZ, RZ, R42 ;  /* 0x000000ffff087224 */ /* 0x000fe200078e002a */
[----:B------:R-:W-:-:S07]  /*9ee0*/  MOV R0, 0x9f00 ;  /* 0x00009f0000007802 */ /* 0x000fce0000000f00 */
[----:B01----:R-:W-:Y:S05]  /*9ef0*/  CALL.REL.NOINC `($__internal_4_$__cuda_sm20_div_rn_f64_full) ;  /* 0x0000003000a07944 */ /* 0x003fea0003c00000 */
.L_x_3602:
[----:B------:R-:W-:Y:S05]  /*9f00*/  BSYNC.RECONVERGENT B1 ;  /* 0x0000000000017941 */ /* 0x000fea0003800200 */
.L_x_3601:
[----:B------:R-:W2:Y:S01]  /*9f10*/  DADD R10, -RZ, -R4 ;  /* 0x00000000ff0a7229 */ /* 0x000ea20000000904 */
[----:B------:R-:W-:Y:S01]  /*9f20*/  IMAD.MOV.U32 R6, RZ, RZ, 0x652b82fe ;  /* 0x652b82feff067424 */ /* 0x000fe200078e00ff */
[----:B------:R-:W-:Y:S01]  /*9f30*/  MOV R7, 0x3ff71547 ;  /* 0x3ff7154700077802 */ /* 0x000fe20000000f00 */
[----:B------:R-:W-:Y:S01]  /*9f40*/  IMAD.MOV.U32 R2, RZ, RZ, RZ ;  /* 0x000000ffff027224 */ /* 0x000fe200078e00ff */
[----:B------:R-:W-:Y:S01]  /*9f50*/  FSEL R3, RZ, 1.875, P0 ;  /* 0x3ff00000ff037808 */ /* 0x000fe20000000000 */
[----:B------:R-:W-:Y:S01]  /*9f60*/  UMOV UR4, 0xfefa39ef ;  /* 0xfefa39ef00047882 */ /* 0x000fe20000000000 */
[----:B--2---:R-:W-:Y:S01]  /*9f70*/  FSEL R4, R4, R10, !P0 ;  /* 0x0000000a04047208 */ /* 0x004fe20004000000 */
[----:B------:R-:W-:Y:S01]  /*9f80*/  UMOV UR5, 0x3fe62e42 ;  /* 0x3fe62e4200057882 */ /* 0x000fe20000000000 */
[----:B------:R-:W-:Y:S01]  /*9f90*/  FSEL R5, R5, R11, !P0 ;  /* 0x0000000b05057208 */ /* 0x000fe20004000000 */
[----:B------:R-:W-:-:S15]  /*9fa0*/  BSSY.RECONVERGENT B0, `(.L_x_3603) ;  /* 0x0000083000007945 */ /* 0x000fde0003800200 */
[----:B------:R-:W-:-:S15]  /*9fb0*/  NOP ;  /* 0x0000000000007918 */ /* 0x000fde0000000000 */
[----:B------:R-:W-:-:S15]  /*9fc0*/  NOP ;  /* 0x0000000000007918 */ /* 0x000fde0000000000 */
[----:B------:R-:W-:-:S10]  /*9fd0*/  NOP ;  /* 0x0000000000007918 */ /* 0x000fd40000000000 */
        /* <DEDUP_REMOVED lines=98> */
[----:B------:R-:W-:-:S15]  /*a600*/  IMAD.MOV.U32 R44, RZ, RZ, R8 ;  /* 0x000000ffff2c7224 */ /* 0x000fde00078e0008 */
[----:B------:R-:W-:-:S15]  /*a610*/  NOP ;  /* 0x0000000000007918 */ /* 0x000fde0000000000 */
[----:B------:R-:W-:-:S15]  /*a620*/  NOP ;  /* 0x0000000000007918 */ /* 0x000fde0000000000 */
[----:B------:R-:W-:-:S15]  /*a630*/  NOP ;  /* 0x0000000000007918 */ /* 0x000fde0000000000 */
[----:B------:R-:W2:Y:S02]  /*a640*/  DADD R4, -RZ, -|R32| ;  /* 0x00000000ff047229 */ /* 0x000ea40000000d20 */
[----:B--2---:R-:W-:-:S15]  /*a650*/  FSETP.GEU.FTZ.AND P0, PT, |R5|, 4.1917929649353027344, PT ;  /* 0x4086232b0500780b */ /* 0x004fde0003f1e200 */
[----:B------:R-:W-:-:S15]  /*a660*/  NOP ;  /* 0x0000000000007918 */ /* 0x000fde0000000000 */
[----:B------:R-:W-:-:S15]  /*a670*/  NOP ;  /* 0x0000000000007918 */ /* 0x000fde0000000000 */
[----:B------:R-:W-:-:S15]  /*a680*/  NOP ;  /* 0x0000000000007918 */ /* 0x000fde0000000000 */
[----:B------:R-:W-:-:S02]  /*a690*/  NOP ;  /* 0x0000000000007918 */ /* 0x000fc40000000000 */
[----:B------:R2:W3:Y:S02]  /*a6a0*/  DSETP.GEU.AND P1, PT, R32, RZ, PT ;  /* 0x000000ff2000722a */ /* 0x0004e40003f2e000 */
[----:B---3--:R-:W-:Y:S05]  /*a6b0*/  @!P0 BRA `(.L_x_3604) ;  /* 0x0000000000448947 */ /* 0x008fea0003800000 */
        /* <DEDUP_REMOVED lines=10> */
[----:B--2---:R-:W2:Y:S02]  /*a760*/  DADD R32, -|R32|, +INF ;  /* 0x7ff0000020207429 */ /* 0x004ea40000000300 */
[----:B--2---:R-:W-:Y:S02]  /*a770*/  FSEL R44, R32, RZ, !P0 ;  /* 0x000000ff202c7208 */ /* 0x004fe40004000000 */
[----:B------:R-:W-:-:S15]  /*a780*/  FSEL R45, R33, RZ, !P0 ;  /* 0x000000ff212d7208 */ /* 0x000fde0004000000 */
[----:B------:R-:W-:-:S15]  /*a790*/  NOP ;  /* 0x0000000000007918 */ /* 0x000fde0000000000 */
[----:B------:R-:W-:-:S15]  /*a7a0*/  NOP ;  /* 0x0000000000007918 */ /* 0x000fde0000000000 */
[----:B------:R-:W-:-:S15]  /*a7b0*/  NOP ;  /* 0x0000000000007918 */ /* 0x000fde0000000000 */
[----:B------:R3:W4:Y:S02]  /*a7c0*/  @!P2 DMUL R44, R8, R4 ;  /* 0x00000004082ca228 */ /* 0x0007240000000000 */
.L_x_3604:
[----:B------:R-:W-:Y:S05]  /*a7d0*/  BSYNC.RECONVERGENT B0 ;  /* 0x0000000000007941 */ /* 0x000fea0003800200 */
.L_x_3603:
[----:B----4-:R-:W4:Y:S01]  /*a7e0*/  DADD R42, R44, 1 ;  /* 0x3ff000002c2a7429 */ /* 0x010f220000000000 */
[----:B---3--:R-:W-:Y:S01]  /*a7f0*/  IMAD.MOV.U32 R4, RZ, RZ, 0x1 ;  /* 0x00000001ff047424 */ /* 0x008fe200078e00ff */
[----:B----4-:R-:W3:Y:S01]  /*a800*/  MUFU.RCP64H R5, R43 ;  /* 0x0000002b00057308 */ /* 0x010ee20000001800 */
[----:B------:R-:W-:Y:S01]  /*a810*/  FSETP.GEU.AND P2, PT, |R45|, 6.5827683646048100446e-37, PT ;  /* 0x036000002d00780b */ /* 0x000fe20003f4e200 */
[----:B------:R-:W-:-:S15]  /*a820*/  BSSY.RECONVERGENT B1, `(.L_x_3605) ;  /* 0x0000032000017945 */ /* 0x000fde0003800200 */
[----:B------:R-:W-:-:S15]  /*a830*/  NOP ;  /* 0x0000000000007918 */ /* 0x000fde0000000000 */
[----:B------:R-:W-:-:S15]  /*a840*/  NOP ;  /* 0x0000000000007918 */ /* 0x000fde0000000000 */
[----:B------:R-:W-:-:S15]  /*a850*/  NOP ;  /* 0x0000000000007918 */ /* 0x000fde0000000000 */
[----:B---3--:R-:W3:-:S15]  /*a860*/  DFMA R6, -R42, R4, 1 ;  /* 0x3ff000002a06742b */ /* 0x008ede0000000104 */
[----:B------:R-:W-:-:S15]  /*a870*/  NOP ;  /* 0x0000000000007918 */ /* 0x000fde0000000000 */
[----:B------:R-:W-:-:S15]  /*a880*/  NOP ;  /* 0x0000000000007918 */ /* 0x000fde0000000000 */
[----:B------:R-:W-:-:S15]  /*a890*/  NOP ;  /* 0x0000000000007918 */ /* 0x000fde0000000000 */
[----:B------:R-:W-:-:S04]  /*a8a0*/  NOP ;  /* 0x0000000000007918 */ /* 0x000fc80000000000 */
[----:B---3--:R-:W3:-:S15]  /*a8b0*/  DFMA R6, R6, R6, R6 ;  /* 0x000000060606722b */ /* 0x008ede0000000006 */
        /* <DEDUP_REMOVED lines=19> */
[----:B---3--:R-:W3:-:S15]  /*a9f0*/  DMUL R6, R4, R44 ;  /* 0x0000002c04067228 */ /* 0x008ede0000000000 */
[----:B------:R-:W-:-:S15]  /*aa00*/  NOP ;  /* 0x0000000000007918 */ /* 0x000fde0000000000 */
[----:B------:R-:W-:-:S15]  /*aa10*/  NOP ;  /* 0x0000000000007918 */ /* 0x000fde0000000000 */
[----:B------:R-:W-:-:S15]  /*aa20*/  NOP ;  /* 0x0000000000007918 */ /* 0x000fde0000000000 */
[----:B------:R-:W-:-:S04]  /*aa30*/  NOP ;  /* 0x0000000000007918 */ /* 0x000fc80000000000 */
[----:B---3--:R-:W3:-:S15]  /*aa40*/  DFMA R8, -R42, R6, R44 ;  /* 0x000000062a08722b */ /* 0x008ede000000012c */
[----:B------:R-:W-:-:S15]  /*aa50*/  NOP ;  /* 0x0000000000007918 */ /* 0x000fde0000000000 */
[----:B------:R-:W-:-:S15]  /*aa60*/  NOP ;  /* 0x0000000000007918 */ /* 0x000fde0000000000 */
[----:B------:R-:W-:-:S15]  /*aa70*/  NOP ;  /* 0x0000000000007918 */ /* 0x000fde0000000000 */
[----:B------:R-:W-:-:S04]  /*aa80*/  NOP ;  /* 0x0000000000007918 */ /* 0x000fc80000000000 */
[----:B---3--:R-:W3:Y:S02]  /*aa90*/  DFMA R4, R4, R8, R6 ;  /* 0x000000080404722b */ /* 0x008ee40000000006 */
[----:B---3--:R-:W-:-:S05]  /*aaa0*/  FFMA R0, RZ, R43, R5 ;  /* 0x0000002bff007223 */ /* 0x008fca0000000005 */
[----:B------:R-:W-:-:S15]  /*aab0*/  FSETP.GT.AND P0, PT, |R0|, 1.469367938527859385e-39, PT ;  /* 0x001000000000780b */ /* 0x000fde0003f04200 */
[----:B------:R-:W-:-:S15]  /*aac0*/  NOP ;  /* 0x0000000000007918 */ /* 0x000fde0000000000 */
[----:B------:R-:W-:-:S15]  /*aad0*/  NOP ;  /* 0x0000000000007918 */ /* 0x000fde0000000000 */
[----:B------:R-:W-:-:S12]  /*aae0*/  NOP ;  /* 0x0000000000007918 */ /* 0x000fd80000000000 */
[----:B------:R3:W4:Y:S02]  /*aaf0*/  DMUL R22, R22, R2 ;  /* 0x0000000216167228 */ /* 0x0007240000000000 */
[----:B---34-:R-:W-:Y:S05]  /*ab00*/  @P0 BRA P2, `(.L_x_3606) ;  /* 0x00000000000c0947 */ /* 0x018fea0001000000 */
[----:B------:R-:W-:Y:S01]  /*ab10*/  IMAD.MOV.U32 R8, RZ, RZ, R42 ;  /* 0x000000ffff087224 */ /* 0x000fe200078e002a */
[----:B------:R-:W-:-:S07]  /*ab20*/  MOV R0, 0xab40 ;  /* 0x0000ab4000007802 */ /* 0x000fce0000000f00 */
[----:B012---:R-:W-:Y:S05]  /*ab30*/  CALL.REL.NOINC `($__internal_4_$__cuda_sm20_div_rn_f64_full) ;  /* 0x0000002400907944 */ /* 0x007fea0003c00000 */
.L_x_3606:
[----:B------:R-:W-:Y:S05]  /*ab40*/  BSYNC.RECONVERGENT B1 ;  /* 0x0000000000017941 */ /* 0x000fea0003800200 */
.L_x_3605:
[----:B------:R-:W3:Y:S01]  /*ab50*/  DADD R10, -RZ, -R4 ;  /* 0x00000000ff0a7229 */ /* 0x000ee20000000904 */
[----:B------:R-:W-:Y:S01]  /*ab60*/  IMAD.MOV.U32 R6, RZ, RZ, 0x652b82fe ;  /* 0x652b82feff067424 */ /* 0x000fe200078e00ff */
[----:B------:R-:W-:Y:S01]  /*ab70*/  FSEL R3, RZ, 1.875, P1 ;  /* 0x3ff00000ff037808 */ /* 0x000fe20000800000 */
[----:B------:R-:W-:Y:S01]  /*ab80*/  IMAD.MOV.U32 R7, RZ, RZ, 0x3ff71547 ;  /* 0x3ff71547ff077424 */ /* 0x000fe200078e00ff */
[----:B---3--:R-:W-:Y:S01]  /*ab90*/  FSEL R4, R4, R10, !P1 ;  /* 0x0000000a04047208 */ /* 0x008fe20004800000 */
        /* <DEDUP_REMOVED lines=8> */
[----:B------:R-:W3:-:S15]  /*ac20*/  DFMA R6, |R34|, -R6, 6.75539944105574400000e+15 ;  /* 0x433800002206742b */ /* 0x000ede0000000a06 */
[----:B------:R-:W-:-:S15]  /*ac30*/  NOP ;  /* 0x0000000000007918 */ /* 0x000fde0000000000 */
[----:B------:R-:W-:-:S15]  /*ac40*/  NOP ;  /* 0x0000000000007918 */ /* 0x000fde0000000000 */
[----:B------:R-:W-:-:S15]  /*ac50*/  NOP ;  /* 0x0000000000007918 */ /* 0x000fde0000000000 */
[----:B------:R-:W-:-:S04]  /*ac60*/  NOP ;  /* 0x0000000000007918 */ /* 0x000fc80000000000 */
[----:B---3--:R-:W3:-:S15]  /*ac70*/  DADD R8, R6, -6.75539944105574400000e+15 ;  /* 0xc338000006087429 */ /* 0x008ede0000000000 */
        /* <DEDUP_REMOVED lines=9> */
[----:B---3--:R-:W3:Y:S01]  /*ad10*/  DFMA R4, R8, -UR4, -|R34| ;  /* 0x8000000408047c2b */ /* 0x008ee20008000c22 */
[----:B------:R-:W-:Y:S01]  /*ad20*/  UMOV UR4, 0x3b39803f ;  /* 0x3b39803f00047882 */ /* 0x000fe20000000000 */
[----:B------:R-:W-:-:S15]  /*ad30*/  UMOV UR5, 0x3c7abc9e ;  /* 0x3c7abc9e00057882 */ /* 0x000fde0000000000 */
[----:B------:R-:W-:-:S15]  /*ad40*/  NOP ;  /* 0x0000000000007918 */ /* 0x000fde0000000000 */
[----:B------:R-:W-:-:S15]  /*ad50*/  NOP ;  /* 0x0000000000007918 */ /* 0x000fde0000000000 */
[----:B------:R-:W-:-:S15]  /*ad60*/  NOP ;  /* 0x0000000000007918 */ /* 0x000fde0000000000 */
[----:B------:R-:W-:-:S02]  /*ad70*/  NOP ;  /* 0x0000000000007918 */ /* 0x000fc40000000000 */
[----:B---3--:R3:W4:Y:S01]  /*ad80*/  DFMA R4, R8, -UR4, R4 ;  /* 0x8000000408047c2b */ /* 0x0087220008000004 */
[----:B------:R-:W-:Y:S01]  /*ad90*/  UMOV UR4, 0x69ce2bdf ;  /* 0x69ce2bdf00047882 */ /* 0x000fe20000000000 */
[----:B---3--:R-:W-:Y:S01]  /*ada0*/  IMAD.MOV.U32 R8, RZ, RZ, -0x35dec16 ;  /* 0xfca213eaff087424 */ /* 0x008fe200078e00ff */
[----:B------:R-:W-:Y:S01]  /*adb0*/  UMOV UR5, 0x3e5ade15 ;  /* 0x3e5ade1500057882 */ /* 0x000fe20000000000 */
[----:B------:R-:W-:-:S15]  /*adc0*/  IMAD.MOV.U32 R9, RZ, RZ, 0x3e928af3 ;  /* 0x3e928af3ff097424 */ /* 0x000fde00078e00ff */
[----:B------:R-:W-:-:S15]  /*add0*/  NOP ;  /* 0x0000000000007918 */ /* 0x000fde0000000000 */
[----:B------:R-:W-:-:S15]  /*ade0*/  NOP ;  /* 0x0000000000007918 */ /* 0x000fde0000000000 */
[----:B------:R-:W-:-:S15]  /*adf0*/  NOP ;  /* 0x0000000000007918 */ /* 0x000fde0000000000 */
[----:B----4-:R-:W3:Y:S01]  /*ae00*/  DFMA R8, R4, UR4, R8 ;  /* 0x0000000404087c2b */ /* 0x010ee20008000008 */
[----:B------:R-:W-:Y:S01]  /*ae10*/  UMOV UR4, 0x62401315 ;  /* 0x6240131500047882 */ /* 0x000fe20000000000 */
[----:B------:R-:W-:-:S15]  /*ae20*/  UMOV UR5, 0x3ec71dee ;  /* 0x3ec71dee00057882 */ /* 0x000fde0000000000 */
[----:B------:R-:W-:-:S15]  /*ae30*/  NOP ;  /* 0x0000000000007918 */ /* 0x000fde0000000000 */
[----:B------:R-:W-:-:S15]  /*ae40*/  NOP ;  /* 0x0000000000007918 */ /* 0x000fde0000000000 */
[----:B------:R-:W-:-:S15]  /*ae50*/  NOP ;  /* 0x0000000000007918 */ /* 0x000fde0000000000 */
[----:B------:R-:W-:-:S02]  /*ae60*/  NOP ;  /* 0x0000000000007918 */ /* 0x000fc40000000000 */
[----:B---3--:R-:W3:Y:S01]  /*ae70*/  DFMA R8, R4, R8, UR4 ;  /* 0x0000000404087e2b */ /* 0x008ee20008000008 */
        /* <DEDUP_REMOVED lines=48> */
[----:B---3--:R-:W3:-:S15]  /*b180*/  DFMA R8, R4, R8, UR4 ;  /* 0x0000000404087e2b */ /* 0x008ede0008000008 */
[----:B------:R-:W-:-:S15]  /*b190*/  NOP ;  /* 0x0000000000007918 */ /* 0x000fde0000000000 */
[----:B------:R-:W-:-:S15]  /*b1a0*/  NOP ;  /* 0x0000000000007918 */ /* 0x000fde0000000000 */
[----:B------:R-:W-:-:S15]  /*b1b0*/  NOP ;  /* 0x0000000000007918 */ /* 0x000fde0000000000 */
[----:B------:R-:W-:-:S04]  /*b1c0*/  NOP ;  /* 0x0000000000007918 */ /* 0x000fc80000000000 */
[----:B---3--:R-:W3:-:S15]  /*b1d0*/  DFMA R8, R4, R8, 1 ;  /* 0x3ff000000408742b */ /* 0x008ede0000000008 */
[----:B------:R-:W-:-:S15]  /*b1e0*/  NOP ;  /* 0x0000000000007918 */ /* 0x000fde0000000000 */
[----:B------:R-:W-:-:S15]  /*b1f0*/  NOP ;  /* 0x0000000000007918 */ /* 0x000fde0000000000 */
[----:B------:R-:W-:-:S15]  /*b200*/  NOP ;  /* 0x0000000000007918 */ /* 0x000fde0000000000 */
[----:B------:R-:W-:-:S04]  /*b210*/  NOP ;  /* 0x0000000000007918 */ /* 0x000fc80000000000 */
[----:B---3--:R-:W3:Y:S02]  /*b220*/  DFMA R8, R4, R8, 1 ;  /* 0x3ff000000408742b */ /* 0x008ee40000000008 */
[----:B---3--:R-:W-:Y:S02]  /*b230*/  IMAD R45, R6, 0x100000, R9 ;  /* 0x00100000062d7824 */ /* 0x008fe400078e0209 */
[----:B------:R-:W-:-:S15]  /*b240*/  IMAD.MOV.U32 R44, RZ, RZ, R8 ;  /* 0x000000ffff2c7224 */ /* 0x000fde00078e0008 */
[----:B------:R-:W-:-:S15]  /*b250*/  NOP ;  /* 0x0000000000007918 */ /* 0x000fde0000000000 */
[----:B------:R-:W-:-:S15]  /*b260*/  NOP ;  /* 0x0000000000007918 */ /* 0x000fde0000000000 */
[----:B------:R-:W-:-:S15]  /*b270*/  NOP ;  /* 0x0000000000007918 */ /* 0x000fde0000000000 */
[----:B------:R-:W3:Y:S02]  /*b280*/  DADD R4, -RZ, -|R34| ;  /* 0x00000000ff047229 */ /* 0x000ee40000000d22 */
[----:B---3--:R-:W-:-:S15]  /*b290*/  FSETP.GEU.FTZ.AND P1, PT, |R5|, 4.1917929649353027344, PT ;  /* 0x4086232b0500780b */ /* 0x008fde0003f3e200 */
[----:B------:R-:W-:-:S15]  /*b2a0*/  NOP ;  /* 0x0000000000007918 */ /* 0x000fde0000000000 */
[----:B------:R-:W-:-:S15]  /*b2b0*/  NOP ;  /* 0x0000000000007918 */ /* 0x000fde0000000000 */
[----:B------:R-:W-:-:S15]  /*b2c0*/  NOP ;  /* 0x0000000000007918 */ /* 0x000fde0000000000 */
[----:B------:R-:W-:-:S02]  /*b2d0*/  NOP ;  /* 0x0000000000007918 */ /* 0x000fc40000000000 */
[----:B------:R3:W4:Y:S02]  /*b2e0*/  DSETP.GEU.AND P0, PT, R34, RZ, PT ;  /* 0x000000ff2200722a */ /* 0x0007240003f0e000 */
[----:B----4-:R-:W-:Y:S05]  /*b2f0*/  @!P1 BRA `(.L_x_3608) ;  /* 0x0000000000449947 */ /* 0x010fea0003800000 */
[----:B------:R-:W-:Y:S01]  /*b300*/  FSETP.GEU.FTZ.AND P2, PT, |R5|, 4.2275390625, PT ;  /* 0x408748000500780b */ /* 0x000fe20003f5e200 */
[----:B------:R-:W-:-:S12]  /*b310*/  DSETP.NE.AND P1, PT, R34, RZ, PT ;  /* 0x000000ff2200722a */ /* 0x000fd80003f25000 */
[----:B------:R-:W-:-:S04]  /*b320*/  @!P2 LEA.HI R0, R6, R6, RZ, 0x1 ;  /* 0x000000060600a211 */ /* 0x000fc800078f08ff */
[----:B------:R-:W-:-:S04]  /*b330*/  @!P2 SHF.R.S32.HI R5, RZ, 0x1, R0 ;  /* 0x00000001ff05a819 */ /* 0x000fc80000011400 */
[----:B------:R-:W-:Y:S01]  /*b340*/  @!P2 LEA R9, R5, R9, 0x14 ;  /* 0x000000090509a211 */ /* 0x000fe200078ea0ff */
[----:B------:R-:W-:-:S05]  /*b350*/  @!P2 IMAD.IADD R4, R6, 0x1, -R5 ;  /* 0x000000010604a824 */ /* 0x000fca00078e0a05 */
[----:B------:R-:W-:Y:S01]  /*b360*/  @!P2 LEA R5, R4, 0x3ff00000, 0x14 ;  /* 0x3ff000000405a811 */ /* 0x000fe200078ea0ff */
[----:B------:R-:W-:-:S15]  /*b370*/  @!P2 IMAD.MOV.U32 R4, RZ, RZ, RZ ;  /* 0x000000ffff04a224 */ /* 0x000fde00078e00ff */
[----:B------:R-:W-:-:S15]  /*b380*/  NOP ;  /* 0x0000000000007918 */ /* 0x000fde0000000000 */
[----:B------:R-:W-:-:S07]  /*b390*/  NOP ;  /* 0x0000000000007918 */ /* 0x000fce0000000000 */
[----:B---3--:R-:W3:Y:S02]  /*b3a0*/  DADD R34, -|R34|, +INF ;  /* 0x7ff0000022227429 */ /* 0x008ee40000000300 */
[----:B---3--:R-:W-:Y:S02]  /*b3b0*/  FSEL R44, R34, RZ, !P1 ;  /* 0x000000ff222c7208 */ /* 0x008fe40004800000 */
[----:B------:R-:W-:-:S15]  /*b3c0*/  FSEL R45, R35, RZ, !P1 ;  /* 0x000000ff232d7208 */ /* 0x000fde0004800000 */
[----:B------:R-:W-:-:S15]  /*b3d0*/  NOP ;  /* 0x0000000000007918 */ /* 0x000fde0000000000 */
[----:B------:R-:W-:-:S15]  /*b3e0*/  NOP ;  /* 0x0000000000007918 */ /* 0x000fde0000000000 */
[----:B------:R-:W-:-:S15]  /*b3f0*/  NOP ;  /* 0x0000000000007918 */ /* 0x000fde0000000000 */
[----:B------:R4:W3:Y:S02]  /*b400*/  @!P2 DMUL R44, R8, R4 ;  /* 0x00000004082ca228 */ /* 0x0008e40000000000 */
.L_x_3608:
[----:B------:R-:W-:Y:S05]  /*b410*/  BSYNC.RECONVERGENT B0 ;  /* 0x0000000000007941 */ /* 0x000fea0003800200 */
.L_x_3607:
[----:B---3--:R-:W3:Y:S01]  /*b420*/  DADD R42, R44, 1 ;  /* 0x3ff000002c2a7429 */ /* 0x008ee20000000000 */
[----:B----4-:R-:W-:Y:S01]  /*b430*/  IMAD.MOV.U32 R4, RZ, RZ, 0x1 ;  /* 0x00000001ff047424 */ /* 0x010fe200078e00ff */
[----:B---3--:R-:W3:Y:S01]  /*b440*/  MUFU.RCP64H R5, R43 ;  /* 0x0000002b00057308 */ /* 0x008ee20000001800 */
        /* <DEDUP_REMOVED lines=51> */
.L_x_3610:
[----:B------:R-:W-:Y:S05]  /*b780*/  BSYNC.RECONVERGENT B1 ;  /* 0x0000000000017941 */ /* 0x000fea0003800200 */
.L_x_3609:
        /* <DEDUP_REMOVED lines=140> */
.L_x_3612:
[----:B------:R-:W-:Y:S05]  /*c050*/  BSYNC.RECONVERGENT B0 ;  /* 0x0000000000007941 */ /* 0x000fea0003800200 */
.L_x_3611:
        /* <DEDUP_REMOVED lines=54> */
.L_x_3614:
[----:B------:R-:W-:Y:S05]  /*c3c0*/  BSYNC.RECONVERGENT B1 ;  /* 0x0000000000017941 */ /* 0x000fea0003800200 */
.L_x_3613:
[----:B------:R-:W3:Y:S01]  /*c3d0*/  DADD R10, -RZ, -R4 ;  /* 0x00000000ff0a7229 */ /* 0x000ee20000000904 */
[----:B------:R-:W-:Y:S01]  /*c3e0*/  IMAD.MOV.U32 R6, RZ, RZ, 0x652b82fe ;  /* 0x652b82feff067424 */ /* 0x000fe200078e00ff */
[----:B------:R-:W-:Y:S01]  /*c3f0*/  FSEL R3, RZ, 1.875, P1 ;  /* 0x3ff00000ff037808 */ /* 0x000fe20000800000 */
[----:B------:R-:W-:Y:S01]  /*c400*/  IMAD.MOV.U32 R7, RZ, RZ, 0x3ff71547 ;  /* 0x3ff71547ff077424 */ /* 0x000fe200078e00ff */
[----:B---3--:R-:W-:Y:S01]  /*c410*/  FSEL R4, R4, R10, !P1 ;  /* 0x0000000a04047208 */ /* 0x008fe20004800000 */
[----:B------:R-:W-:Y:S01]  /*c420*/  UMOV UR4, 0xfefa39ef ;  /* 0xfefa39ef00047882 */ /* 0x000fe20000000000 */
[----:B------:R-:W-:Y:S01]  /*c430*/  FSEL R5, R5, R11, !P1 ;  /* 0x0000000b05057208 */ /* 0x000fe20004800000 */
[----:B------:R-:W-:Y:S01]  /*c440*/  UMOV UR5, 0x3fe62e42 ;  /* 0x3fe62e4200057882 */ /* 0x000fe20000000000 */
[----:B------:R-:W-:Y:S01]  /*c450*/  MOV R2, RZ ;  /* 0x000000ff00027202 */ /* 0x000fe20000000f00 */
        /* <DEDUP_REMOVED lines=131> */
.L_x_3616:
[----:B------:R-:W-:Y:S05]  /*cc90*/  BSYNC.RECONVERGENT B0 ;  /* 0x0000000000007941 */ /* 0x000fea0003800200 */
.L_x_3615:
[----:B---3--:R-:W3:Y:S01]  /*cca0*/  DADD R42, R44, 1 ;  /* 0x3ff000002c2a7429 */ /* 0x008ee20000000000 */
[----:B----4-:R-:W-:Y:S01]  /*ccb0*/  IMAD.MOV.U32 R4, RZ, RZ, 0x1 ;  /* 0x00000001ff047424 */ /* 0x010fe200078e00ff */
[----:B---3--:R-:W3:Y:S01]  /*ccc0*/  MUFU.RCP64H R5, R43 ;  /* 0x0000002b00057308 */ /* 0x008ee20000001800 */
[----:B------:R-:W4:Y:S01]  /*ccd0*/  S2R R11, SR_CTAID.X ;  /* 0x00000000000b7919 */ /* 0x000f220000002500 */
[----:B------:R-:W-:Y:S01]  /*cce0*/  FSETP.GEU.AND P2, PT, |R45|, 6.5827683646048100446e-37, PT ;  /* 0x036000002d00780b */ /* 0x000fe20003f4e200 */
[----:B------:R-:W-:Y:S01]  /*ccf0*/  BSSY.RECONVERGENT B1, `(.L_x_3617) ;  /* 0x0000034000017945 */ /* 0x000fe20003800200 */
[----:B------:R-:W0:Y:S01]  /*cd00*/  S2R R10, SR_TID.X ;  /* 0x00000000000a7919 */ /* 0x000e220000002100 */
[----:B----4-:R-:W-:-:S15]  /*cd10*/  IMAD.SHL.U32 R11, R11, 0x400, RZ ;  /* 0x000004000b0b7824 */ /* 0x010fde00078e00ff */
[----:B------:R-:W-:-:S15]  /*cd20*/  NOP ;  /* 0x0000000000007918 */ /* 0x000fde0000000000 */
[----:B------:R-:W-:-:S15]  /*cd30*/  NOP ;  /* 0x0000000000007918 */ /* 0x000fde0000000000 */
[----:B------:R-:W-:-:S12]  /*cd40*/  NOP ;  /* 0x0000000000007918 */ /* 0x000fd80000000000 */
        /* <DEDUP_REMOVED lines=42> */
[----:B0--34-:R-:W-:Y:S05]  /*cff0*/  @P1 BRA P2, `(.L_x_3618) ;  /* 0x00000000000c1947 */ /* 0x019fea0001000000 */
[----:B------:R-:W-:Y:S01]  /*d000*/  IMAD.MOV.U32 R8, RZ, RZ, R42 ;  /* 0x000000ffff087224 */ /* 0x000fe200078e002a */
[----:B------:R-:W-:-:S07]  /*d010*/  MOV R0, 0xd030 ;  /* 0x0000d03000007802 */ /* 0x000fce0000000f00 */
[----:B-12---:R-:W-:Y:S05]  /*d020*/  CALL.REL.NOINC `($__internal_4_$__cuda_sm20_div_rn_f64_full) ;  /* 0x0000000000547944 */ /* 0x006fea0003c00000 */
.L_x_3618:
[----:B------:R-:W-:Y:S05]  /*d030*/  BSYNC.RECONVERGENT B1 ;  /* 0x0000000000017941 */ /* 0x000fea0003800200 */
.L_x_3617:
[----:B------:R-:W0:Y:S01]  /*d040*/  DADD R6, -RZ, -R4 ;  /* 0x00000000ff067229 */ /* 0x000e220000000904 */
[----:B------:R-:W-:Y:S01]  /*d050*/  FSEL R3, RZ, 1.875, P0 ;  /* 0x3ff00000ff037808 */ /* 0x000fe20000000000 */
[----:B------:R-:W-:Y:S01]  /*d060*/  IMAD.MOV.U32 R2, RZ, RZ, RZ ;  /* 0x000000ffff027224 */ /* 0x000fe200078e00ff */
[----:B0-----:R-:W-:Y:S02]  /*d070*/  FSEL R4, R4, R6, !P0 ;  /* 0x0000000604047208 */ /* 0x001fe40004000000 */
[----:B------:R-:W-:-:S15]  /*d080*/  FSEL R5, R5, R7, !P0 ;  /* 0x0000000705057208 */ /* 0x000fde0004000000 */
[----:B------:R-:W-:-:S15]  /*d090*/  NOP ;  /* 0x0000000000007918 */ /* 0x000fde0000000000 */
[----:B------:R-:W-:-:S15]  /*d0a0*/  NOP ;  /* 0x0000000000007918 */ /* 0x000fde0000000000 */
[----:B------:R-:W-:-:S14]  /*d0b0*/  NOP ;  /* 0x0000000000007918 */ /* 0x000fdc0000000000 */
[----:B------:R0:W3:Y:S02]  /*d0c0*/  DADD R2, R2, -R4 ;  /* 0x0000000002027229 */ /* 0x0000e40000000804 */
[----:B0-----:R-:W0:Y:S02]  /*d0d0*/  LDC.64 R4, c[0x0][0x388] ;  /* 0x0000e200ff047b82 */ /* 0x001e240000000a00 */
[----:B0-----:R-:W-:-:S04]  /*d0e0*/  IMAD.WIDE.U32 R4, R11, 0x8, R4 ;  /* 0x000000080b047825 */ /* 0x001fc800078e0004 */
[----:B------:R-:W-:-:S05]  /*d0f0*/  IMAD.WIDE.U32 R4, R10, 0x10, R4 ;  /* 0x000000100a047825 */ /* 0x000fca00078e0004 */
[----:B------:R-:W-:Y:S04]  /*d100*/  STG.E.128 desc[UR6][R4.64], R24 ;  /* 0x0000001804007986 */ /* 0x000fe8000c101d06 */
[----:B------:R-:W-:Y:S04]  /*d110*/  STG.E.128 desc[UR6][R4.64+0x800], R20 ;  /* 0x0008001404007986 */ /* 0x000fe8000c101d06 */
[----:B------:R-:W-:-:S15]  /*d120*/  STG.E.128 desc[UR6][R4.64+0x1000], R16 ;  /* 0x0010001004007986 */ /* 0x000fde000c101d06 */
[----:B------:R-:W-:-:S15]  /*d130*/  NOP ;  /* 0x0000000000007918 */ /* 0x000fde0000000000 */
[----:B------:R-:W-:-:S13]  /*d140*/  NOP ;  /* 0x0000000000007918 */ /* 0x000fda0000000000 */
[----:B---3--:R-:W0:Y:S02]  /*d150*/  DMUL R14, R14, R2 ;  /* 0x000000020e0e7228 */ /* 0x008e240000000000 */
[----:B0-----:R-:W-:Y:S01]  /*d160*/  STG.E.128 desc[UR6][R4.64+0x1800], R12 ;  /* 0x0018000c04007986 */ /* 0x001fe2000c101d06 */
[----:B------:R-:W-:Y:S05]  /*d170*/  EXIT ;  /* 0x000000000000794d */ /* 0x000fea0003800000 */
        .weak           $__internal_4_$__cuda_sm20_div_rn_f64_full
        .type           $__internal_4_$__cuda_sm20_div_rn_f64_full,@function
        .size           $__internal_4_$__cuda_sm20_div_rn_f64_full,(.L_x_6614 - $__internal_4_$__cuda_sm20_div_rn_f64_full)
$__internal_4_$__cuda_sm20_div_rn_f64_full:
[C---:B------:R-:W-:Y:S01]  /*d180*/  FSETP.GEU.AND P2, PT, |R45|.reuse, 1.469367938527859385e-39, PT ;  /* 0x001000002d00780b */ /* 0x040fe20003f4e200 */
[----:B------:R-:W-:Y:S01]  /*d190*/  IMAD.MOV.U32 R4, RZ, RZ, 0x1ca00000 ;  /* 0x1ca00000ff047424 */ /* 0x000fe200078e00ff */
[----:B------:R-:W-:Y:S01]  /*d1a0*/  LOP3.LUT R5, R45, 0x7ff00000, RZ, 0xc0, !PT ;  /* 0x7ff000002d057812 */ /* 0x000fe200078ec0ff */
[----:B------:R-:W-:Y:S01]  /*d1b0*/  IMAD.MOV.U32 R42, RZ, RZ, R8 ;  /* 0x000000ffff2a7224 */ /* 0x000fe200078e0008 */
[C---:B------:R-:W-:Y:S01]  /*d1c0*/  LOP3.LUT R9, R43.reuse, 0x800fffff, RZ, 0xc0, !PT ;  /* 0x800fffff2b097812 */ /* 0x040fe200078ec0ff */
[----:B------:R-:W-:Y:S01]  /*d1d0*/  IMAD.MOV.U32 R40, RZ, RZ, R44 ;  /* 0x000000ffff287224 */ /* 0x000fe200078e002c */
[----:B------:R-:W-:Y:S01]  /*d1e0*/  LOP3.LUT R3, R43, 0x7ff00000, RZ, 0xc0, !PT ;  /* 0x7ff000002b037812 */ /* 0x000fe200078ec0ff */
[----:B------:R-:W-:Y:S01]  /*d1f0*/  IMAD.MOV.U32 R46, RZ, RZ, 0x1 ;  /* 0x00000001ff2e7424 */ /* 0x000fe200078e00ff */
[----:B------:R-:W-:Y:S01]  /*d200*/  LOP3.LUT R9, R9, 0x3ff00000, RZ, 0xfc, !PT ;  /* 0x3ff0000009097812 */ /* 0x000fe200078efcff */
[----:B------:R-:W-:Y:S01]  /*d210*/  BSSY.RECONVERGENT B0, `(.L_x_3619) ;  /* 0x0000076000007945 */ /* 0x000fe20003800200 */
[----:B------:R-:W-:-:S03]  /*d220*/  ISETP.GE.U32.AND P5, PT, R5, R3, PT ;  /* 0x000000030500720c */ /* 0x000fc60003fa6070 */
[----:B------:R-:W-:Y:S01]  /*d230*/  @!P2 LOP3.LUT R2, R43, 0x7ff00000, RZ, 0xc0, !PT ;  /* 0x7ff000002b02a812 */ /* 0x000fe200078ec0ff */
[----:B------:R-:W-:Y:S01]  /*d240*/  @!P2 IMAD.MOV.U32 R6, RZ, RZ, RZ ;  /* 0x000000ffff06a224 */ /* 0x000fe200078e00ff */
[C---:B------:R-:W-:Y:S02]  /*d250*/  SEL R41, R4.reuse, 0x63400000, !P5 ;  /* 0x6340000004297807 */ /* 0x040fe40006800000 */
[----:B------:R-:W-:Y:S02]  /*d260*/  @!P2 ISETP.GE.U32.AND P4, PT, R5, R2, PT ;  /* 0x000000020500a20c */ /* 0x000fe40003f86070 */
[----:B------:R-:W-:Y:S02]  /*d270*/  LOP3.LUT R41, R41, 0x800fffff, R45, 0xf8, !PT ;  /* 0x800fffff29297812 */ /* 0x000fe400078ef82d */
[----:B------:R-:W-:Y:S02]  /*d280*/  @!P2 SEL R7, R4, 0x63400000, !P4 ;  /* 0x634000000407a807 */ /* 0x000fe40006000000 */
[----:B------:R-:W-:-:S02]  /*d290*/  FSETP.GEU.AND P4, PT, |R43|, 1.469367938527859385e-39, PT ;  /* 0x001000002b00780b */ /* 0x000fc40003f8e200 */
[----:B------:R-:W-:-:S04]  /*d2a0*/  @!P2 LOP3.LUT R2, R7, 0x80000000, R45, 0xf8, !PT ;  /* 0x800000000702a812 */ /* 0x000fc800078ef82d */
[----:B------:R-:W-:Y:S01]  /*d2b0*/  @!P2 LOP3.LUT R7, R2, 0x100000, RZ, 0xfc, !PT ;  /* 0x001000000207a812 */ /* 0x000fe200078efcff */
[----:B------:R-:W-:-:S05]  /*d2c0*/  IMAD.MOV.U32 R2, RZ, RZ, R5 ;  /* 0x000000ffff027224 */ /* 0x000fca00078e0005 */
[----:B------:R-:W0:Y:S02]  /*d2d0*/  @!P2 DFMA R40, R40, 2, -R6 ;  /* 0x400000002828a82b */ /* 0x000e240000000806 */
[----:B0-----:R-:W-:-:S15]  /*d2e0*/  @!P2 LOP3.LUT R2, R41, 0x7ff00000, RZ, 0xc0, !PT ;  /* 0x7ff000002902a812 */ /* 0x001fde00078ec0ff */
[----:B------:R-:W-:-:S15]  /*d2f0*/  NOP ;  /* 0x0000000000007918 */ /* 0x000fde0000000000 */
[----:B------:R-:W-:-:S15]  /*d300*/  NOP ;  /* 0x0000000000007918 */ /* 0x000fde0000000000 */
[----:B------:R-:W-:-:S15]  /*d310*/  NOP ;  /* 0x0000000000007918 */ /* 0x000fde0000000000 */
[----:B------:R-:W-:-:S02]  /*d320*/  NOP ;  /* 0x0000000000007918 */ /* 0x000fc40000000000 */
[----:B------:R-:W0:Y:S02]  /*d330*/  @!P4 DMUL R8, R42, 8.98846567431157953865e+307 ;  /* 0x7fe000002a08c828 */ /* 0x000e240000000000 */
[----:B0-----:R-:W0:Y:S01]  /*d340*/  MUFU.RCP64H R47, R9 ;  /* 0x00000009002f7308 */ /* 0x001e220000001800 */
[----:B------:R-:W-:-:S15]  /*d350*/  @!P4 LOP3.LUT R3, R9, 0x7ff00000, RZ, 0xc0, !PT ;  /* 0x7ff000000903c812 */ /* 0x000fde00078ec0ff */
[----:B------:R-:W-:-:S15]  /*d360*/  NOP ;  /* 0x0000000000007918 */ /* 0x000fde0000000000 */
        /* <DEDUP_REMOVED lines=39> */
[----:B0-----:R-:W-:-:S04]  /*d5e0*/  IADD3 R46, PT, PT, R2, -0x1, RZ ;  /* 0xffffffff022e7810 */ /* 0x001fc80007ffe0ff */
[----:B------:R-:W-:Y:S01]  /*d5f0*/  ISETP.GT.U32.AND P2, PT, R46, 0x7feffffe, PT ;  /* 0x7feffffe2e00780c */ /* 0x000fe20003f44070 */
[----:B------:R-:W-:-:S05]  /*d600*/  VIADD R46, R3, 0xffffffff ;  /* 0xffffffff032e7836 */ /* 0x000fca0000000000 */
[----:B------:R-:W-:-:S13]  /*d610*/  ISETP.GT.U32.OR P2, PT, R46, 0x7feffffe, P2 ;  /* 0x7feffffe2e00780c */ /* 0x000fda0001744470 */
[----:B-1----:R-:W-:Y:S05]  /*d620*/  @P2 BRA `(.L_x_3620) ;  /* 0x00000000007c2947 */ /* 0x002fea0003800000 */
[----:B------:R-:W-:Y:S01]  /*d630*/  LOP3.LUT R2, R43, 0x7ff00000, RZ, 0xc0, !PT ;  /* 0x7ff000002b027812 */ /* 0x000fe200078ec0ff */
[----:B------:R-:W-:-:S03]  /*d640*/  IMAD.MOV.U32 R44, RZ, RZ, RZ ;  /* 0x000000ffff2c7224 */ /* 0x000fc600078e00ff */
[CC--:B------:R-:W-:Y:S02]  /*d650*/  ISETP.GE.U32.AND P2, PT, R5.reuse, R2.reuse, PT ;  /* 0x000000020500720c */ /* 0x0c0fe40003f46070 */
[----:B------:R-:W-:Y:S02]  /*d660*/  VIADDMNMX R2, R5, -R2, 0xb9600000, !PT ;  /* 0xb960000005027446 */ /* 0x000fe40007800902 */
[----:B------:R-:W-:Y:S02]  /*d670*/  SEL R3, R4, 0x63400000, !P2 ;  /* 0x6340000004037807 */ /* 0x000fe40005000000 */
[----:B------:R-:W-:-:S05]  /*d680*/  VIMNMX R2, PT, PT, R2, 0x46a00000, PT ;  /* 0x46a0000002027848 */ /* 0x000fca0003fe0100 */
        /* <DEDUP_REMOVED lines=13> */
[----:B------:R-:W-:-:S06]  /*d760*/  IMAD.MOV.U32 R8, RZ, RZ, RZ ;  /* 0x000000ffff087224 */ /* 0x000fcc00078e00ff */
[----:B------:R-:W0:Y:S02]  /*d770*/  DFMA R8, R4, -R8, R6 ;  /* 0x800000080408722b */ /* 0x000e240000000006 */
[----:B0-----:R-:W-:-:S15]  /*d780*/  FSETP.NEU.AND P2, PT, |R9|, R2, PT ;  /* 0x000000020900720b */ /* 0x001fde0003f4d200 */
[----:B------:R-:W-:-:S15]  /*d790*/  NOP ;  /* 0x0000000000007918 */ /* 0x000fde0000000000 */
[----:B------:R-:W-:-:S15]  /*d7a0*/  NOP ;  /* 0x0000000000007918 */ /* 0x000fde0000000000 */
[----:B------:R-:W-:-:S15]  /*d7b0*/  NOP ;  /* 0x0000000000007918 */ /* 0x000fde0000000000 */
[----:B------:R-:W-:-:S02]  /*d7c0*/  NOP ;  /* 0x0000000000007918 */ /* 0x000fc40000000000 */
[----:B------:R-:W0:Y:S02]  /*d7d0*/  DMUL.RP R6, R6, R44 ;  /* 0x0000002c06067228 */ /* 0x000e240000008000 */
[----:B0-----:R-:W-:Y:S02]  /*d7e0*/  LOP3.LUT R3, R7, R42, RZ, 0x3c, !PT ;  /* 0x0000002a07037212 */ /* 0x001fe400078e3cff */
[----:B------:R-:W-:Y:S02]  /*d7f0*/  FSEL R4, R6, R4, !P2 ;  /* 0x0000000406047208 */ /* 0x000fe40005000000 */
[----:B------:R-:W-:Y:S01]  /*d800*/  FSEL R5, R3, R5, !P2 ;  /* 0x0000000503057208 */ /* 0x000fe20005000000 */
[----:B------:R-:W-:Y:S06]  /*d810*/  BRA `(.L_x_3621) ;  /* 0x0000000000547947 */ /* 0x000fec0003800000 */
.L_x_3620:
        /* <DEDUP_REMOVED lines=16> */
.L_x_3623:
[----:B------:R-:W-:Y:S01]  /*d920*/  LOP3.LUT R5, R43, 0x80000, RZ, 0xfc, !PT ;  /* 0x000800002b057812 */ /* 0x000fe200078efcff */
[----:B------:R-:W-:Y:S01]  /*d930*/  IMAD.MOV.U32 R4, RZ, RZ, R42 ;  /* 0x000000ffff047224 */ /* 0x000fe200078e002a */
[----:B------:R-:W-:Y:S06]  /*d940*/  BRA `(.L_x_3621) ;  /* 0x0000000000087947 */ /* 0x000fec0003800000 */
.L_x_3622:
[----:B------:R-:W-:Y:S01]  /*d950*/  LOP3.LUT R5, R45, 0x80000, RZ, 0xfc, !PT ;  /* 0x000800002d057812 */ /* 0x000fe200078efcff */
[----:B------:R-:W-:-:S07]  /*d960*/  IMAD.MOV.U32 R4, RZ, RZ, R44 ;  /* 0x000000ffff047224 */ /* 0x000fce00078e002c */
.L_x_3621:
[----:B------:R-:W-:Y:S05]  /*d970*/  BSYNC.RECONVERGENT B0 ;  /* 0x0000000000007941 */ /* 0x000fea0003800200 */
.L_x_3619:
[----:B------:R-:W-:Y:S02]  /*d980*/  IMAD.MOV.U32 R2, RZ, RZ, R0 ;  /* 0x000000ffff027224 */ /* 0x000fe400078e0000 */
[----:B------:R-:W-:-:S04]  /*d990*/  IMAD.MOV.U32 R3, RZ, RZ, 0x0 ;  /* 0x00000000ff037424 */ /* 0x000fc800078e00ff */
[----:B------:R-:W-:Y:S05]  /*d9a0*/  RET.REL.NODEC R2 `(_ZN2at6native29vectorized_elementwise_kernelILi2EZZZNS0_62_GLOBAL__N__e6aa1b1b_29_ActivationLogSigmoidKernel_cu_9d16a0dc27log_sigmoid_backward_kernelERNS_14TensorIteratorEENKUlvE_clEvENKUlvE_clEvEUlddE_St5arrayIPcLm3EEEEviT0_T1_) ;  /* 0xffffff2402947950 */ /* 0x000fea0003c3ffff */
.L_x_3624:
        /* <DEDUP_REMOVED lines=13> */
.L_x_6614:


//--------------------- .text._ZN2at6native29vectorized_elementwise_kernelILi4EZZZNS0_62_GLOBAL__N__e6aa1b1b_29_ActivationLogSigmoidKernel_cu_9d16a0dc27log_sigmoid_backward_kernelERNS_14TensorIteratorEENKUlvE_clEvENKUlvE_clEvEUlddE_St5arrayIPcLm3EEEEviT0_T1_ --------------------------
	.section	.text._ZN2at6native29vectorized_elementwise_kernelILi4EZZZNS0_62_GLOBAL__N__e6aa1b1b_29_ActivationLogSigmoidKernel_cu_9d16a0dc27log_sigmoid_backward_kernelERNS_14TensorIteratorEENKUlvE_clEvENKUlvE_clEvEUlddE_St5arrayIPcLm3EEEEviT0_T1_,"ax",@progbits
	.align	128
        .global         _ZN2at6native29vectorized_elementwise_kernelILi4EZZZNS0_62_GLOBAL__N__e6aa1b1b_29_ActivationLogSigmoidKernel_cu_9d16a0dc27log_sigmoid_backward_kernelERNS_14TensorIteratorEENKUlvE_clEvENKUlvE_clEvEUlddE_St5arrayIPcLm3EEEEviT0_T1_
        .type           _ZN2at6native29vectorized_elementwise_kernelILi4EZZZNS0_62_GLOBAL__N__e6aa1b1b_29_ActivationLogSigmoidKernel_cu_9d16a0dc27log_sigmoid_backward_kernelERNS_14TensorIteratorEENKUlvE_clEvENKUlvE_clEvEUlddE_St5arrayIPcLm3EEEEviT0_T1_,@function
        .size           _ZN2at6native29vectorized_elementwise_kernelILi4EZZZNS0_62_GLOBAL__N__e6aa1b1b_29_ActivationLogSigmoidKernel_cu_9d16a0dc27log_sigmoid_backward_kernelERNS_14TensorIteratorEENKUlvE_clEvENKUlvE_clEvEUlddE_St5arrayIPcLm3EEEEviT0_T1_,(.L_x_6615 - _ZN2at6native29vectorized_elementwise_kernelILi4EZZZNS0_62_GLOBAL__N__e6aa1b1b_29_ActivationLogSigmoidKernel_cu_9d16a0dc27log_sigmoid_backward_kernelERNS_14TensorIteratorEENKUlvE_clEvENKUlvE_clEvEUlddE_St5arrayIPcLm3EEEEviT0_T1_)
        .other          _ZN2at6native29vectorized_elementwise_kernelILi4EZZZNS0_62_GLOBAL__N__e6aa1b1b_29_ActivationLogSigmoidKernel_cu_9d16a0dc27log_sigmoid_backward_kernelERNS_14TensorIteratorEENKUlvE_clEvENKUlvE_clEvEUlddE_St5arrayIPcLm3EEEEviT0_T1_,@"STO_CUDA_ENTRY STV_DEFAULT"
_ZN2at6native29vectorized_elementwise_kernelILi4EZZZNS0_62_GLOBAL__N__e6aa1b1b_29_ActivationLogSigmoidKernel_cu_9d16a0dc27log_sigmoid_backward_kernelERNS_14TensorIteratorEENKUlvE_clEvENKUlvE_clEvEUlddE_St5arrayIPcLm3EEEEviT0_T1_:
.text._ZN2at6native29vectorized_elementwise_kernelILi4EZZZNS0_62_GLOBAL__N__e6aa1b1b_29_ActivationLogSigmoidKernel_cu_9d16a0dc27log_sigmoid_backward_kernelERNS_14TensorIteratorEENKUlvE_clEvENKUlvE_clEvEUlddE_St5arrayIPcLm3EEEEviT0_T1_:
        /* <DEDUP_REMOVED lines=222> */
.L_x_3629:
[----:B------:R-:W-:Y:S05]  /*0de0*/  BSYNC.RECONVERGENT B0 ;  /* 0x0000000000007941 */ /* 0x000fea0003800200 */
.L_x_3628:
        /* <DEDUP_REMOVED lines=53> */
[----:B0-----:R-:W-:Y:S05]  /*1140*/  CALL.REL.NOINC `($__internal_5_$__cuda_sm20_div_rn_f64_full) ;  /* 0x000000bc00f47944 */ /* 0x001fea0003c00000 */
.L_x_3631:
[----:B------:R-:W-:Y:S05]  /*1150*/  BSYNC.RECONVERGENT B2 ;  /* 0x0000000000027941 */ /* 0x000fea0003800200 */
.L_x_3630:
        /* <DEDUP_REMOVED lines=14> */
.L_x_3627:
[----:B------:R-:W-:Y:S05]  /*1240*/  BSYNC.RECONVERGENT B1 ;  /* 0x0000000000017941 */ /* 0x000fea0003800200 */
.L_x_3626:
        /* <DEDUP_REMOVED lines=131> */
.L_x_3635:
[----:B------:R-:W-:Y:S05]  /*1a80*/  BSYNC.RECONVERGENT B0 ;  /* 0x0000000000007941 */ /* 0x000fea0003800200 */
.L_x_3634:
        /* <DEDUP_REMOVED lines=53> */
[----:B01----:R-:W-:Y:S05]  /*1de0*/  CALL.REL.NOINC `($__internal_5_$__cuda_sm20_div_rn_f64_full) ;  /* 0x000000b000cc7944 */ /* 0x003fea0003c00000 */
.L_x_3637:
[----:B------:R-:W-:Y:S05]  /*1df0*/  BSYNC.RECONVERGENT B2 ;  /* 0x0000000000027941 */ /* 0x000fea0003800200 */
.L_x_3636:
        /* <DEDUP_REMOVED lines=14> */
.L_x_3633:
[----:B------:R-:W-:Y:S05]  /*1ee0*/  BSYNC.RECONVERGENT B1 ;  /* 0x0000000000017941 */ /* 0x000fea0003800200 */
.L_x_3632:
        /* <DEDUP_REMOVED lines=131> */
.L_x_3641:
[----:B------:R-:W-:Y:S05]  /*2720*/  BSYNC.RECONVERGENT B0 ;  /* 0x0000000000007941 */ /* 0x000fea0003800200 */
.L_x_3640:
        /* <DEDUP_REMOVED lines=53> */
[----:B01--4-:R-:W-:Y:S05]  /*2a80*/  CALL.REL.NOINC `($__internal_5_$__cuda_sm20_div_rn_f64_full) ;  /* 0x000000a400a47944 */ /* 0x013fea0003c00000 */
.L_x_3643:
[----:B------:R-:W-:Y:S05]  /*2a90*/  BSYNC.RECONVERGENT B2 ;  /* 0x0000000000027941 */ /* 0x000fea0003800200 */
.L_x_3642:
        /* <DEDUP_REMOVED lines=14> */
.L_x_3639:
[----:B------:R-:W-:Y:S05]  /*2b80*/  BSYNC.RECONVERGENT B1 ;  /* 0x0000000000017941 */ /* 0x000fea0003800200 */
.L_x_3638:
        /* <DEDUP_REMOVED lines=132> */
.L_x_3647:
[----:B------:R-:W-:Y:S05]  /*33d0*/  BSYNC.RECONVERGENT B0 ;  /* 0x0000000000007941 */ /* 0x000fea0003800200 */
.L_x_3646:
        /* <DEDUP_REMOVED lines=53> */
[----:B0---4-:R-:W-:Y:S05]  /*3730*/  CALL.REL.NOINC `($__internal_5_$__cuda_sm20_div_rn_f64_full) ;  /* 0x0000009800787944 */ /* 0x011fea0003c00000 */
.L_x_3649:
[----:B------:R-:W-:Y:S05]  /*3740*/  BSYNC.RECONVERGENT B2 ;  /* 0x0000000000027941 */ /* 0x000fea0003800200 */
.L_x_3648:
        /* <DEDUP_REMOVED lines=14> */
.L_x_3645:
[----:B------:R-:W-:Y:S05]  /*3830*/  BSYNC.RECONVERGENT B1 ;  /* 0x0000000000017941 */ /* 0x000fea0003800200 */
.L_x_3644:
        /* <DEDUP_REMOVED lines=131> */
.L_x_3653:
[----:B------:R-:W-:Y:S05]  /*4070*/  BSYNC.RECONVERGENT B0 ;  /* 0x0000000000007941 */ /* 0x000fea0003800200 */
.L_x_3652:
        /* <DEDUP_REMOVED lines=54> */
.L_x_3655:
[----:B------:R-:W-:Y:S05]  /*43e0*/  BSYNC.RECONVERGENT B2 ;  /* 0x0000000000027941 */ /* 0x000fea0003800200 */
.L_x_3654:
        /* <DEDUP_REMOVED lines=14> */
.L_x_3651:
[----:B------:R-:W-:Y:S05]  /*44d0*/  BSYNC.RECONVERGENT B1 ;  /* 0x0000000000017941 */ /* 0x000fea0003800200 */
.L_x_3650:
        /* <DEDUP_REMOVED lines=128> */
.L_x_3659:
[----:B------:R-:W-:Y:S05]  /*4ce0*/  BSYNC.RECONVERGENT B0 ;  /* 0x0000000000007941 */ /* 0x000fea0003800200 */
.L_x_3658:
        /* <DEDUP_REMOVED lines=53> */
[----:B012-4-:R-:W-:Y:S05]  /*5040*/  CALL.REL.NOINC `($__internal_5_$__cuda_sm20_div_rn_f64_full) ;  /* 0x0000008000347944 */ /* 0x017fea0003c00000 */
.L_x_3661:
[----:B------:R-:W-:Y:S05]  /*5050*/  BSYNC.RECONVERGENT B2 ;  /* 0x0000000000027941 */ /* 0x000fea0003800200 */
.L_x_3660:
        /* <DEDUP_REMOVED lines=14> */
.L_x_3657:
[----:B------:R-:W-:Y:S05]  /*5140*/  BSYNC.RECONVERGENT B1 ;  /* 0x0000000000017941 */ /* 0x000fea0003800200 */
.L_x_3656:
        /* <DEDUP_REMOVED lines=128> */
.L_x_3665:
[----:B------:R-:W-:Y:S05]  /*5950*/  BSYNC.RECONVERGENT B0 ;  /* 0x0000000000007941 */ /* 0x000fea0003800200 */
.L_x_3664:
        /* <DEDUP_REMOVED lines=54> */
.L_x_3667:
[----:B------:R-:W-:Y:S05]  /*5cc0*/  BSYNC.RECONVERGENT B2 ;  /* 0x0000000000027941 */ /* 0x000fea0003800200 */
.L_x_3666:
        /* <DEDUP_REMOVED lines=14> */
.L_x_3663:
[----:B------:R-:W-:Y:S05]  /*5db0*/  BSYNC.RECONVERGENT B1 ;  /* 0x0000000000017941 */ /* 0x000fea0003800200 */
.L_x_3662:
        /* <DEDUP_REMOVED lines=128> */
.L_x_3671:
[----:B------:R-:W-:Y:S05]  /*65c0*/  BSYNC.RECONVERGENT B0 ;  /* 0x0000000000007941 */ /* 0x000fea0003800200 */
.L_x_3670:
        /* <DEDUP_REMOVED lines=54> */
.L_x_3673:
[----:B------:R-:W-:Y:S05]  /*6930*/  BSYNC.RECONVERGENT B2 ;  /* 0x0000000000027941 */ /* 0x000fea0003800200 */
.L_x_3672:
        /* <DEDUP_REMOVED lines=14> */
.L_x_3669:
[----:B------:R-:W-:Y:S05]  /*6a20*/  BSYNC.RECONVERGENT B1 ;  /* 0x0000000000017941 */ /* 0x000fea0003800200 */
.L_x_3668:
        /* <DEDUP_REMOVED lines=16> */
.L_x_3676:
[----:B------:R-:W-:-:S13]  /*6b30*/  ISETP.GE.U32.AND P0, PT, R22, R25, PT ;  /* 0x000000191600720c */ /* 0x000fda0003f06070 */
[----:B------:R-:W-:Y:S05]  /*6b40*/  @P0 BRA `(.L_x_3678) ;  /* 0x0000000000300947 */ /* 0x000fea0003800000 */
[----:B--23--:R-:W2:Y:S01]  /*6b50*/  LDC.64 R2, c[0x0][0x388] ;  /* 0x0000e200ff027b82 */ /* 0x00cea20000000a00 */
[----:B------:R-:W-:Y:S02]  /*6b60*/  IMAD R5, R23, 0x400, R22 ;  /* 0x0000040017057824 */ /* 0x000fe400078e0216 */
[----:B------:R-:W-:Y:S02]  /*6b70*/  VIADD R22, R22, 0x80 ;  /* 0x0000008016167836 */ /* 0x000fe40000000000 */
[----:B--2---:R-:W-:-:S05]  /*6b80*/  IMAD.WIDE.U32 R2, R5, 0x8, R2 ;  /* 0x0000000805027825 */ /* 0x004fca00078e0002 */
[----:B------:R3:W-:Y:S02]  /*6b90*/  STG.E.64 desc[UR6][R2.64], R34 ;  /* 0x0000002202007986 */ /* 0x0007e4000c101b06 */
.L_x_3677:
[----:B------:R-:W-:-:S13]  /*6ba0*/  ISETP.GE.U32.AND P0, PT, R22, R25, PT ;  /* 0x000000191600720c */ /* 0x000fda0003f06070 */
[----:B------:R-:W-:Y:S05]  /*6bb0*/  @P0 BRA `(.L_x_3679) ;  /* 0x0000000000300947 */ /* 0x000fea0003800000 */
[----:B--23--:R-:W2:Y:S01]  /*6bc0*/  LDC.64 R2, c[0x0][0x388] ;  /* 0x0000e200ff027b82 */ /* 0x00cea20000000a00 */
[----:B------:R-:W-:Y:S01]  /*6bd0*/  IMAD R5, R23, 0x400, R22 ;  /* 0x0000040017057824 */ /* 0x000fe200078e0216 */
[----:B------:R-:W-:-:S03]  /*6be0*/  IADD3 R22, PT, PT, R22, 0x80, RZ ;  /* 0x0000008016167810 */ /* 0x000fc60007ffe0ff */
[----:B--2---:R-:W-:-:S05]  /*6bf0*/  IMAD.WIDE.U32 R2, R5, 0x8, R2 ;  /* 0x0000000805027825 */ /* 0x004fca00078e0002 */
[----:B-1----:R1:W-:Y:S02]  /*6c00*/  STG.E.64 desc[UR6][R2.64], R36 ;  /* 0x0000002402007986 */ /* 0x0023e4000c101b06 */
.L_x_3678:
[----:B------:R-:W-:-:S13]  /*6c10*/  ISETP.GE.U32.AND P0, PT, R22, R25, PT ;  /* 0x000000191600720c */ /* 0x000fda0003f06070 */
[----:B------:R-:W-:Y:S05]  /*6c20*/  @P0 BRA `(.L_x_3680) ;  /* 0x0000000000340947 */ /* 0x000fea0003800000 */
[----:B-123--:R-:W1:Y:S01]  /*6c30*/  LDC.64 R2, c[0x0][0x388] ;  /* 0x0000e200ff027b82 */ /* 0x00ee620000000a00 */
[----:B------:R-:W-:Y:S02]  /*6c40*/  IMAD R5, R23, 0x400, R22 ;  /* 0x0000040017057824 */ /* 0x000fe400078e0216 */
[----:B------:R-:W-:Y:S02]  /*6c50*/  VIADD R22, R22, 0x80 ;  /* 0x0000008016167836 */ /* 0x000fe40000000000 */
[----:B-1----:R-:W-:-:S05]  /*6c60*/  IMAD.WIDE.U32 R2, R5, 0x8, R2 ;  /* 0x0000000805027825 */ /* 0x002fca00078e0002 */
[----:B------:R1:W-:Y:S02]  /*6c70*/  STG.E.64 desc[UR6][R2.64], R30 ;  /* 0x0000001e02007986 */ /* 0x0003e4000c101b06 */
.L_x_3679:
        /* <DEDUP_REMOVED lines=8> */
.L_x_3680:
[----:B------:R-:W-:Y:S05]  /*6d00*/  BSYNC.RELIABLE B1 ;  /* 0x0000000000017941 */ /* 0x000fea0003800100 */
.L_x_3675:
[----:B------:R-:W-:-:S13]  /*6d10*/  ISETP.GE.U32.AND P0, PT, R22, R25, PT ;  /* 0x000000191600720c */ /* 0x000fda0003f06070 */
[----:B0123--:R-:W0:Y:S01]  /*6d20*/  @!P0 LDC.64 R2, c[0x0][0x388] ;  /* 0x0000e200ff028b82 */ /* 0x00fe220000000a00 */
[----:B------:R-:W-:Y:S02]  /*6d30*/  @!P0 IMAD R5, R23, 0x400, R22 ;  /* 0x0000040017058824 */ /* 0x000fe400078e0216 */
[----:B------:R-:W-:Y:S02]  /*6d40*/  @!P0 VIADD R22, R22, 0x80 ;  /* 0x0000008016168836 */ /* 0x000fe40000000000 */
[----:B0-----:R-:W-:-:S05]  /*6d50*/  @!P0 IMAD.WIDE.U32 R2, R5, 0x8, R2 ;  /* 0x0000000805028825 */ /* 0x001fca00078e0002 */
[----:B------:R0:W-:Y:S02]  /*6d60*/  @!P0 STG.E.64 desc[UR6][R2.64], R18 ;  /* 0x0000001202008986 */ /* 0x0001e4000c101b06 */
.L_x_3681:
[----:B------:R-:W-:Y:S05]  /*6d70*/  BSYNC.RECONVERGENT B0 ;  /* 0x0000000000007941 */ /* 0x000fea0003800200 */
.L_x_3674:
        /* <DEDUP_REMOVED lines=8> */
.L_x_3625:
[----:B------:R-:W0:Y:S01]  /*6e00*/  S2R R13, SR_TID.X ;  /* 0x00000000000d7919 */ /* 0x000e220000002100 */
[----:B------:R-:W1:Y:S01]  /*6e10*/  LDC.64 R4, c[0x0][0x390] ;  /* 0x0000e400ff047b82 */ /* 0x000e620000000a00 */
[----:B------:R-:W-:-:S04]  /*6e20*/  IMAD.SHL.U32 R7, R3, 0x400, RZ ;  /* 0x0000040003077824 */ /* 0x000fc800078e00ff */
[----:B-1----:R-:W-:-:S04]  /*6e30*/  IMAD.WIDE.U32 R2, R7, 0x8, R4 ;  /* 0x0000000807027825 */ /* 0x002fc800078e0004 */
[----:B0-----:R-:W-:Y:S02]  /*6e40*/  IMAD.WIDE.U32 R4, R13, 0x20, R2 ;  /* 0x000000200d047825 */ /* 0x001fe400078e0002 */
[----:B------:R-:W0:Y:S03]  /*6e50*/  LDC.64 R2, c[0x0][0x398] ;  /* 0x0000e600ff027b82 */ /* 0x000e260000000a00 */
[----:B------:R-:W2:Y:S01]  /*6e60*/  LDG.E.ENL2.256 R36, R8, desc[UR6][R4.64] ;  /* 0xfe0000060408797e */ /* 0x000ea20008121924 */
[----:B------:R-:W-:Y:S01]  /*6e70*/  UMOV UR4, 0xfefa39ef ;  /* 0xfefa39ef00047882 */ /* 0x000fe20000000000 */
[----:B------:R-:W-:Y:S02]  /*6e80*/  UMOV UR5, 0x3fe62e42 ;  /* 0x3fe62e4200057882 */ /* 0x000fe40000000000 */
[----:B------:R1:W5:Y:S01]  /*6e90*/  LDG.E.ENL2.256 R28, R32, desc[UR6][R4.64+0x1000] ;  /* 0xfe0080060420797e */ /* 0x000362000812191c */
[----:B0-----:R-:W-:-:S04]  /*6ea0*/  IMAD.WIDE.U32 R2, R7, 0x8, R2 ;  /* 0x0000000807027825 */ /* 0x001fc800078e0002 */
[----:B------:R-:W-:-:S04]  /*6eb0*/  IMAD.WIDE.U32 R6, R13, 0x20, R2 ;  /* 0x000000200d067825 */ /* 0x000fc800078e0002 */
[----:B------:R-:W-:Y:S01]  /*6ec0*/  IMAD.MOV.U32 R2, RZ, RZ, 0x652b82fe ;  /* 0x652b82feff027424 */ /* 0x000fe200078e00ff */
[----:B------:R-:W5:Y:S01]  /*6ed0*/  LDG.E.ENL2.256 R20, R24, desc[UR6][R6.64] ;  /* 0xfe0000060618797e */ /* 0x000f620008121914 */
[----:B------:R-:W-:-:S03]  /*6ee0*/  IMAD.MOV.U32 R3, RZ, RZ, 0x3ff71547 ;  /* 0x3ff71547ff037424 */ /* 0x000fc600078e00ff */
[----:B------:R0:W5:Y:S01]  /*6ef0*/  LDG.E.ENL2.256 R12, R16, desc[UR6][R6.64+0x1000] ;  /* 0xfe0080060610797e */ /* 0x000162000812190c */
[----:B------:R-:W-:Y:S02]  /*6f00*/  BSSY.RECONVERGENT B0, `(.L_x_3682) ;  /* 0x0000077000007945 */ /* 0x000fe40003800200 */
[----:B--2---:R-:W2:-:S15]  /*6f10*/  DFMA R2, |R8|, -R2, 6.75539944105574400000e+15 ;  /* 0x433800000802742b */ /* 0x004e9e0000000a02 */
        /* <DEDUP_REMOVED lines=16> */
[----:B--2---:R2:W1:Y:S02]  /*7020*/  DFMA R42, R40, -UR4, R42 ;  /* 0x80000004282a7c2b */ /* 0x004464000800002a */
[----:B--2---:R-:W-:Y:S02]  /*7030*/  IMAD.MOV.U32 R40, RZ, RZ, -0x35dec16 ;  /* 0xfca213eaff287424 */ /* 0x004fe400078e00ff */
[----:B------:R-:W-:Y:S01]  /*7040*/  IMAD.MOV.U32 R41, RZ, RZ, 0x3e928af3 ;  /* 0x3e928af3ff297424 */ /* 0x000fe200078e00ff */
[----:B------:R-:W-:Y:S01]  /*7050*/  UMOV UR4, 0x69ce2bdf ;  /* 0x69ce2bdf00047882 */ /* 0x000fe20000000000 */
[----:B------:R-:W-:-:S15]  /*7060*/  UMOV UR5, 0x3e5ade15 ;  /* 0x3e5ade1500057882 */ /* 0x000fde0000000000 */
[----:B------:R-:W-:-:S15]  /*7070*/  NOP ;  /* 0x0000000000007918 */ /* 0x000fde0000000000 */
[----:B------:R-:W-:-:S15]  /*7080*/  NOP ;  /* 0x0000000000007918 */ /* 0x000fde0000000000 */
[----:B------:R-:W-:-:S13]  /*7090*/  NOP ;  /* 0x0000000000007918 */ /* 0x000fda0000000000 */
        /* <DEDUP_REMOVED lines=93> */
.L_x_3683:
[----:B------:R-:W-:Y:S05]  /*7670*/  BSYNC.RECONVERGENT B0 ;  /* 0x0000000000007941 */ /* 0x000fea0003800200 */
.L_x_3682:
        /* <DEDUP_REMOVED lines=53> */
[----:B-----5:R-:W-:Y:S05]  /*79d0*/  CALL.REL.NOINC `($__internal_5_$__cuda_sm20_div_rn_f64_full) ;  /* 0x0000005400d07944 */ /* 0x020fea0003c00000 */
.L_x_3685:
[----:B------:R-:W-:Y:S05]  /*79e0*/  BSYNC.RECONVERGENT B1 ;  /* 0x0000000000017941 */ /* 0x000fea0003800200 */
.L_x_3684:
        /* <DEDUP_REMOVED lines=140> */
.L_x_3687:
[----:B------:R-:W-:Y:S05]  /*82b0*/  BSYNC.RECONVERGENT B0 ;  /* 0x0000000000007941 */ /* 0x000fea0003800200 */
.L_x_3686:
        /* <DEDUP_REMOVED lines=53> */
[----:B------:R-:W-:Y:S05]  /*8610*/  CALL.REL.NOINC `($__internal_5_$__cuda_sm20_div_rn_f64_full) ;  /* 0x0000004800c07944 */ /* 0x000fea0003c00000 */
.L_x_3689:
[----:B------:R-:W-:Y:S05]  /*8620*/  BSYNC.RECONVERGENT B1 ;  /* 0x0000000000017941 */ /* 0x000fea0003800200 */
.L_x_3688:
        /* <DEDUP_REMOVED lines=141> */
.L_x_3691:
[----:B------:R-:W-:Y:S05]  /*8f00*/  BSYNC.RECONVERGENT B0 ;  /* 0x0000000000007941 */ /* 0x000fea0003800200 */
.L_x_3690:
        /* <DEDUP_REMOVED lines=53> */
[----:B0-----:R-:W-:Y:S05]  /*9260*/  CALL.REL.NOINC `($__internal_5_$__cuda_sm20_div_rn_f64_full) ;  /* 0x0000003c00ac7944 */ /* 0x001fea0003c00000 */
.L_x_3693:
[----:B------:R-:W-:Y:S05]  /*9270*/  BSYNC.RECONVERGENT B1 ;  /* 0x0000000000017941 */ /* 0x000fea0003800200 */
.L_x_3692:
        /* <DEDUP_REMOVED lines=140> */
.L_x_3695:
[----:B------:R-:W-:Y:S05]  /*9b40*/  BSYNC.RECONVERGENT B0 ;  /* 0x0000000000007941 */ /* 0x000fea0003800200 */
.L_x_3694:
        /* <DEDUP_REMOVED lines=53> */
[----:B01----:R-:W-:Y:S05]  /*9ea0*/  CALL.REL.NOINC `($__internal_5_$__cuda_sm20_div_rn_f64_full) ;  /* 0x00000030009c7944 */ /* 0x003fea0003c00000 */
.L_x_3697:
[----:B------:R-:W-:Y:S05]  /*9eb0*/  BSYNC.RECONVERGENT B1 ;  /* 0x0000000000017941 */ /* 0x000fea0003800200 */
.L_x_3696:
        /* <DEDUP_REMOVED lines=140> */
.L_x_3699:
[----:B------:R-:W-:Y:S05]  /*a780*/  BSYNC.RECONVERGENT B0 ;  /* 0x0000000000007941 */ /* 0x000fea0003800200 */
.L_x_3698:
        /* <DEDUP_REMOVED lines=53> */
[----:B012---:R-:W-:Y:S05]  /*aae0*/  CALL.REL.NOINC `($__internal_5_$__cuda_sm20_div_rn_f64_full) ;  /* 0x00000024008c7944 */ /* 0x007fea0003c00000 */
.L_x_3701:
[----:B------:R-:W-:Y:S05]  /*aaf0*/  BSYNC.RECONVERGENT B1 ;  /* 0x0000000000017941 */ /* 0x000fea0003800200 */
.L_x_3700:
        /* <DEDUP_REMOVED lines=140> */
.L_x_3703:
[----:B------:R-:W-:Y:S05]  /*b3c0*/  BSYNC.RECONVERGENT B0 ;  /* 0x0000000000007941 */ /* 0x000fea0003800200 */
.L_x_3702:
        /* <DEDUP_REMOVED lines=54> */
.L_x_3705:
[----:B------:R-:W-:Y:S05]  /*b730*/  BSYNC.RECONVERGENT B1 ;  /* 0x0000000000017941 */ /* 0x000fea0003800200 */
.L_x_3704:
        /* <DEDUP_REMOVED lines=140> */
.L_x_3707:
[----:B------:R-:W-:Y:S05]  /*c000*/  BSYNC.RECONVERGENT B0 ;  /* 0x0000000000007941 */ /* 0x000fea0003800200 */
.L_x_3706:
        /* <DEDUP_REMOVED lines=54> */
.L_x_3709:
[----:B------:R-:W-:Y:S05]  /*c370*/  BSYNC.RECONVERGENT B1 ;  /* 0x0000000000017941 */ /* 0x000fea0003800200 */
.L_x_3708:
        /* <DEDUP_REMOVED lines=140> */
.L_x_3711:
[----:B------:R-:W-:Y:S05]  /*cc40*/  BSYNC.RECONVERGENT B0 ;  /* 0x0000000000007941 */ /* 0x000fea0003800200 */
.L_x_3710:
        /* <DEDUP_REMOVED lines=56> */
[----:B-12---:R-:W-:Y:S05]  /*cfd0*/  CALL.REL.NOINC `($__internal_5_$__cuda_sm20_div_rn_f64_full) ;  /* 0x0000000000507944 */ /* 0x006fea0003c00000 */
.L_x_3713:
[----:B------:R-:W-:Y:S05]  /*cfe0*/  BSYNC.RECONVERGENT B1 ;  /* 0x0000000000017941 */ /* 0x000fea0003800200 */
.L_x_3712:
        /* <DEDUP_REMOVED lines=12> */
[----:B------:R-:W-:-:S15]  /*d0b0*/  STG.E.ENL2.256 desc[UR6][R4.64], R24, R20 ;  /* 0xf80000180414797f */ /* 0x000fde000f121806 */
[----:B------:R-:W-:-:S15]  /*d0c0*/  NOP ;  /* 0x0000000000007918 */ /* 0x000fde0000000000 */
[----:B------:R-:W-:-:S15]  /*d0d0*/  NOP ;  /* 0x0000000000007918 */ /* 0x000fde0000000000 */
[----:B------:R-:W-:-:S06]  /*d0e0*/  NOP ;  /* 0x0000000000007918 */ /* 0x000fcc0000000000 */
[----:B---3--:R-:W0:Y:S02]  /*d0f0*/  DMUL R14, R14, R2 ;  /* 0x000000020e0e7228 */ /* 0x008e240000000000 */
[----:B0-----:R-:W-:Y:S01]  /*d100*/  STG.E.ENL2.256 desc[UR6][R4.64+0x1000], R16, R12 ;  /* 0xf8008010040c797f */ /* 0x001fe2000f121806 */
[----:B------:R-:W-:Y:S05]  /*d110*/  EXIT ;  /* 0x000000000000794d */ /* 0x000fea0003800000 */
        .weak           $__internal_5_$__cuda_sm20_div_rn_f64_full
        .type           $__internal_5_$__cuda_sm20_div_rn_f64_full,@function
        .size           $__internal_5_$__cuda_sm20_div_rn_f64_full,(.L_x_6615 - $__internal_5_$__cuda_sm20_div_rn_f64_full)
$__internal_5_$__cuda_sm20_div_rn_f64_full:
        /* <DEDUP_REMOVED lines=106> */
.L_x_3715:
        /* <DEDUP_REMOVED lines=16> */
.L_x_3718:
[----:B------:R-:W-:Y:S01]  /*d8c0*/  LOP3.LUT R5, R43, 0x80000, RZ, 0xfc, !PT ;  /* 0x000800002b057812 */ /* 0x000fe200078efcff */
[----:B------:R-:W-:Y:S01]  /*d8d0*/  IMAD.MOV.U32 R4, RZ, RZ, R42 ;  /* 0x000000ffff047224 */ /* 0x000fe200078e002a */
[----:B------:R-:W-:Y:S06]  /*d8e0*/  BRA `(.L_x_3716) ;  /* 0x0000000000087947 */ /* 0x000fec0003800000 */
.L_x_3717:
[----:B------:R-:W-:Y:S01]  /*d8f0*/  LOP3.LUT R5, R45, 0x80000, RZ, 0xfc, !PT ;  /* 0x000800002d057812 */ /* 0x000fe200078efcff */
[----:B------:R-:W-:-:S07]  /*d900*/  IMAD.MOV.U32 R4, RZ, RZ, R44 ;  /* 0x000000ffff047224 */ /* 0x000fce00078e002c */
.L_x_3716:
[----:B------:R-:W-:Y:S05]  /*d910*/  BSYNC.RECONVERGENT B0 ;  /* 0x0000000000007941 */ /* 0x000fea0003800200 */
.L_x_3714:
[----:B------:R-:W-:Y:S02]  /*d920*/  IMAD.MOV.U32 R2, RZ, RZ, R0 ;  /* 0x000000ffff027224 */ /* 0x000fe400078e0000 */
[----:B------:R-:W-:-:S04]  /*d930*/  IMAD.MOV.U32 R3, RZ, RZ, 0x0 ;  /* 0x00000000ff037424 */ /* 0x000fc800078e00ff */
[----:B------:R-:W-:Y:S05]  /*d940*/  RET.REL.NODEC R2 `(_ZN2at6native29vectorized_elementwise_kernelILi4EZZZNS0_62_GLOBAL__N__e6aa1b1b_29_ActivationLogSigmoidKernel_cu_9d16a0dc27log_sigmoid_backward_kernelERNS_14TensorIteratorEENKUlvE_clEvENKUlvE_clEvEUlddE_St5arrayIPcLm3EEEEviT0_T1_) ;  /* 0xffffff2402ac7950 */ /* 0x000fea0003c3ffff */
.L_x_3719:
        /* <DEDUP_REMOVED lines=11> */
.L_x_6615:


//--------------------- .text._ZN2at6native29vectorized_elementwise_kernelILi8EZZZNS0_62_GLOBAL__N__e6aa1b1b_29_ActivationLogSigmoidKernel_cu_9d16a0dc27log_sigmoid_backward_kernelERNS_14TensorIteratorEENKUlvE_clEvENKUlvE_clEvEUlddE_St5arrayIPcLm3EEEEviT0_T1_ --------------------------
	.section	.text._ZN2at6native29vectorized_elementwise_kernelILi8EZZZNS0_62_GLOBAL__N__e6aa1b1b_29_ActivationLogSigmoidKernel_cu_9d16a0dc27log_sigmoid_backward_kernelERNS_14TensorIteratorEENKUlvE_clEvENKUlvE_clEvEUlddE_St5arrayIPcLm3EEEEviT0_T1_,"ax",@progbits
	.align	128
        .global         _ZN2at6native29vectorized_elementwise_kernelILi8EZZZNS0_62_GLOBAL__N__e6aa1b1b_29_ActivationLogSigmoidKernel_cu_9d16a0dc27log_sigmoid_backward_kernelERNS_14TensorIteratorEENKUlvE_clEvENKUlvE_clEvEUlddE_St5arrayIPcLm3EEEEviT0_T1_
        .type           _ZN2at6native29vectorized_elementwise_kernelILi8EZZZNS0_62_GLOBAL__N__e6aa1b1b_29_ActivationLogSigmoidKernel_cu_9d16a0dc27log_sigmoid_backward_kernelERNS_14TensorIteratorEENKUlvE_clEvENKUlvE_clEvEUlddE_St5arrayIPcLm3EEEEviT0_T1_,@function
        .size           _ZN2at6native29vectorized_elementwise_kernelILi8EZZZNS0_62_GLOBAL__N__e6aa1b1b_29_ActivationLogSigmoidKernel_cu_9d16a0dc27log_sigmoid_backward_kernelERNS_14TensorIteratorEENKUlvE_clEvENKUlvE_clEvEUlddE_St5arrayIPcLm3EEEEviT0_T1_,(.L_x_6649 - _ZN2at6native29vectorized_elementwise_kernelILi8EZZZNS0_62_GLOBAL__N__e6aa1b1b_29_ActivationLogSigmoidKernel_cu_9d16a0dc27log_sigmoid_backward_kernelERNS_14TensorIteratorEENKUlvE_clEvENKUlvE_clEvEUlddE_St5arrayIPcLm3EEEEviT0_T1_)
        .other          _ZN2at6native29vectorized_elementwise_kernelILi8EZZZNS0_62_GLOBAL__N__e6aa1b1b_29_ActivationLogSigmoidKernel_cu_9d16a0dc27log_sigmoid_backward_kernelERNS_14TensorIteratorEENKUlvE_clEvENKUlvE_clEvEUlddE_St5arrayIPcLm3EEEEviT0_T1_,@"STO_CUDA_ENTRY STV_DEFAULT"
_ZN2at6native29vectorized_elementwise_kernelILi8EZZZNS0_62_GLOBAL__N__e6aa1b1b_29_ActivationLogSigmoidKernel_cu_9d16a0dc27log_sigmoid_backward_kernelERNS_14TensorIteratorEENKUlvE_clEvENKUlvE_clEvEUlddE_St5arrayIPcLm3EEEEviT0_T1_:
.text._ZN2at6native29vectorized_elementwise_kernelILi8EZZZNS0_62_GLOBAL__N__e6aa1b1b_29_ActivationLogSigmoidKernel_cu_9d16a0dc27log_sigmoid_backward_kernelERNS_14TensorIteratorEENKUlvE_clEvENKUlvE_clEvEUlddE_St5arrayIPcLm3EEEEviT0_T1_:
[----:B------:R-:W-:Y:S01]  /*0000*/  LDC R1, c[0x0][0x37c] ;  /* 0x0000df00ff017b82 */ /* 0x000fe20000000800 */
[----:B------:R-:W-:Y:S05]  /*0010*/  EXIT ;  /* 0x000000000000794d */ /* 0x000fea0003800000 */
.L_x_3720:
        /* <DEDUP_REMOVED lines=14> */
.L_x_6649:


//--------------------- .text._ZN2at6native18elementwise_kernelILi128ELi4EZNS0_15gpu_kernel_implIZZZNS0_33launch_log_sigmoid_forward_kernelERNS_18TensorIteratorBaseEENKUlvE_clEvENKUlvE2_clEvEUlN3c108BFloat16EE_EEvS4_RKT_EUliE_EEviT1_ --------------------------
	.section	.text._ZN2at6native18elementwise_kernelILi128ELi4EZNS0_15gpu_kernel_implIZZZNS0_33launch_log_sigmoid_forward_kernelERNS_18TensorIteratorBaseEENKUlvE_clEvENKUlvE2_clEvEUlN3c108BFloat16EE_EEvS4_RKT_EUliE_EEviT1_,"ax",@progbits
	.align	128
        .global         _ZN2at6native18elementwise_kernelILi128ELi4EZNS0_15gpu_kernel_implIZZZNS0_33launch_log_sigmoid_forward_kernelERNS_18TensorIteratorBaseEENKUlvE_clEvENKUlvE2_clEvEUlN3c108BFloat16EE_EEvS4_RKT_EUliE_EEviT1_
        .type           _ZN2at6native18elementwise_kernelILi128ELi4EZNS0_15gpu_kernel_implIZZZNS0_33launch_log_sigmoid_forward_kernelERNS_18TensorIteratorBaseEENKUlvE_clEvENKUlvE2_clEvEUlN3c108BFloat16EE_EEvS4_RKT_EUliE_EEviT1_,@function
        .size           _ZN2at6native18elementwise_kernelILi128ELi4EZNS0_15gpu_kernel_implIZZZNS0_33launch_log_sigmoid_forward_kernelERNS_18TensorIteratorBaseEENKUlvE_clEvENKUlvE2_clEvEUlN3c108BFloat16EE_EEvS4_RKT_EUliE_EEviT1_,(.L_x_6650 - _ZN2at6native18elementwise_kernelILi128ELi4EZNS0_15gpu_kernel_implIZZZNS0_33launch_log_sigmoid_forward_kernelERNS_18TensorIteratorBaseEENKUlvE_clEvENKUlvE2_clEvEUlN3c108BFloat16EE_EEvS4_RKT_EUliE_EEviT1_)
        .other          _ZN2at6native18elementwise_kernelILi128ELi4EZNS0_15gpu_kernel_implIZZZNS0_33launch_log_sigmoid_forward_kernelERNS_18TensorIteratorBaseEENKUlvE_clEvENKUlvE2_clEvEUlN3c108BFloat16EE_EEvS4_RKT_EUliE_EEviT1_,@"STO_CUDA_ENTRY STV_DEFAULT"
_ZN2at6native18elementwise_kernelILi128ELi4EZNS0_15gpu_kernel_implIZZZNS0_33launch_log_sigmoid_forward_kernelERNS_18TensorIteratorBaseEENKUlvE_clEvENKUlvE2_clEvEUlN3c108BFloat16EE_EEvS4_RKT_EUliE_EEviT1_:
.text._ZN2at6native18elementwise_kernelILi128ELi4EZNS0_15gpu_kernel_implIZZZNS0_33launch_log_sigmoid_forward_kernelERNS_18TensorIteratorBaseEENKUlvE_clEvENKUlvE2_clEvEUlN3c108BFloat16EE_EEvS4_RKT_EUliE_EEviT1_:
        /* <DEDUP_REMOVED lines=9> */
[----:B---3--:R-:W-:-:S02]  /*0090*/  UIADD3 UR40, UPT, UPT, UR39, -0x1, URZ ;  /* 0xffffffff27287890 */ /* 0x008fc4000fffe0ff */
[----:B--2---:R-:W-:Y:S02]  /*00a0*/  USHF.L.U32 UR4, UR4, 0x9, URZ ;  /* 0x0000000904047899 */ /* 0x004fe400080006ff */
[----:B------:R-:W-:-:S04]  /*00b0*/  UISETP.LT.U32.AND UP0, UPT, UR40, 0x18, UPT ;  /* 0x000000182800788c */ /* 0x000fc8000bf01070 */
[----:B------:R-:W-:Y:S01]  /*00c0*/  USEL UR38, UR40, 0x18, UP0 ;  /* 0x0000001828267887 */ /* 0x000fe20008000000 */
[----:B-1----:R-:W-:-:S03]  /*00d0*/  LOP3.LUT R17, R17, UR4, RZ, 0xfc, !PT ;  /* 0x0000000411117c12 */ /* 0x002fc6000f8efcff */
[----:B------:R-:W-:Y:S01]  /*00e0*/  UIADD3 UR38, UPT, UPT, UR38, 0x1, URZ ;  /* 0x0000000126267890 */ /* 0x000fe2000fffe0ff */
[----:B----4-:R-:W-:-:S13]  /*00f0*/  ISETP.GE.AND P0, PT, R17, UR5, PT ;  /* 0x0000000511007c0c */ /* 0x010fda000bf06270 */
[----:B0-----:R-:W-:Y:S05]  /*0100*/  @P0 BRA `(.L_x_3722) ;  /* 0x0000003400080947 */ /* 0x001fea0003800000 */
[----:B------:R-:W-:Y:S01]  /*0110*/  UISETP.NE.AND UP0, UPT, UR39, URZ, UPT ;  /* 0x000000ff2700728c */ /* 0x000fe2000bf05270 */
[----:B------:R-:W-:Y:S02]  /*0120*/  IMAD.MOV.U32 R0, RZ, RZ, RZ ;  /* 0x000000ffff007224 */ /* 0x000fe400078e00ff */
[----:B------:R-:W-:-:S06]  /*0130*/  IMAD.MOV.U32 R16, RZ, RZ, RZ ;  /* 0x000000ffff107224 */ /* 0x000fcc00078e00ff */
[----:B------:R-:W-:Y:S05]  /*0140*/  BRA.U !UP0, `(.L_x_3723) ;  /* 0x0000001108a87547 */ /* 0x000fea000b800000 */
[----:B------:R-:W0:Y:S01]  /*0150*/  LDCU.64 UR4, c[0x0][0x390] ;  /* 0x00007200ff0477ac */ /* 0x000e220008000a00 */
[----:B------:R-:W-:Y:S01]  /*0160*/  HFMA2 R16, -RZ, RZ, 0, 0 ;  /* 0x00000000ff107431 */ /* 0x000fe200000001ff */
[----:B------:R-:W1:Y:S01]  /*0170*/  LDCU UR6, c[0x0][0x38c] ;  /* 0x00007180ff0677ac */ /* 0x000e620008000800 */
[----:B------:R-:W2:Y:S01]  /*0180*/  LDCU.64 UR8, c[0x0][0x4b8] ;  /* 0x00009700ff0877ac */ /* 0x000ea20008000a00 */
[----:B------:R-:W-:Y:S02]  /*0190*/  UISETP.NE.AND UP0, UPT, UR40, URZ, UPT ;  /* 0x000000ff2800728c */ /* 0x000fe4000bf05270 */
[----:B0-----:R-:W-:-:S05]  /*01a0*/  IMAD.HI.U32 R2, R17, UR4, R16 ;  /* 0x0000000411027c27 */ /* 0x001fca000f8e0010 */
[----:B------:R-:W-:-:S05]  /*01b0*/  SHF.R.U32.HI R3, RZ, UR5, R2 ;  /* 0x00000005ff037c19 */ /* 0x000fca0008011602 */
[----:B------:R-:W-:-:S04]  /*01c0*/  IMAD.MOV R0, RZ, RZ, -R3 ;  /* 0x000000ffff007224 */ /* 0x000fc800078e0a03 */
[----:B-1----:R-:W-:-:S04]  /*01d0*/  IMAD R0, R0, UR6, R17 ;  /* 0x0000000600007c24 */ /* 0x002fc8000f8e0211 */
[C---:B--2---:R-:W-:Y:S02]  /*01e0*/  IMAD R16, R0.reuse, UR8, RZ ;  /* 0x0000000800107c24 */ /* 0x044fe4000f8e02ff */
[----:B------:R-:W-:Y:S01]  /*01f0*/  IMAD R0, R0, UR9, RZ ;  /* 0x0000000900007c24 */ /* 0x000fe2000f8e02ff */
[----:B------:R-:W-:Y:S06]  /*0200*/  BRA.U !UP0, `(.L_x_3723) ;  /* 0x0000001108787547 */ /* 0x000fec000b800000 */
[----:B------:R-:W0:Y:S01]  /*0210*/  LDCU.64 UR6, c[0x0][0x398] ;  /* 0x00007300ff0677ac */ /* 0x000e220008000a00 */
[----:B------:R-:W-:Y:S01]  /*0220*/  IMAD.MOV.U32 R2, RZ, RZ, RZ ;  /* 0x000000ffff027224 */ /* 0x000fe200078e00ff */
[----:B------:R-:W1:Y:S01]  /*0230*/  LDCU UR4, c[0x0][0x3a0] ;  /* 0x00007400ff0477ac */ /* 0x000e620008000800 */
[----:B------:R-:W2:Y:S01]  /*0240*/  LDCU.64 UR8, c[0x0][0x4c0] ;  /* 0x00009800ff0877ac */ /* 0x000ea20008000a00 */
[----:B------:R-:W-:Y:S01]  /*0250*/  UISETP.NE.AND UP0, UPT, UR38, 0x2, UPT ;  /* 0x000000022600788c */ /* 0x000fe2000bf05270 */
[----:B0-----:R-:W-:-:S05]  /*0260*/  IMAD.HI.U32 R4, R3, UR7, R2 ;  /* 0x0000000703047c27 */ /* 0x001fca000f8e0002 */
[----:B-1----:R-:W-:-:S04]  /*0270*/  SHF.R.U32.HI R5, RZ, UR4, R4 ;  /* 0x00000004ff057c19 */ /* 0x002fc80008011604 */
[----:B------:R-:W-:-:S05]  /*0280*/  IADD3 R2, PT, PT, -R5, RZ, RZ ;  /* 0x000000ff05027210 */ /* 0x000fca0007ffe1ff */
[----:B------:R-:W-:-:S04]  /*0290*/  IMAD R3, R2, UR6, R3 ;  /* 0x0000000602037c24 */ /* 0x000fc8000f8e0203 */
[C---:B--2---:R-:W-:Y:S02]  /*02a0*/  IMAD R16, R3.reuse, UR8, R16 ;  /* 0x0000000803107c24 */ /* 0x044fe4000f8e0210 */
[----:B------:R-:W-:Y:S01]  /*02b0*/  IMAD R0, R3, UR9, R0 ;  /* 0x0000000903007c24 */ /* 0x000fe2000f8e0200 */
[----:B------:R-:W-:Y:S06]  /*02c0*/  BRA.U !UP0, `(.L_x_3723) ;  /* 0x0000001108487547 */ /* 0x000fec000b800000 */
[----:B------:R-:W0:Y:S01]  /*02d0*/  LDCU.64 UR4, c[0x0][0x3a8] ;  /* 0x00007500ff0477ac */ /* 0x000e220008000a00 */
[----:B------:R-:W-:Y:S01]  /*02e0*/  IMAD.MOV.U32 R4, RZ, RZ, RZ ;  /* 0x000000ffff047224 */ /* 0x000fe200078e00ff */
[----:B------:R-:W1:Y:S01]  /*02f0*/  LDCU UR6, c[0x0][0x3a4] ;  /* 0x00007480ff0677ac */ /* 0x000e620008000800 */
[----:B------:R-:W2:Y:S01]  /*0300*/  LDCU.64 UR8, c[0x0][0x4c8] ;  /* 0x00009900ff0877ac */ /* 0x000ea20008000a00 */
[----:B------:R-:W-:Y:S01]  /*0310*/  UISETP.NE.AND UP0, UPT, UR38, 0x3, UPT ;  /* 0x000000032600788c */ /* 0x000fe2000bf05270 */
[----:B0-----:R-:W-:-:S05]  /*0320*/  IMAD.HI.U32 R2, R5, UR4, R4 ;  /* 0x0000000405027c27 */ /* 0x001fca000f8e0004 */
[----:B------:R-:W-:-:S05]  /*0330*/  SHF.R.U32.HI R3, RZ, UR5, R2 ;  /* 0x00000005ff037c19 */ /* 0x000fca0008011602 */
[----:B------:R-:W-:-:S04]  /*0340*/  IMAD.MOV R4, RZ, RZ, -R3 ;  /* 0x000000ffff047224 */ /* 0x000fc800078e0a03 */
[----:B-1----:R-:W-:-:S04]  /*0350*/  IMAD R5, R4, UR6, R5 ;  /* 0x0000000604057c24 */ /* 0x002fc8000f8e0205 */
[C---:B--2---:R-:W-:Y:S02]  /*0360*/  IMAD R16, R5.reuse, UR8, R16 ;  /* 0x0000000805107c24 */ /* 0x044fe4000f8e0210 */
[----:B------:R-:W-:Y:S01]  /*0370*/  IMAD R0, R5, UR9, R0 ;  /* 0x0000000905007c24 */ /* 0x000fe2000f8e0200 */
[----:B------:R-:W-:Y:S06]  /*0380*/  BRA.U !UP0, `(.L_x_3723) ;  /* 0x0000001108187547 */ /* 0x000fec000b800000 */
[----:B------:R-:W0:Y:S01]  /*0390*/  LDCU.64 UR6, c[0x0][0x3b0] ;  /* 0x00007600ff0677ac */ /* 0x000e220008000a00 */
[----:B------:R-:W-:Y:S01]  /*03a0*/  MOV R2, RZ ;  /* 0x000000ff00027202 */ /* 0x000fe20000000f00 */
[----:B------:R-:W1:Y:S01]  /*03b0*/  LDCU UR4, c[0x0][0x3b8] ;  /* 0x00007700ff0477ac */ /* 0x000e620008000800 */
[----:B------:R-:W2:Y:S01]  /*03c0*/  LDCU.64 UR8, c[0x0][0x4d0] ;  /* 0x00009a00ff0877ac */ /* 0x000ea20008000a00 */
[----:B------:R-:W-:Y:S02]  /*03d0*/  UISETP.NE.AND UP0, UPT, UR38, 0x4, UPT ;  /* 0x000000042600788c */ /* 0x000fe4000bf05270 */
[----:B0-----:R-:W-:-:S05]  /*03e0*/  IMAD.HI.U32 R4, R3, UR7, R2 ;  /* 0x0000000703047c27 */ /* 0x001fca000f8e0002 */
[----:B-1----:R-:W-:-:S05]  /*03f0*/  SHF.R.U32.HI R5, RZ, UR4, R4 ;  /* 0x00000004ff057c19 */ /* 0x002fca0008011604 */
[----:B------:R-:W-:-:S04]  /*0400*/  IMAD.MOV R2, RZ, RZ, -R5 ;  /* 0x000000ffff027224 */ /* 0x000fc800078e0a05 */
        /* <DEDUP_REMOVED lines=10> */
[----:B------:R-:W-:-:S04]  /*04b0*/  SHF.R.U32.HI R3, RZ, UR5, R2 ;  /* 0x00000005ff037c19 */ /* 0x000fc80008011602 */
[----:B------:R-:W-:-:S05]  /*04c0*/  IADD3 R4, PT, PT, -R3, RZ, RZ ;  /* 0x000000ff03047210 */ /* 0x000fca0007ffe1ff */
[----:B-1----:R-:W-:-:S04]  /*04d0*/  IMAD R5, R4, UR6, R5 ;  /* 0x0000000604057c24 */ /* 0x002fc8000f8e0205 */
        /* <DEDUP_REMOVED lines=16> */
[----:B------:R-:W-:Y:S01]  /*05e0*/  HFMA2 R4, -RZ, RZ, 0, 0 ;  /* 0x00000000ff047431 */ /* 0x000fe200000001ff */
[----:B------:R-:W1:Y:S01]  /*05f0*/  LDCU UR6, c[0x0][0x3d4] ;  /* 0x00007a80ff0677ac */ /* 0x000e620008000800 */
[----:B------:R-:W2:Y:S01]  /*0600*/  LDCU.64 UR8, c[0x0][0x4e8] ;  /* 0x00009d00ff0877ac */ /* 0x000ea20008000a00 */
[----:B------:R-:W-:Y:S02]  /*0610*/  UISETP.NE.AND UP0, UPT, UR38, 0x7, UPT ;  /* 0x000000072600788c */ /* 0x000fe4000bf05270 */
        /* <DEDUP_REMOVED lines=214> */
[----:B------:R-:W2:Y:S03]  /*1380*/  LDCU.64 UR8, c[0x0][0x578] ;  /* 0x0000af00ff0877ac */ /* 0x000ea60008000a00 */
[----:B0-----:R-:W-:-:S05]  /*1390*/  IMAD.HI.U32 R2, R5, UR4, R4 ;  /* 0x0000000405027c27 */ /* 0x001fca000f8e0004 */
[----:B------:R-:W-:-:S05]  /*13a0*/  SHF.R.U32.HI R2, RZ, UR5, R2 ;  /* 0x00000005ff027c19 */ /* 0x000fca0008011602 */
[----:B------:R-:W-:-:S04]  /*13b0*/  IMAD.MOV R3, RZ, RZ, -R2 ;  /* 0x000000ffff037224 */ /* 0x000fc800078e0a02 */
[----:B-1----:R-:W-:-:S04]  /*13c0*/  IMAD R5, R3, UR6, R5 ;  /* 0x0000000603057c24 */ /* 0x002fc8000f8e0205 */
[C---:B--2---:R-:W-:Y:S02]  /*13d0*/  IMAD R16, R5.reuse, UR8, R16 ;  /* 0x0000000805107c24 */ /* 0x044fe4000f8e0210 */
[----:B------:R-:W-:-:S07]  /*13e0*/  IMAD R0, R5, UR9, R0 ;  /* 0x0000000905007c24 */ /* 0x000fce000f8e0200 */
.L_x_3723:
        /* <DEDUP_REMOVED lines=18> */
.L_x_3727:
[----:B------:R-:W2:Y:S02]  /*1510*/  LDG.E.U8 R2, desc[UR36][R2.64] ;  /* 0x0000002402027981 */ /* 0x000ea4000c1e1100 */
[----:B--2---:R-:W-:-:S04]  /*1520*/  I2FP.F32.U32 R0, R2 ;  /* 0x0000000200007245 */ /* 0x004fc80000201000 */
[----:B------:R-:W-:Y:S01]  /*1530*/  F2FP.BF16.F32.PACK_AB R0, RZ, R0 ;  /* 0x00000000ff00723e */ /* 0x000fe200000010ff */
[----:B------:R-:W-:Y:S06]  /*1540*/  BRA `(.L_x_3729) ;  /* 0x0000000c00a47947 */ /* 0x000fec0003800000 */
.L_x_3726:
        /* <DEDUP_REMOVED lines=10> */
.L_x_3731:
[----:B------:R-:W2:Y:S02]  /*15f0*/  LDG.E R2, desc[UR36][R2.64] ;  /* 0x0000002402027981 */ /* 0x000ea4000c1e1900 */
[----:B--2---:R-:W-:-:S04]  /*1600*/  I2FP.F32.S32 R0, R2 ;  /* 0x0000000200007245 */ /* 0x004fc80000201400 */
[----:B------:R-:W-:Y:S01]  /*1610*/  F2FP.BF16.F32.PACK_AB R0, RZ, R0 ;  /* 0x00000000ff00723e */ /* 0x000fe200000010ff */
[----:B------:R-:W-:Y:S06]  /*1620*/  BRA `(.L_x_3729) ;  /* 0x0000000c006c7947 */ /* 0x000fec0003800000 */
.L_x_3730:
[----:B------:R-:W2:Y:S02]  /*1630*/  LDG.E.U16 R2, desc[UR36][R2.64] ;  /* 0x0000002402027981 */ /* 0x000ea4000c1e1500 */
[----:B--2---:R-:W0:Y:S02]  /*1640*/  I2F.S16 R0, R2 ;  /* 0x0000000200007306 */ /* 0x004e240000101400 */
[----:B0-----:R-:W-:Y:S01]  /*1650*/  F2FP.BF16.F32.PACK_AB R0, RZ, R0 ;  /* 0x00000000ff00723e */ /* 0x001fe200000010ff */
[----:B------:R-:W-:Y:S06]  /*1660*/  BRA `(.L_x_3729) ;  /* 0x0000000c005c7947 */ /* 0x000fec0003800000 */
.L_x_3725:
        /* <DEDUP_REMOVED lines=9> */
.L_x_3733:
[----:B------:R-:W2:Y:S02]  /*1700*/  LDG.E.U16 R0, desc[UR36][R2.64] ;  /* 0x0000002402007981 */ /* 0x000ea4000c1e1500 */
[----:B--2---:R-:W-:-:S05]  /*1710*/  HADD2.F32 R0, -RZ, R0.H0_H0 ;  /* 0x20000000ff007230 */ /* 0x004fca0000004100 */
[----:B------:R-:W-:Y:S01]  /*1720*/  F2FP.BF16.F32.PACK_AB R0, RZ, R0 ;  /* 0x00000000ff00723e */ /* 0x000fe200000010ff */
[----:B------:R-:W-:Y:S06]  /*1730*/  BRA `(.L_x_3729) ;  /* 0x0000000c00287947 */ /* 0x000fec0003800000 */
.L_x_3732:
        /* <DEDUP_REMOVED lines=9> */
.L_x_3735:
[----:B------:R-:W2:Y:S02]  /*17d0*/  LDG.E.U16 R2, desc[UR36][R2.64] ;  /* 0x0000002402027981 */ /* 0x000ea4000c1e1500 */
[----:B--2---:R-:W-:-:S05]  /*17e0*/  HADD2.F32 R0, -RZ, R2.H0_H0 ;  /* 0x20000002ff007230 */ /* 0x004fca0000004100 */
[----:B------:R-:W-:Y:S01]  /*17f0*/  F2FP.BF16.F32.PACK_AB R0, RZ, R0 ;  /* 0x00000000ff00723e */ /* 0x000fe200000010ff */
[----:B------:R-:W-:Y:S06]  /*1800*/  BRA `(.L_x_3729) ;  /* 0x0000000800f47947 */ /* 0x000fec0003800000 */
.L_x_3734:
        /* <DEDUP_REMOVED lines=12> */
.L_x_3724:
        /* <DEDUP_REMOVED lines=13> */
.L_x_3738:
        /* <DEDUP_REMOVED lines=12> */
.L_x_3737:
        /* <DEDUP_REMOVED lines=27> */
.L_x_3740:
        /* <DEDUP_REMOVED lines=13> */
.L_x_3739:
[----:B------:R0:W5:Y:S01]  /*1ce0*/  LDG.E.U16 R0, desc[UR36][R2.64] ;  /* 0x0000002402007981 */ /* 0x000162000c1e1500 */
[----:B------:R-:W-:Y:S05]  /*1cf0*/  BRA `(.L_x_3729) ;  /* 0x0000000400b87947 */ /* 0x000fea0003800000 */
.L_x_3736:
        /* <DEDUP_REMOVED lines=12> */
.L_x_3743:
        /* <DEDUP_REMOVED lines=21> */
.L_x_3747:
[----:B------:R-:W-:Y:S05]  /*1f10*/  BSYNC.RECONVERGENT B1 ;  /* 0x0000000000017941 */ /* 0x000fea0003800200 */
.L_x_3746:
[----:B------:R-:W-:Y:S01]  /*1f20*/  IMAD.SHL.U32 R0, R0, 0x100000, RZ ;  /* 0x0010000000007824 */ /* 0x000fe200078e00ff */
[----:B------:R-:W-:-:S04]  /*1f30*/  LEA R2, R2, 0x3b800000, 0x17 ;  /* 0x3b80000002027811 */ /* 0x000fc800078eb8ff */
[----:B------:R-:W-:-:S07]  /*1f40*/  LOP3.LUT R0, R2, R0, R7, 0xfe, !PT ;  /* 0x0000000002007212 */ /* 0x000fce00078efe07 */
.L_x_3745:
[----:B------:R-:W-:Y:S05]  /*1f50*/  BSYNC.RECONVERGENT B0 ;  /* 0x0000000000007941 */ /* 0x000fea0003800200 */
.L_x_3744:
[----:B------:R-:W-:Y:S01]  /*1f60*/  F2FP.BF16.F32.PACK_AB R0, RZ, R0 ;  /* 0x00000000ff00723e */ /* 0x000fe200000010ff */
[----:B------:R-:W-:Y:S06]  /*1f70*/  BRA `(.L_x_3729) ;  /* 0x0000000400187947 */ /* 0x000fec0003800000 */
.L_x_3742:
        /* <DEDUP_REMOVED lines=21> */
.L_x_3751:
[----:B------:R-:W-:Y:S05]  /*20d0*/  BSYNC.RECONVERGENT B1 ;  /* 0x0000000000017941 */ /* 0x000fea0003800200 */
.L_x_3750:
[----:B------:R-:W-:Y:S02]  /*20e0*/  SHF.L.U32 R0, R0, 0x15, RZ ;  /* 0x0000001500007819 */ /* 0x000fe400000006ff */
[----:B------:R-:W-:-:S04]  /*20f0*/  LEA R2, R2, 0x37800000, 0x17 ;  /* 0x3780000002027811 */ /* 0x000fc800078eb8ff */
[----:B------:R-:W-:-:S07]  /*2100*/  LOP3.LUT R0, R2, R0, R7, 0xfe, !PT ;  /* 0x0000000002007212 */ /* 0x000fce00078efe07 */
.L_x_3749:
[----:B------:R-:W-:Y:S05]  /*2110*/  BSYNC.RECONVERGENT B0 ;  /* 0x0000000000007941 */ /* 0x000fea0003800200 */
.L_x_3748:
[----:B------:R-:W-:Y:S01]  /*2120*/  F2FP.BF16.F32.PACK_AB R0, RZ, R0 ;  /* 0x00000000ff00723e */ /* 0x000fe200000010ff */
[----:B------:R-:W-:Y:S06]  /*2130*/  BRA `(.L_x_3729) ;  /* 0x0000000000a87947 */ /* 0x000fec0003800000 */
.L_x_3741:
[----:B------:R-:W-:-:S09]  /*2140*/  UISETP.NE.AND UP0, UPT, UR4, 0x1c, UPT ;  /* 0x0000001c0400788c */ /* 0x000fd2000bf05270 */
[----:B------:R-:W-:Y:S05]  /*2150*/  BRA.U !UP0, `(.L_x_3752) ;  /* 0x0000000108947547 */ /* 0x000fea000b800000 */
[----:B------:R-:W-:-:S09]  /*2160*/  UISETP.NE.AND UP0, UPT, UR4, 0x1d, UPT ;  /* 0x0000001d0400788c */ /* 0x000fd2000bf05270 */
[----:B------:R-:W-:Y:S05]  /*2170*/  BRA.U !UP0, `(.L_x_3753) ;  /* 0x00000001087c7547 */ /* 0x000fea000b800000 */
[----:B------:R-:W-:-:S09]  /*2180*/  UISETP.NE.AND UP0, UPT, UR4, 0x2c, UPT ;  /* 0x0000002c0400788c */ /* 0x000fd2000bf05270 */
[----:B------:R-:W-:Y:S05]  /*2190*/  BRA.U !UP0, `(.L_x_3754) ;  /* 0x0000000108487547 */ /* 0x000fea000b800000 */
.L_x_3728:
        /* <DEDUP_REMOVED lines=16> */
.L_x_3755:
[----:B------:R-:W-:Y:S01]  /*22a0*/  PRMT R0, RZ, 0x7610, R0 ;  /* 0x00007610ff007816 */ /* 0x000fe20000000000 */
[----:B------:R-:W-:Y:S06]  /*22b0*/  BRA `(.L_x_3729) ;  /* 0x0000000000487947 */ /* 0x000fec0003800000 */
.L_x_3754:
        /* <DEDUP_REMOVED lines=8> */
.L_x_3757:
[----:B------:R-:W-:Y:S05]  /*2340*/  BSYNC.RECONVERGENT B0 ;  /* 0x0000000000007941 */ /* 0x000fea0003800200 */
.L_x_3756:
[----:B------:R-:W-:Y:S01]  /*2350*/  F2FP.BF16.F32.PACK_AB R0, RZ, R0 ;  /* 0x00000000ff00723e */ /* 0x000fe200000010ff */
[----:B------:R-:W-:Y:S06]  /*2360*/  BRA `(.L_x_3729) ;  /* 0x00000000001c7947 */ /* 0x000fec0003800000 */
.L_x_3753:
[----:B------:R-:W2:Y:S02]  /*2370*/  LDG.E.64 R2, desc[UR36][R2.64] ;  /* 0x0000002402027981 */ /* 0x000ea4000c1e1b00 */
[----:B--2---:R-:W0:Y:S02]  /*2380*/  I2F.U64 R0, R2 ;  /* 0x0000000200007312 */ /* 0x004e240000301000 */
[----:B0-----:R-:W-:Y:S01]  /*2390*/  F2FP.BF16.F32.PACK_AB R0, RZ, R0 ;  /* 0x00000000ff00723e */ /* 0x001fe200000010ff */
[----:B------:R-:W-:Y:S06]  /*23a0*/  BRA `(.L_x_3729) ;  /* 0x00000000000c7947 */ /* 0x000fec0003800000 */
.L_x_3752:
[----:B------:R-:W2:Y:S02]  /*23b0*/  LDG.E R2, desc[UR36][R2.64] ;  /* 0x0000002402027981 */ /* 0x000ea4000c1e1900 */
[----:B--2---:R-:W-:-:S04]  /*23c0*/  I2FP.F32.U32 R0, R2 ;  /* 0x0000000200007245 */ /* 0x004fc80000201000 */
[----:B------:R-:W-:-:S07]  /*23d0*/  F2FP.BF16.F32.PACK_AB R0, RZ, R0 ;  /* 0x00000000ff00723e */ /* 0x000fce00000010ff */
.L_x_3729:
[----:B-----5:R-:W-:Y:S01]  /*23e0*/  IMAD.U32 R7, R0, 0x10000, RZ ;  /* 0x0001000000077824 */ /* 0x020fe200078e00ff */
[----:B------:R-:W-:Y:S01]  /*23f0*/  MOV R5, 0x3e800000 ;  /* 0x3e80000000057802 */ /* 0x000fe20000000f00 */
[----:B------:R-:W-:Y:S01]  /*2400*/  IMAD.MOV.U32 R6, RZ, RZ, 0x3d39bf78 ;  /* 0x3d39bf78ff067424 */ /* 0x000fe200078e00ff */
[----:B------:R-:W1:Y:S01]  /*2410*/  LDCU.64 UR6, c[0x0][0x580] ;  /* 0x0000b000ff0677ac */ /* 0x000e620008000a00 */
[----:B------:R-:W-:Y:S01]  /*2420*/  FMUL.FTZ R0, |R7|, -1.4426950216293334961 ;  /* 0xbfb8aa3b07007820 */ /* 0x000fe20000410200 */
[----:B------:R-:W-:-:S03]  /*2430*/  UPRMT UR4, UR42, 0x9910, URZ ;  /* 0x000099102a047896 */ /* 0x000fc600080000ff */
[----:B------:R-:W0:Y:S01]  /*2440*/  MUFU.EX2 R9, R0 ;  /* 0x0000000000097308 */ /* 0x000e220000000800 */
[----:B------:R-:W-:Y:S01]  /*2450*/  UISETP.GT.AND UP0, UPT, UR4, 0x9, UPT ;  /* 0x000000090400788c */ /* 0x000fe2000bf04270 */
[C---:B0-----:R-:W-:Y:S01]  /*2460*/  FADD.FTZ.RZ R2, R9.reuse, 1 ;  /* 0x3f80000009027421 */ /* 0x041fe2000001c000 */
[----:B------:R-:W-:-:S03]  /*2470*/  ISETP.GE.U32.AND P0, PT, R9, 0x7f800000, PT ;  /* 0x7f8000000900780c */ /* 0x000fc60003f06070 */
[----:B------:R-:W-:Y:S01]  /*2480*/  VIADD R2, R2, 0xc0c00000 ;  /* 0xc0c0000002027836 */ /* 0x000fe20000000000 */
[----:B------:R-:W-:-:S04]  /*2490*/  ISETP.GT.AND P1, PT, R9, -0x40800000, P0 ;  /* 0xbf8000000900780c */ /* 0x000fc80000724270 */
[----:B------:R-:W-:-:S04]  /*24a0*/  LOP3.LUT R2, R2, 0xff800000, RZ, 0xc0, !PT ;  /* 0xff80000002027812 */ /* 0x000fc800078ec0ff */
[----:B------:R-:W-:Y:S01]  /*24b0*/  IADD3 R4, PT, PT, -R2, 0x40800000, RZ ;  /* 0x4080000002047810 */ /* 0x000fe20007ffe1ff */
[----:B------:R-:W-:Y:S01]  /*24c0*/  IMAD.IADD R3, R9, 0x1, -R2 ;  /* 0x0000000109037824 */ /* 0x000fe200078e0a02 */
[----:B------:R-:W-:Y:S02]  /*24d0*/  I2FP.F32.S32 R2, R2 ;  /* 0x0000000200027245 */ /* 0x000fe40000201400 */
[----:B------:R-:W-:Y:S01]  /*24e0*/  @P0 MOV R0, 0x7f800000 ;  /* 0x7f80000000000802 */ /* 0x000fe20000000f00 */
[----:B------:R-:W-:Y:S02]  /*24f0*/  FFMA.FTZ R4, R4, R5, -1 ;  /* 0xbf80000004047423 */ /* 0x000fe40000010005 */
[----:B------:R-:W-:Y:S02]  /*2500*/  FMUL.FTZ R2, R2, 1.1920928955078125e-07 ;  /* 0x3400000002027820 */ /* 0x000fe40000410000 */
[----:B------:R-:W-:-:S04]  /*2510*/  FADD.FTZ R3, R3, R4 ;  /* 0x0000000403037221 */ /* 0x000fc80000010000 */
[----:B------:R-:W-:-:S04]  /*2520*/  FFMA.FTZ R4, R3, -R6, 0.10546888411045074463 ;  /* 0x3dd8001203047423 */ /* 0x000fc80000010806 */
[----:B------:R-:W-:-:S04]  /*2530*/  FFMA.FTZ R4, R3, R4, -0.13229703903198242188 ;  /* 0xbe0778e003047423 */ /* 0x000fc80000010004 */
[----:B------:R-:W-:-:S04]  /*2540*/  FFMA.FTZ R4, R3, R4, 0.14491446316242218018 ;  /* 0x3e14647503047423 */ /* 0x000fc80000010004 */
[----:B------:R-:W-:-:S04]  /*2550*/  FFMA.FTZ R4, R3, R4, -0.16641564667224884033 ;  /* 0xbe2a68dd03047423 */ /* 0x000fc80000010004 */
[----:B------:R-:W-:-:S04]  /*2560*/  FFMA.FTZ R4, R3, R4, 0.19988867640495300293 ;  /* 0x3e4caf9e03047423 */ /* 0x000fc80000010004 */
[----:B------:R-:W-:-:S04]  /*2570*/  FFMA.FTZ R4, R3, R4, -0.25000196695327758789 ;  /* 0xbe80004203047423 */ /* 0x000fc80000010004 */
[----:B------:R-:W-:-:S04]  /*2580*/  FFMA.FTZ R4, R3, R4, 0.33333510160446166992 ;  /* 0x3eaaaae603047423 */ /* 0x000fc80000010004 */
[----:B------:R-:W-:-:S04]  /*2590*/  FFMA.FTZ R4, R3, R4, -0.5 ;  /* 0xbf00000003047423 */ /* 0x000fc80000010004 */
[----:B------:R-:W-:-:S04]  /*25a0*/  FMUL.FTZ R4, R3, R4 ;  /* 0x0000000403047220 */ /* 0x000fc80000410000 */
[----:B------:R-:W-:-:S04]  /*25b0*/  FFMA.FTZ R3, R3, R4, R3 ;  /* 0x0000000403037223 */ /* 0x000fc80000010003 */
[----:B------:R-:W-:Y:S01]  /*25c0*/  FFMA.FTZ R2, R2, 0.69314718246459960938, R3 ;  /* 0x3f31721802027823 */ /* 0x000fe20000010003 */
[C---:B------:R-:W-:Y:S01]  /*25d0*/  @P1 FFMA.FTZ R2, R9.reuse, R0, +INF ;  /* 0x7f80000009021423 */ /* 0x040fe20000010000 */
[----:B------:R-:W-:Y:S02]  /*25e0*/  @P0 FSETP.NEU.FTZ.AND P1, PT, R9, RZ, PT ;  /* 0x000000ff0900020b */ /* 0x000fe40003f3d000 */
[----:B------:R-:W-:Y:S02]  /*25f0*/  FMNMX.FTZ R3, RZ, R7, PT ;  /* 0x00000007ff037209 */ /* 0x000fe40003810000 */
[----:B------:R-:W-:-:S05]  /*2600*/  @P0 FSEL R2, R2, -RZ, P1 ;  /* 0x800000ff02020208 */ /* 0x000fca0000800000 */
[----:B------:R-:W-:Y:S01]  /*2610*/  FADD.FTZ R0, R3, -R2 ;  /* 0x8000000203007221 */ /* 0x000fe20000010000 */
[----:B-1----:R-:W-:-:S03]  /*2620*/  IADD3 R2, P0, PT, R16, UR6, RZ ;  /* 0x0000000610027c10 */ /* 0x002fc6000ff1e0ff */
[----:B------:R0:W1:Y:S02]  /*2630*/  F2F.BF16.F32 R5, R0 ;  /* 0x0000000000057304 */ /* 0x0000640000202000 */
[----:B------:R-:W-:Y:S01]  /*2640*/  IMAD.X R3, RZ, RZ, UR7, P0 ;  /* 0x00000007ff037e24 */ /* 0x000fe200080e06ff */
        /* <DEDUP_REMOVED lines=13> */
.L_x_3761:
[----:B-1----:R-:W-:-:S06]  /*2720*/  SHF.L.U32 R5, R5, 0x10, RZ ;  /* 0x0000001005057819 */ /* 0x002fcc00000006ff */
[----:B------:R-:W1:Y:S02]  /*2730*/  F2I.S64.TRUNC R4, R5 ;  /* 0x0000000500047311 */ /* 0x000e64000020d900 */
[----:B-1----:R4:W-:Y:S01]  /*2740*/  STG.E.U8 desc[UR36][R2.64], R4 ;  /* 0x0000000402007986 */ /* 0x0029e2000c101124 */
[----:B------:R-:W-:Y:S05]  /*2750*/  BRA `(.L_x_3763) ;  /* 0x0000000c00707947 */ /* 0x000fea0003800000 */
.L_x_3760:
        /* <DEDUP_REMOVED lines=10> */
.L_x_3765:
[----:B-1----:R-:W-:-:S06]  /*2800*/  IMAD.U32 R5, R5, 0x10000, RZ ;  /* 0x0001000005057824 */ /* 0x002fcc00078e00ff */
[----:B------:R-:W1:Y:S02]  /*2810*/  F2I.FTZ.TRUNC.NTZ R5, R5 ;  /* 0x0000000500057305 */ /* 0x000e64000021f100 */
[----:B-1----:R2:W-:Y:S01]  /*2820*/  STG.E desc[UR36][R2.64], R5 ;  /* 0x0000000502007986 */ /* 0x0025e2000c101924 */
[----:B------:R-:W-:Y:S05]  /*2830*/  BRA `(.L_x_3763) ;  /* 0x0000000c00387947 */ /* 0x000fea0003800000 */
.L_x_3764:
[----:B-1----:R-:W-:-:S06]  /*2840*/  SHF.L.U32 R5, R5, 0x10, RZ ;  /* 0x0000001005057819 */ /* 0x002fcc00000006ff */
[----:B------:R-:W1:Y:S02]  /*2850*/  F2I.FTZ.TRUNC.NTZ R5, R5 ;  /* 0x0000000500057305 */ /* 0x000e64000021f100 */
[----:B-1----:R3:W-:Y:S01]  /*2860*/  STG.E.U16 desc[UR36][R2.64], R5 ;  /* 0x0000000502007986 */ /* 0x0027e2000c101524 */
[----:B------:R-:W-:Y:S05]  /*2870*/  BRA `(.L_x_3763) ;  /* 0x0000000c00287947 */ /* 0x000fea0003800000 */
.L_x_3759:
        /* <DEDUP_REMOVED lines=9> */
.L_x_3767:
[----:B01----:R-:W-:-:S05]  /*2910*/  IMAD.U32 R0, R5, 0x10000, RZ ;  /* 0x0001000005007824 */ /* 0x003fca00078e00ff */
[----:B------:R-:W-:-:S05]  /*2920*/  F2FP.F16.F32.PACK_AB R0, RZ, R0 ;  /* 0x00000000ff00723e */ /* 0x000fca00000000ff */
[----:B------:R0:W-:Y:S01]  /*2930*/  STG.E.U16 desc[UR36][R2.64], R0 ;  /* 0x0000000002007986 */ /* 0x0001e2000c101524 */
[----:B------:R-:W-:Y:S05]  /*2940*/  BRA `(.L_x_3763) ;  /* 0x0000000800f47947 */ /* 0x000fea0003800000 */
.L_x_3766:
[----:B------:R-:W-:-:S09]  /*2950*/  UISETP.NE.AND UP0, UPT, UR4, 0x7, UPT ;  /* 0x000000070400788c */ /* 0x000fd2000bf05270 */
[----:B------:R-:W-:Y:S05]  /*2960*/  BRA.U !UP0, `(.L_x_3768) ;  /* 0x0000000108347547 */ /* 0x000fea000b800000 */
[----:B------:R-:W-:-:S09]  /*2970*/  UISETP.NE.AND UP0, UPT, UR4, 0x8, UPT ;  /* 0x000000080400788c */ /* 0x000fd2000bf05270 */
[----:B------:R-:W-:Y:S05]  /*2980*/  BRA.U !UP0, `(.L_x_3769) ;  /* 0x0000000108187547 */ /* 0x000fea000b800000 */
[----:B------:R-:W-:-:S09]  /*2990*/  UISETP.NE.AND UP0, UPT, UR4, 0x9, UPT ;  /* 0x000000090400788c */ /* 0x000fd2000bf05270 */
[----:B------:R-:W-:Y:S05]  /*29a0*/  BRA.U UP0, `(.L_x_3762) ;  /* 0x00000009003c7547 */ /* 0x000fea000b800000 */
[----:B-1----:R-:W-:Y:S01]  /*29b0*/  SHF.L.U32 R4, R5, 0x10, RZ ;  /* 0x0000001005047819 */ /* 0x002fe200000006ff */
[----:B------:R-:W-:-:S05]  /*29c0*/  IMAD.MOV.U32 R5, RZ, RZ, RZ ;  /* 0x000000ffff057224 */ /* 0x000fca00078e00ff */
[----:B------:R1:W-:Y:S01]  /*29d0*/  STG.E.64 desc[UR36][R2.64], R4 ;  /* 0x0000000402007986 */ /* 0x0003e2000c101b24 */
[----:B------:R-:W-:Y:S05]  /*29e0*/  BRA `(.L_x_3763) ;  /* 0x0000000800cc7947 */ /* 0x000fea0003800000 */
.L_x_3769:
[----:B-1----:R-:W-:-:S05]  /*29f0*/  IMAD.U32 R5, R5, 0x10000, RZ ;  /* 0x0001000005057824 */ /* 0x002fca00078e00ff */
[----:B------:R-:W-:-:S04]  /*2a00*/  F2FP.F16.F32.PACK_AB R5, RZ, R5 ;  /* 0x00000005ff05723e */ /* 0x000fc800000000ff */
[----:B------:R-:W-:-:S05]  /*2a10*/  PRMT R5, R5, 0x5410, RZ ;  /* 0x0000541005057816 */ /* 0x000fca00000000ff */
[----:B------:R1:W-:Y:S01]  /*2a20*/  STG.E desc[UR36][R2.64], R5 ;  /* 0x0000000502007986 */ /* 0x0003e2000c101924 */
[----:B------:R-:W-:Y:S05]  /*2a30*/  BRA `(.L_x_3763) ;  /* 0x0000000800b87947 */ /* 0x000fea0003800000 */
.L_x_3768:
[----:B-1----:R-:W-:-:S05]  /*2a40*/  SHF.L.U32 R4, R5, 0x10, RZ ;  /* 0x0000001005047819 */ /* 0x002fca00000006ff */
[----:B------:R-:W-:-:S06]  /*2a50*/  FMUL.FTZ R4, R4, 1 ;  /* 0x3f80000004047820 */ /* 0x000fcc0000410000 */
[----:B------:R-:W1:Y:S02]  /*2a60*/  F2F.F64.F32 R4, R4 ;  /* 0x0000000400047310 */ /* 0x000e640000201800 */
[----:B-1----:R1:W-:Y:S01]  /*2a70*/  STG.E.64 desc[UR36][R2.64], R4 ;  /* 0x0000000402007986 */ /* 0x0023e2000c101b24 */
[----:B------:R-:W-:Y:S05]  /*2a80*/  BRA `(.L_x_3763) ;  /* 0x0000000800a47947 */ /* 0x000fea0003800000 */
.L_x_3758:
        /* <DEDUP_REMOVED lines=13> */
.L_x_3772:
[----:B-1----:R-:W-:Y:S01]  /*2b60*/  IMAD.U32 R5, R5, 0x10000, RZ ;  /* 0x0001000005057824 */ /* 0x002fe200078e00ff */
[----:B------:R-:W-:-:S03]  /*2b70*/  CS2R R6, SRZ ;  /* 0x0000000000067805 */ /* 0x000fc6000001ff00 */
[----:B------:R-:W-:-:S06]  /*2b80*/  FMUL.FTZ R5, R5, 1 ;  /* 0x3f80000005057820 */ /* 0x000fcc0000410000 */
[----:B------:R-:W1:Y:S02]  /*2b90*/  F2F.F64.F32 R4, R5 ;  /* 0x0000000500047310 */ /* 0x000e640000201800 */
[----:B-1----:R1:W-:Y:S01]  /*2ba0*/  STG.E.128 desc[UR36][R2.64], R4 ;  /* 0x0000000402007986 */ /* 0x0023e2000c101d24 */
[----:B------:R-:W-:Y:S05]  /*2bb0*/  BRA `(.L_x_3763) ;  /* 0x0000000800587947 */ /* 0x000fea0003800000 */
.L_x_3771:
[----:B------:R-:W-:-:S09]  /*2bc0*/  UISETP.NE.AND UP0, UPT, UR4, 0xf, UPT ;  /* 0x0000000f0400788c */ /* 0x000fd2000bf05270 */
[----:B------:R-:W-:Y:S05]  /*2bd0*/  BRA.U !UP0, `(.L_x_3773) ;  /* 0x0000000108a07547 */ /* 0x000fea000b800000 */
[----:B------:R-:W-:-:S09]  /*2be0*/  UISETP.NE.AND UP0, UPT, UR4, 0x17, UPT ;  /* 0x000000170400788c */ /* 0x000fd2000bf05270 */
[----:B------:R-:W-:Y:S05]  /*2bf0*/  BRA.U !UP0, `(.L_x_3774) ;  /* 0x00000001084c7547 */ /* 0x000fea000b800000 */
[----:B------:R-:W-:-:S09]  /*2c00*/  UISETP.NE.AND UP0, UPT, UR4, 0x18, UPT ;  /* 0x000000180400788c */ /* 0x000fd2000bf05270 */
[----:B------:R-:W-:Y:S05]  /*2c10*/  BRA.U UP0, `(.L_x_3762) ;  /* 0x0000000500a07547 */ /* 0x000fea000b800000 */
[----:B-1----:R-:W-:Y:S01]  /*2c20*/  SHF.L.U32 R7, R5, 0x10, RZ ;  /* 0x0000001005077819 */ /* 0x002fe200000006ff */
[----:B------:R-:W-:Y:S01]  /*2c30*/  BSSY.RECONVERGENT B0, `(.L_x_3775) ;  /* 0x000000c000007945 */ /* 0x000fe20003800200 */
[----:B0-----:R-:W-:Y:S02]  /*2c40*/  IMAD.MOV.U32 R0, RZ, RZ, 0x7f ;  /* 0x0000007fff007424 */ /* 0x001fe400078e00ff */
        /* <DEDUP_REMOVED lines=10> */
.L_x_3776:
[----:B------:R-:W-:Y:S05]  /*2cf0*/  BSYNC.RECONVERGENT B0 ;  /* 0x0000000000007941 */ /* 0x000fea0003800200 */
.L_x_3775:
[----:B------:R-:W-:-:S05]  /*2d00*/  LOP3.LUT R5, R0, 0x80, R5, 0xf8, !PT ;  /* 0x0000008000057812 */ /* 0x000fca00078ef805 */
[----:B------:R0:W-:Y:S01]  /*2d10*/  STG.E.U8 desc[UR36][R2.64], R5 ;  /* 0x0000000502007986 */ /* 0x0001e2000c101124 */
[----:B------:R-:W-:Y:S05]  /*2d20*/  BRA `(.L_x_3763) ;  /* 0x0000000400fc7947 */ /* 0x000fea0003800000 */
.L_x_3774:
[----:B-1----:R-:W-:Y:S01]  /*2d30*/  IMAD.U32 R7, R5, 0x10000, RZ ;  /* 0x0001000005077824 */ /* 0x002fe200078e00ff */
[----:B------:R-:W-:Y:S04]  /*2d40*/  BSSY.RECONVERGENT B0, `(.L_x_3777) ;  /* 0x000000e000007945 */ /* 0x000fe80003800200 */
[----:B------:R-:W-:Y:S02]  /*2d50*/  LOP3.LUT R6, R7, 0x7fffffff, RZ, 0xc0, !PT ;  /* 0x7fffffff07067812 */ /* 0x000fe400078ec0ff */
[----:B------:R-:W-:Y:S02]  /*2d60*/  SHF.R.U32.HI R5, RZ, 0x18, R7 ;  /* 0x00000018ff057819 */ /* 0x000fe40000011607 */
[----:B------:R-:W-:-:S13]  /*2d70*/  ISETP.GE.U32.AND P1, PT, R6, 0x47800000, PT ;  /* 0x478000000600780c */ /* 0x000fda0003f26070 */
[----:B------:R-:W-:Y:S02]  /*2d80*/  @P1 ISETP.GT.U32.AND P0, PT, R6, 0x7f800000, PT ;  /* 0x7f8000000600180c */ /* 0x000fe40003f04070 */
[----:B0-----:R-:W-:-:S04]  /*2d90*/  @P1 MOV R0, 0x7f ;  /* 0x0000007f00001802 */ /* 0x001fc80000000f00 */
        /* <DEDUP_REMOVED lines=8> */
.L_x_3778:
[----:B------:R-:W-:Y:S05]  /*2e20*/  BSYNC.RECONVERGENT B0 ;  /* 0x0000000000007941 */ /* 0x000fea0003800200 */
.L_x_3777:
[----:B------:R-:W-:-:S05]  /*2e30*/  LOP3.LUT R5, R0, 0x80, R5, 0xf8, !PT ;  /* 0x0000008000057812 */ /* 0x000fca00078ef805 */
[----:B------:R0:W-:Y:S01]  /*2e40*/  STG.E.U8 desc[UR36][R2.64], R5 ;  /* 0x0000000502007986 */ /* 0x0001e2000c101124 */
[----:B------:R-:W-:Y:S05]  /*2e50*/  BRA `(.L_x_3763) ;  /* 0x0000000400b07947 */ /* 0x000fea0003800000 */
.L_x_3773:
[----:B-1----:R1:W-:Y:S01]  /*2e60*/  STG.E.U16 desc[UR36][R2.64], R5 ;  /* 0x0000000502007986 */ /* 0x0023e2000c101524 */
[----:B------:R-:W-:Y:S05]  /*2e70*/  BRA `(.L_x_3763) ;  /* 0x0000000400a87947 */ /* 0x000fea0003800000 */
.L_x_3770:
        /* <DEDUP_REMOVED lines=12> */
.L_x_3781:
[----:B-1----:R-:W-:Y:S01]  /*2f40*/  IMAD.U32 R5, R5, 0x10000, RZ ;  /* 0x0001000005057824 */ /* 0x002fe200078e00ff */
[----:B------:R-:W-:Y:S01]  /*2f50*/  BSSY.RECONVERGENT B0, `(.L_x_3782) ;  /* 0x0000014000007945 */ /* 0x000fe20003800200 */
[----:B0-----:R-:W-:-:S03]  /*2f60*/  HFMA2 R0, -RZ, RZ, 0, 7.62939453125e-06 ;  /* 0x00000080ff007431 */ /* 0x001fc600000001ff */
        /* <DEDUP_REMOVED lines=10> */
.L_x_3784:
[----:B------:R-:W-:-:S04]  /*3010*/  SHF.R.U32.HI R0, RZ, 0x14, R5 ;  /* 0x00000014ff007819 */ /* 0x000fc80000011605 */
[----:B------:R-:W-:-:S04]  /*3020*/  LOP3.LUT R0, R0, 0x1, RZ, 0xc0, !PT ;  /* 0x0000000100007812 */ /* 0x000fc800078ec0ff */
[----:B------:R-:W-:-:S04]  /*3030*/  IADD3 R0, PT, PT, R5, 0x487ffff, R0 ;  /* 0x0487ffff05007810 */ /* 0x000fc80007ffe000 */
[----:B------:R-:W-:-:S04]  /*3040*/  SHF.R.U32.HI R0, RZ, 0x14, R0 ;  /* 0x00000014ff007819 */ /* 0x000fc80000011600 */
[----:B------:R-:W-:-:S07]  /*3050*/  LOP3.LUT R4, R0, 0xff, RZ, 0xc0, !PT ;  /* 0x000000ff00047812 */ /* 0x000fce00078ec0ff */
.L_x_3785:
[----:B------:R-:W-:-:S04]  /*3060*/  SHF.R.U32.HI R5, RZ, 0x18, R5 ;  /* 0x00000018ff057819 */ /* 0x000fc80000011605 */
[----:B------:R-:W-:-:S04]  /*3070*/  LOP3.LUT R4, R4, 0x80, R5, 0xf8, !PT ;  /* 0x0000008004047812 */ /* 0x000fc800078ef805 */
[----:B------:R-:W-:-:S07]  /*3080*/  PRMT R0, R4, 0x7610, R0 ;  /* 0x0000761004007816 */ /* 0x000fce0000000000 */
.L_x_3783:
[----:B------:R-:W-:Y:S05]  /*3090*/  BSYNC.RECONVERGENT B0 ;  /* 0x0000000000007941 */ /* 0x000fea0003800200 */
.L_x_3782:
[----:B------:R0:W-:Y:S01]  /*30a0*/  STG.E.U8 desc[UR36][R2.64], R0 ;  /* 0x0000000002007986 */ /* 0x0001e2000c101124 */
[----:B------:R-:W-:Y:S05]  /*30b0*/  BRA `(.L_x_3763) ;  /* 0x0000000400187947 */ /* 0x000fea0003800000 */
.L_x_3780:
        /* <DEDUP_REMOVED lines=13> */
.L_x_3788:
[----:B------:R-:W-:-:S04]  /*3190*/  SHF.R.U32.HI R0, RZ, 0x15, R5 ;  /* 0x00000015ff007819 */ /* 0x000fc80000011605 */
[----:B------:R-:W-:-:S04]  /*31a0*/  LOP3.LUT R0, R0, 0x1, RZ, 0xc0, !PT ;  /* 0x0000000100007812 */ /* 0x000fc800078ec0ff */
[----:B------:R-:W-:-:S04]  /*31b0*/  IADD3 R0, PT, PT, R5, 0x88fffff, R0 ;  /* 0x088fffff05007810 */ /* 0x000fc80007ffe000 */
[----:B------:R-:W-:-:S04]  /*31c0*/  SHF.R.U32.HI R0, RZ, 0x15, R0 ;  /* 0x00000015ff007819 */ /* 0x000fc80000011600 */
[----:B------:R-:W-:-:S07]  /*31d0*/  LOP3.LUT R4, R0, 0xff, RZ, 0xc0, !PT ;  /* 0x000000ff00047812 */ /* 0x000fce00078ec0ff */
.L_x_3789:
[----:B------:R-:W-:-:S04]  /*31e0*/  SHF.R.U32.HI R5, RZ, 0x18, R5 ;  /* 0x00000018ff057819 */ /* 0x000fc80000011605 */
[----:B------:R-:W-:-:S04]  /*31f0*/  LOP3.LUT R4, R4, 0x80, R5, 0xf8, !PT ;  /* 0x0000008004047812 */ /* 0x000fc800078ef805 */
[----:B------:R-:W-:-:S07]  /*3200*/  PRMT R0, R4, 0x7610, R0 ;  /* 0x0000761004007816 */ /* 0x000fce0000000000 */
.L_x_3787:
[----:B------:R-:W-:Y:S05]  /*3210*/  BSYNC.RECONVERGENT B0 ;  /* 0x0000000000007941 */ /* 0x000fea0003800200 */
.L_x_3786:
[----:B------:R0:W-:Y:S01]  /*3220*/  STG.E.U8 desc[UR36][R2.64], R0 ;  /* 0x0000000002007986 */ /* 0x0001e2000c101124 */
[----:B------:R-:W-:Y:S05]  /*3230*/  BRA `(.L_x_3763) ;  /* 0x0000000000b87947 */ /* 0x000fea0003800000 */
.L_x_3779:
[----:B------:R-:W-:-:S09]  /*3240*/  UISETP.NE.AND UP0, UPT, UR4, 0x1c, UPT ;  /* 0x0000001c0400788c */ /* 0x000fd2000bf05270 */
[----:B------:R-:W-:Y:S05]  /*3250*/  BRA.U !UP0, `(.L_x_3790) ;  /* 0x0000000108a47547 */ /* 0x000fea000b800000 */
[----:B------:R-:W-:-:S09]  /*3260*/  UISETP.NE.AND UP0, UPT, UR4, 0x1d, UPT ;  /* 0x0000001d0400788c */ /* 0x000fd2000bf05270 */
[----:B------:R-:W-:Y:S05]  /*3270*/  BRA.U !UP0, `(.L_x_3791) ;  /* 0x00000001088c7547 */ /* 0x000fea000b800000 */
[----:B------:R-:W-:-:S09]  /*3280*/  UISETP.NE.AND UP0, UPT, UR4, 0x2c, UPT ;  /* 0x0000002c0400788c */ /* 0x000fd2000bf05270 */
[----:B------:R-:W-:Y:S05]  /*3290*/  BRA.U !UP0, `(.L_x_3792) ;  /* 0x0000000108447547 */ /* 0x000fea000b800000 */
.L_x_3762:
[----:B0-----:R-:W-:Y:S01]  /*32a0*/  MOV R0, 0x0 ;  /* 0x0000000000007802 */ /* 0x001fe20000000f00 */
[----:B------:R-:W0:Y:S01]  /*32b0*/  LDCU.64 UR6, c[0x4][0x128] ;  /* 0x01002500ff0677ac */ /* 0x000e220008000a00 */
[----:B------:R-:W-:Y:S02]  /*32c0*/  HFMA2 R8, -RZ, RZ, 0, 6.020069122314453125e-06 ;  /* 0x00000065ff087431 */ /* 0x000fe400000001ff */
[----:B------:R-:W-:Y:S01]  /*32d0*/  IMAD.MOV.U32 R12, RZ, RZ, 0x1 ;  /* 0x00000001ff0c7424 */ /* 0x000fe200078e00ff */
[----:B------:R2:W3:Y:S01]  /*32e0*/  LDC.64 R2, c[0x4][R0] ;  /* 0x0100000000027b82 */ /* 0x0004e20000000a00 */
[----:B------:R-:W4:Y:S01]  /*32f0*/  LDCU.64 UR8, c[0x4][0x130] ;  /* 0x01002600ff0877ac */ /* 0x000f220008000a00 */
[----:B------:R-:W-:Y:S01]  /*3300*/  IMAD.MOV.U32 R13, RZ, RZ, RZ ;  /* 0x000000ffff0d7224 */ /* 0x000fe200078e00ff */
[----:B------:R-:W5:Y:S01]  /*3310*/  LDCU.64 UR4, c[0x4][0x40] ;  /* 0x01000800ff0477ac */ /* 0x000f620008000a00 */
[----:B0-----:R-:W-:Y:S01]  /*3320*/  MOV R4, UR6 ;  /* 0x0000000600047c02 */ /* 0x001fe20008000f00 */
[----:B-1----:R-:W-:-:S02]  /*3330*/  IMAD.U32 R5, RZ, RZ, UR7 ;  /* 0x00000007ff057e24 */ /* 0x002fc4000f8e00ff */
[----:B----4-:R-:W-:Y:S01]  /*3340*/  IMAD.U32 R6, RZ, RZ, UR8 ;  /* 0x00000008ff067e24 */ /* 0x010fe2000f8e00ff */
[----:B------:R-:W-:Y:S01]  /*3350*/  MOV R7, UR9 ;  /* 0x0000000900077c02 */ /* 0x000fe20008000f00 */
[----:B-----5:R-:W-:Y:S02]  /*3360*/  IMAD.U32 R10, RZ, RZ, UR4 ;  /* 0x00000004ff0a7e24 */ /* 0x020fe4000f8e00ff */
[----:B--2---:R-:W-:-:S07]  /*3370*/  IMAD.U32 R11, RZ, RZ, UR5 ;  /* 0x00000005ff0b7e24 */ /* 0x004fce000f8e00ff */
[----:B------:R-:W-:-:S07]  /*3380*/  LEPC R20, `(.L_x_3793) ;  /* 0x000000001014794e */ /* 0x000fce0000000000 */
[----:B---3--:R-:W-:Y:S05]  /*3390*/  CALL.ABS.NOINC R2 ;  /* 0x0000000002007343 */ /* 0x008fea0003c00000 */
.L_x_3793:
[----:B------:R-:W-:Y:S05]  /*33a0*/  BRA `(.L_x_3763) ;  /* 0x00000000005c7947 */ /* 0x000fea0003800000 */
.L_x_3792:
[----:B-1----:R-:W-:-:S04]  /*33b0*/  SHF.L.U32 R5, R5, 0x10, RZ ;  /* 0x0000001005057819 */ /* 0x002fc800000006ff */
        /* <DEDUP_REMOVED lines=11> */
[----:B------:R-:W-:-:S05]  /*3470*/  @!P0 IADD3 R0, PT, PT, R6, RZ, RZ ;  /* 0x000000ff06008210 */ /* 0x000fca0007ffe0ff */
[----:B------:R-:W-:-:S05]  /*3480*/  @P1 IMAD.MOV.U32 R5, RZ, RZ, R0 ;  /* 0x000000ffff051224 */ /* 0x000fca00078e0000 */
[----:B------:R0:W-:Y:S01]  /*3490*/  STG.E.U8 desc[UR36][R2.64], R5 ;  /* 0x0000000502007986 */ /* 0x0001e2000c101124 */
[----:B------:R-:W-:Y:S05]  /*34a0*/  BRA `(.L_x_3763) ;  /* 0x00000000001c7947 */ /* 0x000fea0003800000 */
.L_x_3791:
[----:B-1----:R-:W-:-:S06]  /*34b0*/  IMAD.U32 R5, R5, 0x10000, RZ ;  /* 0x0001000005057824 */ /* 0x002fcc00078e00ff */
[----:B------:R-:W1:Y:S02]  /*34c0*/  F2I.U64.TRUNC R4, R5 ;  /* 0x0000000500047311 */ /* 0x000e64000020d800 */
[----:B-1----:R1:W-:Y:S01]  /*34d0*/  STG.E.64 desc[UR36][R2.64], R4 ;  /* 0x0000000402007986 */ /* 0x0023e2000c101b24 */
[----:B------:R-:W-:Y:S05]  /*34e0*/  BRA `(.L_x_3763) ;  /* 0x00000000000c7947 */ /* 0x000fea0003800000 */
.L_x_3790:
[----:B-1----:R-:W-:-:S06]  /*34f0*/  SHF.L.U32 R5, R5, 0x10, RZ ;  /* 0x0000001005057819 */ /* 0x002fcc00000006ff */
[----:B------:R-:W1:Y:S02]  /*3500*/  F2I.FTZ.U32.TRUNC.NTZ R5, R5 ;  /* 0x0000000500057305 */ /* 0x000e64000021f000 */
[----:B-1----:R1:W-:Y:S02]  /*3510*/  STG.E desc[UR36][R2.64], R5 ;  /* 0x0000000502007986 */ /* 0x0023e4000c101924 */
.L_x_3763:
[----:B------:R-:W-:-:S07]  /*3520*/  VIADD R17, R17, 0x80 ;  /* 0x0000008011117836 */ /* 0x000fce0000000000 */
.L_x_3722:
[----:B------:R-:W-:Y:S05]  /*3530*/  BSYNC.RECONVERGENT B6 ;  /* 0x0000000000067941 */ /* 0x000fea0003800200 */
.L_x_3721:
[----:B------:R-:W5:Y:S01]  /*3540*/  LDCU UR4, c[0x0][0x380] ;  /* 0x00007000ff0477ac */ /* 0x000f620008000800 */
[----:B------:R-:W-:Y:S01]  /*3550*/  BSSY.RECONVERGENT B6, `(.L_x_3794) ;  /* 0x0000345000067945 */ /* 0x000fe20003800200 */
[----:B-----5:R-:W-:-:S13]  /*3560*/  ISETP.GE.AND P0, PT, R17, UR4, PT ;  /* 0x0000000411007c0c */ /* 0x020fda000bf06270 */
[----:B------:R-:W-:Y:S05]  /*3570*/  @P0 BRA `(.L_x_3795) ;  /* 0x0000003400080947 */ /* 0x000fea0003800000 */
[----:B------:R-:W5:Y:S01]  /*3580*/  LDCU UR4, c[0x0][0x388] ;  /* 0x00007100ff0477ac */ /* 0x000f620008000800 */
[----:B------:R-:W-:Y:S02]  /*3590*/  HFMA2 R16, -RZ, RZ, 0, 0 ;  /* 0x00000000ff107431 */ /* 0x000fe400000001ff */
        /* <DEDUP_REMOVED lines=8> */
[----:B-1234-:R-:W-:-:S05]  /*3620*/  IMAD.HI.U32 R2, R17, UR4, R16 ;  /* 0x0000000411027c27 */ /* 0x01efca000f8e0010 */
[----:B------:R-:W-:-:S05]  /*3630*/  SHF.R.U32.HI R3, RZ, UR5, R2 ;  /* 0x00000005ff037c19 */ /* 0x000fca0008011602 */
[----:B------:R-:W-:-:S04]  /*3640*/  IMAD.MOV R0, RZ, RZ, -R3 ;  /* 0x000000ffff007224 */ /* 0x000fc800078e0a03 */
[----:B0-----:R-:W-:-:S04]  /*3650*/  IMAD R0, R0, UR6, R17 ;  /* 0x0000000600007c24 */ /* 0x001fc8000f8e0211 */
[C---:B-----5:R-:W-:Y:S02]  /*3660*/  IMAD R16, R0.reuse, UR8, RZ ;  /* 0x0000000800107c24 */ /* 0x060fe4000f8e02ff */
[----:B------:R-:W-:Y:S01]  /*3670*/  IMAD R0, R0, UR9, RZ ;  /* 0x0000000900007c24 */ /* 0x000fe2000f8e02ff */
        /* <DEDUP_REMOVED lines=280> */
[----:B------:R-:W2:Y:S02]  /*4800*/  LDCU.64 UR8, c[0x0][0x578] ;  /* 0x0000af00ff0877ac */ /* 0x000ea40008000a00 */
[----:B0-----:R-:W-:-:S05]  /*4810*/  IMAD.HI.U32 R2, R5, UR4, R4 ;  /* 0x0000000405027c27 */ /* 0x001fca000f8e0004 */
[----:B------:R-:W-:-:S05]  /*4820*/  SHF.R.U32.HI R2, RZ, UR5, R2 ;  /* 0x00000005ff027c19 */ /* 0x000fca0008011602 */
[----:B------:R-:W-:-:S04]  /*4830*/  IMAD.MOV R3, RZ, RZ, -R2 ;  /* 0x000000ffff037224 */ /* 0x000fc800078e0a02 */
[----:B-1----:R-:W-:-:S04]  /*4840*/  IMAD R5, R3, UR6, R5 ;  /* 0x0000000603057c24 */ /* 0x002fc8000f8e0205 */
[C---:B--2---:R-:W-:Y:S02]  /*4850*/  IMAD R16, R5.reuse, UR8, R16 ;  /* 0x0000000805107c24 */ /* 0x044fe4000f8e0210 */
[----:B------:R-:W-:-:S07]  /*4860*/  IMAD R0, R5, UR9, R0 ;  /* 0x0000000905007c24 */ /* 0x000fce000f8e0200 */
.L_x_3796:
[----:B------:R-:W1:Y:S01]  /*4870*/  LDCU.64 UR6, c[0x0][0x588] ;  /* 0x0000b100ff0677ac */ /* 0x000e620008000a00 */
[----:B------:R-:W-:-:S04]  /*4880*/  UPRMT UR4, UR41, 0x9910, URZ ;  /* 0x0000991029047896 */ /* 0x000fc800080000ff */
[----:B------:R-:W-:Y:S01]  /*4890*/  UISETP.GT.AND UP0, UPT, UR4, 0x9, UPT ;  /* 0x000000090400788c */ /* 0x000fe2000bf04270 */
[----:B-1234-:R-:W-:-:S04]  /*48a0*/  IADD3 R2, P0, PT, R0, UR6, RZ ;  /* 0x0000000600027c10 */ /* 0x01efc8000ff1e0ff */
        /* <DEDUP_REMOVED lines=14> */
.L_x_3800:
[----:B------:R-:W2:Y:S02]  /*4990*/  LDG.E.U8 R2, desc[UR36][R2.64] ;  /* 0x0000002402027981 */ /* 0x000ea4000c1e1100 */
[----:B--2---:R-:W-:-:S04]  /*49a0*/  I2FP.F32.U32 R0, R2 ;  /* 0x0000000200007245 */ /* 0x004fc80000201000 */
[----:B------:R-:W-:Y:S01]  /*49b0*/  F2FP.BF16.F32.PACK_AB R0, RZ, R0 ;  /* 0x00000000ff00723e */ /* 0x000fe200000010ff */
[----:B------:R-:W-:Y:S06]  /*49c0*/  BRA `(.L_x_3802) ;  /* 0x0000000c00a47947 */ /* 0x000fec0003800000 */
.L_x_3799:
        /* <DEDUP_REMOVED lines=10> */
.L_x_3804:
[----:B------:R-:W2:Y:S02]  /*4a70*/  LDG.E R2, desc[UR36][R2.64] ;  /* 0x0000002402027981 */ /* 0x000ea4000c1e1900 */
[----:B--2---:R-:W-:-:S04]  /*4a80*/  I2FP.F32.S32 R0, R2 ;  /* 0x0000000200007245 */ /* 0x004fc80000201400 */
[----:B------:R-:W-:Y:S01]  /*4a90*/  F2FP.BF16.F32.PACK_AB R0, RZ, R0 ;  /* 0x00000000ff00723e */ /* 0x000fe200000010ff */
[----:B------:R-:W-:Y:S06]  /*4aa0*/  BRA `(.L_x_3802) ;  /* 0x0000000c006c7947 */ /* 0x000fec0003800000 */
.L_x_3803:
[----:B------:R-:W2:Y:S02]  /*4ab0*/  LDG.E.U16 R2, desc[UR36][R2.64] ;  /* 0x0000002402027981 */ /* 0x000ea4000c1e1500 */
[----:B--2---:R-:W0:Y:S02]  /*4ac0*/  I2F.S16 R0, R2 ;  /* 0x0000000200007306 */ /* 0x004e240000101400 */
[----:B0-----:R-:W-:Y:S01]  /*4ad0*/  F2FP.BF16.F32.PACK_AB R0, RZ, R0 ;  /* 0x00000000ff00723e */ /* 0x001fe200000010ff */
[----:B------:R-:W-:Y:S06]  /*4ae0*/  BRA `(.L_x_3802) ;  /* 0x0000000c005c7947 */ /* 0x000fec0003800000 */
.L_x_3798:
        /* <DEDUP_REMOVED lines=9> */
.L_x_3806:
[----:B------:R-:W2:Y:S02]  /*4b80*/  LDG.E.U16 R0, desc[UR36][R2.64] ;  /* 0x0000002402007981 */ /* 0x000ea4000c1e1500 */
[----:B--2---:R-:W-:-:S05]  /*4b90*/  HADD2.F32 R0, -RZ, R0.H0_H0 ;  /* 0x20000000ff007230 */ /* 0x004fca0000004100 */
[----:B------:R-:W-:Y:S01]  /*4ba0*/  F2FP.BF16.F32.PACK_AB R0, RZ, R0 ;  /* 0x00000000ff00723e */ /* 0x000fe200000010ff */
[----:B------:R-:W-:Y:S06]  /*4bb0*/  BRA `(.L_x_3802) ;  /* 0x0000000c00287947 */ /* 0x000fec0003800000 */
.L_x_3805:
        /* <DEDUP_REMOVED lines=9> */
.L_x_3808:
[----:B------:R-:W2:Y:S02]  /*4c50*/  LDG.E.U16 R2, desc[UR36][R2.64] ;  /* 0x0000002402027981 */ /* 0x000ea4000c1e1500 */
[----:B--2---:R-:W-:-:S05]  /*4c60*/  HADD2.F32 R0, -RZ, R2.H0_H0 ;  /* 0x20000002ff007230 */ /* 0x004fca0000004100 */
[----:B------:R-:W-:Y:S01]  /*4c70*/  F2FP.BF16.F32.PACK_AB R0, RZ, R0 ;  /* 0x00000000ff00723e */ /* 0x000fe200000010ff */
[----:B------:R-:W-:Y:S06]  /*4c80*/  BRA `(.L_x_3802) ;  /* 0x0000000800f47947 */ /* 0x000fec0003800000 */
.L_x_3807:
        /* <DEDUP_REMOVED lines=12> */
.L_x_3797:
        /* <DEDUP_REMOVED lines=13> */
.L_x_3811:
        /* <DEDUP_REMOVED lines=12> */
.L_x_3810:
        /* <DEDUP_REMOVED lines=27> */
.L_x_3813:
        /* <DEDUP_REMOVED lines=13> */
.L_x_3812:
[----:B------:R0:W5:Y:S01]  /*5160*/  LDG.E.U16 R0, desc[UR36][R2.64] ;  /* 0x0000002402007981 */ /* 0x000162000c1e1500 */
[----:B------:R-:W-:Y:S05]  /*5170*/  BRA `(.L_x_3802) ;  /* 0x0000000400b87947 */ /* 0x000fea0003800000 */
.L_x_3809:
        /* <DEDUP_REMOVED lines=12> */
.L_x_3816:
        /* <DEDUP_REMOVED lines=21> */
.L_x_3820:
[----:B------:R-:W-:Y:S05]  /*5390*/  BSYNC.RECONVERGENT B1 ;  /* 0x0000000000017941 */ /* 0x000fea0003800200 */
.L_x_3819:
[----:B------:R-:W-:Y:S01]  /*53a0*/  IMAD.SHL.U32 R0, R0, 0x100000, RZ ;  /* 0x0010000000007824 */ /* 0x000fe200078e00ff */
[----:B------:R-:W-:-:S04]  /*53b0*/  LEA R2, R2, 0x3b800000, 0x17 ;  /* 0x3b80000002027811 */ /* 0x000fc800078eb8ff */
[----:B------:R-:W-:-:S07]  /*53c0*/  LOP3.LUT R0, R2, R0, R7, 0xfe, !PT ;  /* 0x0000000002007212 */ /* 0x000fce00078efe07 */
.L_x_3818:
[----:B------:R-:W-:Y:S05]  /*53d0*/  BSYNC.RECONVERGENT B0 ;  /* 0x0000000000007941 */ /* 0x000fea0003800200 */
.L_x_3817:
[----:B------:R-:W-:Y:S01]  /*53e0*/  F2FP.BF16.F32.PACK_AB R0, RZ, R0 ;  /* 0x00000000ff00723e */ /* 0x000fe200000010ff */
[----:B------:R-:W-:Y:S06]  /*53f0*/  BRA `(.L_x_3802) ;  /* 0x0000000400187947 */ /* 0x000fec0003800000 */
.L_x_3815:
        /* <DEDUP_REMOVED lines=21> */
.L_x_3824:
[----:B------:R-:W-:Y:S05]  /*5550*/  BSYNC.RECONVERGENT B1 ;  /* 0x0000000000017941 */ /* 0x000fea0003800200 */
.L_x_3823:
[----:B------:R-:W-:Y:S01]  /*5560*/  IMAD.SHL.U32 R0, R0, 0x200000, RZ ;  /* 0x0020000000007824 */ /* 0x000fe200078e00ff */
[----:B------:R-:W-:-:S04]  /*5570*/  LEA R2, R2, 0x37800000, 0x17 ;  /* 0x3780000002027811 */ /* 0x000fc800078eb8ff */
[----:B------:R-:W-:-:S07]  /*5580*/  LOP3.LUT R0, R2, R0, R7, 0xfe, !PT ;  /* 0x0000000002007212 */ /* 0x000fce00078efe07 */
.L_x_3822:
[----:B------:R-:W-:Y:S05]  /*5590*/  BSYNC.RECONVERGENT B0 ;  /* 0x0000000000007941 */ /* 0x000fea0003800200 */
.L_x_3821:
[----:B------:R-:W-:Y:S01]  /*55a0*/  F2FP.BF16.F32.PACK_AB R0, RZ, R0 ;  /* 0x00000000ff00723e */ /* 0x000fe200000010ff */
[----:B------:R-:W-:Y:S06]  /*55b0*/  BRA `(.L_x_3802) ;  /* 0x0000000000a87947 */ /* 0x000fec0003800000 */
.L_x_3814:
        /* <DEDUP_REMOVED lines=14> */
.L_x_3828:
[----:B------:R-:W-:Y:S05]  /*56a0*/  BSYNC.RECONVERGENT B0 ;  /* 0x0000000000007941 */ /* 0x000fea0003800200 */
.L_x_3827:
[----:B------:R-:W-:Y:S01]  /*56b0*/  F2FP.BF16.F32.PACK_AB R0, RZ, R0 ;  /* 0x00000000ff00723e */ /* 0x000fe200000010ff */
[----:B------:R-:W-:Y:S06]  /*56c0*/  BRA `(.L_x_3802) ;  /* 0x0000000000647947 */ /* 0x000fec0003800000 */
.L_x_3801:
        /* <DEDUP_REMOVED lines=16> */
.L_x_3829:
[----:B------:R-:W-:Y:S01]  /*57d0*/  PRMT R0, RZ, 0x7610, R0 ;  /* 0x00007610ff007816 */ /* 0x000fe20000000000 */
[----:B------:R-:W-:Y:S06]  /*57e0*/  BRA `(.L_x_3802) ;  /* 0x00000000001c7947 */ /* 0x000fec0003800000 */
.L_x_3826:
[----:B------:R-:W2:Y:S02]  /*57f0*/  LDG.E.64 R2, desc[UR36][R2.64] ;  /* 0x0000002402027981 */ /* 0x000ea4000c1e1b00 */
[----:B--2---:R-:W0:Y:S02]  /*5800*/  I2F.U64 R0, R2 ;  /* 0x0000000200007312 */ /* 0x004e240000301000 */
[----:B0-----:R-:W-:Y:S01]  /*5810*/  F2FP.BF16.F32.PACK_AB R0, RZ, R0 ;  /* 0x00000000ff00723e */ /* 0x001fe200000010ff */
[----:B------:R-:W-:Y:S06]  /*5820*/  BRA `(.L_x_3802) ;  /* 0x00000000000c7947 */ /* 0x000fec0003800000 */
.L_x_3825:
[----:B------:R-:W2:Y:S02]  /*5830*/  LDG.E R2, desc[UR36][R2.64] ;  /* 0x0000002402027981 */ /* 0x000ea4000c1e1900 */
[----:B--2---:R-:W-:-:S04]  /*5840*/  I2FP.F32.U32 R0, R2 ;  /* 0x0000000200007245 */ /* 0x004fc80000201000 */
[----:B------:R-:W-:-:S07]  /*5850*/  F2FP.BF16.F32.PACK_AB R0, RZ, R0 ;  /* 0x00000000ff00723e */ /* 0x000fce00000010ff */
.L_x_3802:
        /* <DEDUP_REMOVED lines=9> */
[----:B------:R-:W-:-:S04]  /*58f0*/  ISETP.GE.U32.AND P0, PT, R7, 0x7f800000, PT ;  /* 0x7f8000000700780c */ /* 0x000fc80003f06070 */
[----:B------:R-:W-:Y:S02]  /*5900*/  IADD3 R2, PT, PT, R2, -0x3f400000, RZ ;  /* 0xc0c0000002027810 */ /* 0x000fe40007ffe0ff */
[----:B------:R-:W-:Y:S02]  /*5910*/  ISETP.GT.AND P1, PT, R7, -0x40800000, P0 ;  /* 0xbf8000000700780c */ /* 0x000fe40000724270 */
[----:B------:R-:W-:-:S04]  /*5920*/  LOP3.LUT R2, R2, 0xff800000, RZ, 0xc0, !PT ;  /* 0xff80000002027812 */ /* 0x000fc800078ec0ff */
[----:B------:R-:W-:Y:S01]  /*5930*/  IADD3 R4, PT, PT, -R2, 0x40800000, RZ ;  /* 0x4080000002047810 */ /* 0x000fe20007ffe1ff */
[----:B------:R-:W-:Y:S01]  /*5940*/  IMAD.IADD R3, R7, 0x1, -R2 ;  /* 0x0000000107037824 */ /* 0x000fe200078e0a02 */
[----:B------:R-:W-:Y:S01]  /*5950*/  I2FP.F32.S32 R2, R2 ;  /* 0x0000000200027245 */ /* 0x000fe20000201400 */
[----:B------:R-:W-:Y:S02]  /*5960*/  @P0 IMAD.MOV.U32 R0, RZ, RZ, 0x7f800000 ;  /* 0x7f800000ff000424 */ /* 0x000fe400078e00ff */
        /* <DEDUP_REMOVED lines=35> */
.L_x_3833:
[----:B-1----:R-:W-:-:S06]  /*5ba0*/  IMAD.U32 R5, R5, 0x10000, RZ ;  /* 0x0001000005057824 */ /* 0x002fcc00078e00ff */
[----:B------:R-:W1:Y:S02]  /*5bb0*/  F2I.S64.TRUNC R4, R5 ;  /* 0x0000000500047311 */ /* 0x000e64000020d900 */
[----:B-1----:R1:W-:Y:S01]  /*5bc0*/  STG.E.U8 desc[UR36][R2.64], R4 ;  /* 0x0000000402007986 */ /* 0x0023e2000c101124 */
[----:B------:R-:W-:Y:S05]  /*5bd0*/  BRA `(.L_x_3835) ;  /* 0x0000000c006c7947 */ /* 0x000fea0003800000 */
.L_x_3832:
        /* <DEDUP_REMOVED lines=10> */
.L_x_3837:
[----:B-1----:R-:W-:-:S06]  /*5c80*/  SHF.L.U32 R5, R5, 0x10, RZ ;  /* 0x0000001005057819 */ /* 0x002fcc00000006ff */
[----:B------:R-:W1:Y:S02]  /*5c90*/  F2I.FTZ.TRUNC.NTZ R5, R5 ;  /* 0x0000000500057305 */ /* 0x000e64000021f100 */
[----:B-1----:R1:W-:Y:S01]  /*5ca0*/  STG.E desc[UR36][R2.64], R5 ;  /* 0x0000000502007986 */ /* 0x0023e2000c101924 */
[----:B------:R-:W-:Y:S05]  /*5cb0*/  BRA `(.L_x_3835) ;  /* 0x0000000c00347947 */ /* 0x000fea0003800000 */
.L_x_3836:
[----:B-1----:R-:W-:-:S06]  /*5cc0*/  IMAD.U32 R5, R5, 0x10000, RZ ;  /* 0x0001000005057824 */ /* 0x002fcc00078e00ff */
[----:B------:R-:W1:Y:S02]  /*5cd0*/  F2I.FTZ.TRUNC.NTZ R5, R5 ;  /* 0x0000000500057305 */ /* 0x000e64000021f100 */
[----:B-1----:R1:W-:Y:S01]  /*5ce0*/  STG.E.U16 desc[UR36][R2.64], R5 ;  /* 0x0000000502007986 */ /* 0x0023e2000c101524 */
[----:B------:R-:W-:Y:S05]  /*5cf0*/  BRA `(.L_x_3835) ;  /* 0x0000000c00247947 */ /* 0x000fea0003800000 */
.L_x_3831:
        /* <DEDUP_REMOVED lines=9> */
.L_x_3839:
[----:B01----:R-:W-:-:S04]  /*5d90*/  SHF.L.U32 R0, R5, 0x10, RZ ;  /* 0x0000001005007819 */ /* 0x003fc800000006ff */
[----:B------:R-:W-:-:S05]  /*5da0*/  F2FP.F16.F32.PACK_AB R0, RZ, R0 ;  /* 0x00000000ff00723e */ /* 0x000fca00000000ff */
[----:B------:R0:W-:Y:S01]  /*5db0*/  STG.E.U16 desc[UR36][R2.64], R0 ;  /* 0x0000000002007986 */ /* 0x0001e2000c101524 */
[----:B------:R-:W-:Y:S05]  /*5dc0*/  BRA `(.L_x_3835) ;  /* 0x0000000800f07947 */ /* 0x000fea0003800000 */
.L_x_3838:
        /* <DEDUP_REMOVED lines=10> */
.L_x_3841:
[----:B-1----:R-:W-:-:S04]  /*5e70*/  SHF.L.U32 R5, R5, 0x10, RZ ;  /* 0x0000001005057819 */ /* 0x002fc800000006ff */
[----:B------:R-:W-:-:S04]  /*5e80*/  F2FP.F16.F32.PACK_AB R5, RZ, R5 ;  /* 0x00000005ff05723e */ /* 0x000fc800000000ff */
[----:B------:R-:W-:-:S05]  /*5e90*/  PRMT R5, R5, 0x5410, RZ ;  /* 0x0000541005057816 */ /* 0x000fca00000000ff */
[----:B------:R1:W-:Y:S01]  /*5ea0*/  STG.E desc[UR36][R2.64], R5 ;  /* 0x0000000502007986 */ /* 0x0003e2000c101924 */
[----:B------:R-:W-:Y:S05]  /*5eb0*/  BRA `(.L_x_3835) ;  /* 0x0000000800b47947 */ /* 0x000fea0003800000 */
.L_x_3840:
[----:B-1----:R-:W-:-:S04]  /*5ec0*/  IMAD.U32 R4, R5, 0x10000, RZ ;  /* 0x0001000005047824 */ /* 0x002fc800078e00ff */
[----:B------:R-:W-:-:S06]  /*5ed0*/  FMUL.FTZ R4, R4, 1 ;  /* 0x3f80000004047820 */ /* 0x000fcc0000410000 */
[----:B------:R-:W1:Y:S02]  /*5ee0*/  F2F.F64.F32 R4, R4 ;  /* 0x0000000400047310 */ /* 0x000e640000201800 */
[----:B-1----:R1:W-:Y:S01]  /*5ef0*/  STG.E.64 desc[UR36][R2.64], R4 ;  /* 0x0000000402007986 */ /* 0x0023e2000c101b24 */
[----:B------:R-:W-:Y:S05]  /*5f00*/  BRA `(.L_x_3835) ;  /* 0x0000000800a07947 */ /* 0x000fea0003800000 */
.L_x_3830:
        /* <DEDUP_REMOVED lines=14> */
.L_x_3845:
        /* <DEDUP_REMOVED lines=18> */
.L_x_3848:
[----:B------:R-:W-:-:S04]  /*6110*/  SHF.R.U32.HI R5, RZ, 0x18, R5 ;  /* 0x00000018ff057819 */ /* 0x000fc80000011605 */
[----:B------:R-:W-:-:S07]  /*6120*/  LOP3.LUT R0, R0, 0x80, R5, 0xf8, !PT ;  /* 0x0000008000007812 */ /* 0x000fce00078ef805 */
.L_x_3847:
[----:B------:R-:W-:Y:S05]  /*6130*/  BSYNC.RECONVERGENT B0 ;  /* 0x0000000000007941 */ /* 0x000fea0003800200 */
.L_x_3846:
[----:B------:R0:W-:Y:S01]  /*6140*/  STG.E.U8 desc[UR36][R2.64], R0 ;  /* 0x0000000002007986 */ /* 0x0001e2000c101124 */
[----:B------:R-:W-:Y:S05]  /*6150*/  BRA `(.L_x_3835) ;  /* 0x00000008000c7947 */ /* 0x000fea0003800000 */
.L_x_3844:
        /* <DEDUP_REMOVED lines=18> */
.L_x_3851:
[----:B------:R-:W-:-:S04]  /*6280*/  SHF.R.U32.HI R5, RZ, 0x18, R5 ;  /* 0x00000018ff057819 */ /* 0x000fc80000011605 */
[----:B------:R-:W-:-:S07]  /*6290*/  LOP3.LUT R0, R0, 0x80, R5, 0xf8, !PT ;  /* 0x0000008000007812 */ /* 0x000fce00078ef805 */
.L_x_3850:
[----:B------:R-:W-:Y:S05]  /*62a0*/  BSYNC.RECONVERGENT B0 ;  /* 0x0000000000007941 */ /* 0x000fea0003800200 */
.L_x_3849:
[----:B------:R0:W-:Y:S01]  /*62b0*/  STG.E.U8 desc[UR36][R2.64], R0 ;  /* 0x0000000002007986 */ /* 0x0001e2000c101124 */
[----:B------:R-:W-:Y:S05]  /*62c0*/  BRA `(.L_x_3835) ;  /* 0x0000000400b07947 */ /* 0x000fea0003800000 */
.L_x_3843:
[----:B------:R-:W-:-:S09]  /*62d0*/  UISETP.NE.AND UP0, UPT, UR4, 0x1c, UPT ;  /* 0x0000001c0400788c */ /* 0x000fd2000bf05270 */
[----:B------:R-:W-:Y:S05]  /*62e0*/  BRA.U !UP0, `(.L_x_3852) ;  /* 0x0000000108607547 */ /* 0x000fea000b800000 */
[----:B------:R-:W-:-:S09]  /*62f0*/  UISETP.NE.AND UP0, UPT, UR4, 0x1d, UPT ;  /* 0x0000001d0400788c */ /* 0x000fd2000bf05270 */
[----:B------:R-:W-:Y:S05]  /*6300*/  BRA.U !UP0, `(.L_x_3853) ;  /* 0x0000000108487547 */ /* 0x000fea000b800000 */
[----:B------:R-:W-:-:S09]  /*6310*/  UISETP.NE.AND UP0, UPT, UR4, 0x2c, UPT ;  /* 0x0000002c0400788c */ /* 0x000fd2000bf05270 */
[----:B------:R-:W-:Y:S05]  /*6320*/  BRA.U UP0, `(.L_x_3834) ;  /* 0x0000000100bc7547 */ /* 0x000fea000b800000 */
        /* <DEDUP_REMOVED lines=16> */
.L_x_3853:
[----:B-1----:R-:W-:-:S06]  /*6430*/  IMAD.U32 R5, R5, 0x10000, RZ ;  /* 0x0001000005057824 */ /* 0x002fcc00078e00ff */
[----:B------:R-:W1:Y:S02]  /*6440*/  F2I.U64.TRUNC R4, R5 ;  /* 0x0000000500047311 */ /* 0x000e64000020d800 */
[----:B-1----:R1:W-:Y:S01]  /*6450*/  STG.E.64 desc[UR36][R2.64], R4 ;  /* 0x0000000402007986 */ /* 0x0023e2000c101b24 */
[----:B------:R-:W-:Y:S05]  /*6460*/  BRA `(.L_x_3835) ;  /* 0x0000000400487947 */ /* 0x000fea0003800000 */
.L_x_3852:
[----:B-1----:R-:W-:-:S06]  /*6470*/  SHF.L.U32 R5, R5, 0x10, RZ ;  /* 0x0000001005057819 */ /* 0x002fcc00000006ff */
[----:B------:R-:W1:Y:S02]  /*6480*/  F2I.FTZ.U32.TRUNC.NTZ R5, R5 ;  /* 0x0000000500057305 */ /* 0x000e64000021f000 */
[----:B-1----:R1:W-:Y:S01]  /*6490*/  STG.E desc[UR36][R2.64], R5 ;  /* 0x0000000502007986 */ /* 0x0023e2000c101924 */
[----:B------:R-:W-:Y:S05]  /*64a0*/  BRA `(.L_x_3835) ;  /* 0x0000000400387947 */ /* 0x000fea0003800000 */
.L_x_3842:
        /* <DEDUP_REMOVED lines=11> */
.L_x_3855:
[----:B-1----:R-:W-:Y:S01]  /*6560*/  IMAD.U32 R5, R5, 0x10000, RZ ;  /* 0x0001000005057824 */ /* 0x002fe200078e00ff */
[----:B------:R-:W-:-:S03]  /*6570*/  CS2R R6, SRZ ;  /* 0x0000000000067805 */ /* 0x000fc6000001ff00 */
[----:B------:R-:W-:-:S06]  /*6580*/  FMUL.FTZ R5, R5, 1 ;  /* 0x3f80000005057820 */ /* 0x000fcc0000410000 */
[----:B------:R-:W1:Y:S02]  /*6590*/  F2F.F64.F32 R4, R5 ;  /* 0x0000000500047310 */ /* 0x000e640000201800 */
[----:B-1----:R1:W-:Y:S01]  /*65a0*/  STG.E.128 desc[UR36][R2.64], R4 ;  /* 0x0000000402007986 */ /* 0x0023e2000c101d24 */
[----:B------:R-:W-:Y:S05]  /*65b0*/  BRA `(.L_x_3835) ;  /* 0x0000000000f47947 */ /* 0x000fea0003800000 */
.L_x_3854:
[----:B------:R-:W-:-:S09]  /*65c0*/  UISETP.NE.AND UP0, UPT, UR4, 0xf, UPT ;  /* 0x0000000f0400788c */ /* 0x000fd2000bf05270 */
[----:B------:R-:W-:Y:S05]  /*65d0*/  BRA.U !UP0, `(.L_x_3856) ;  /* 0x0000000108e87547 */ /* 0x000fea000b800000 */
[----:B------:R-:W-:-:S09]  /*65e0*/  UISETP.NE.AND UP0, UPT, UR4, 0x17, UPT ;  /* 0x000000170400788c */ /* 0x000fd2000bf05270 */
[----:B------:R-:W-:Y:S05]  /*65f0*/  BRA.U !UP0, `(.L_x_3857) ;  /* 0x0000000108907547 */ /* 0x000fea000b800000 */
[----:B------:R-:W-:-:S09]  /*6600*/  UISETP.NE.AND UP0, UPT, UR4, 0x18, UPT ;  /* 0x000000180400788c */ /* 0x000fd2000bf05270 */
[----:B------:R-:W-:Y:S05]  /*6610*/  BRA.U !UP0, `(.L_x_3858) ;  /* 0x0000000108447547 */ /* 0x000fea000b800000 */
.L_x_3834:
        /* <DEDUP_REMOVED lines=16> */
.L_x_3859:
[----:B------:R-:W-:Y:S05]  /*6720*/  BRA `(.L_x_3835) ;  /* 0x0000000000987947 */ /* 0x000fea0003800000 */
.L_x_3858:
        /* <DEDUP_REMOVED lines=13> */
.L_x_3861:
[----:B------:R-:W-:Y:S05]  /*6800*/  BSYNC.RECONVERGENT B0 ;  /* 0x0000000000007941 */ /* 0x000fea0003800200 */
.L_x_3860:
[----:B------:R-:W-:-:S05]  /*6810*/  LOP3.LUT R5, R0, 0x80, R5, 0xf8, !PT ;  /* 0x0000008000057812 */ /* 0x000fca00078ef805 */
[----:B------:R3:W-:Y:S01]  /*6820*/  STG.E.U8 desc[UR36][R2.64], R5 ;  /* 0x0000000502007986 */ /* 0x0007e2000c101124 */
[----:B------:R-:W-:Y:S05]  /*6830*/  BRA `(.L_x_3835) ;  /* 0x0000000000547947 */ /* 0x000fea0003800000 */
.L_x_3857:
        /* <DEDUP_REMOVED lines=12> */
.L_x_3863:
[----:B------:R-:W-:Y:S02]  /*6900*/  ISETP.GT.U32.AND P0, PT, R4, 0x7f800000, PT ;  /* 0x7f8000000400780c */ /* 0x000fe40003f04070 */
[----:B0-----:R-:W-:-:S04]  /*6910*/  MOV R0, 0x7f ;  /* 0x0000007f00007802 */ /* 0x001fc80000000f00 */
[----:B------:R-:W-:-:S07]  /*6920*/  SEL R0, R0, 0x7c, P0 ;  /* 0x0000007c00007807 */ /* 0x000fce0000000000 */
.L_x_3864:
[----:B------:R-:W-:Y:S05]  /*6930*/  BSYNC.RECONVERGENT B0 ;  /* 0x0000000000007941 */ /* 0x000fea0003800200 */
.L_x_3862:
[----:B------:R-:W-:-:S04]  /*6940*/  SHF.R.U32.HI R5, RZ, 0x18, R5 ;  /* 0x00000018ff057819 */ /* 0x000fc80000011605 */
[----:B------:R-:W-:-:S05]  /*6950*/  LOP3.LUT R5, R0, 0x80, R5, 0xf8, !PT ;  /* 0x0000008000057812 */ /* 0x000fca00078ef805 */
[----:B------:R2:W-:Y:S01]  /*6960*/  STG.E.U8 desc[UR36][R2.64], R5 ;  /* 0x0000000502007986 */ /* 0x0005e2000c101124 */
[----:B------:R-:W-:Y:S05]  /*6970*/  BRA `(.L_x_3835) ;  /* 0x0000000000047947 */ /* 0x000fea0003800000 */
.L_x_3856:
[----:B-1----:R1:W-:Y:S02]  /*6980*/  STG.E.U16 desc[UR36][R2.64], R5 ;  /* 0x0000000502007986 */ /* 0x0023e4000c101524 */
.L_x_3835:
[----:B------:R-:W-:-:S07]  /*6990*/  VIADD R17, R17, 0x80 ;  /* 0x0000008011117836 */ /* 0x000fce0000000000 */
.L_x_3795:
[----:B------:R-:W-:Y:S05]  /*69a0*/  BSYNC.RECONVERGENT B6 ;  /* 0x0000000000067941 */ /* 0x000fea0003800200 */
.L_x_3794:
        /* <DEDUP_REMOVED lines=307> */
.L_x_3867:
        /* <DEDUP_REMOVED lines=18> */
.L_x_3871:
[----:B------:R-:W2:Y:S02]  /*7e00*/  LDG.E.U8 R2, desc[UR36][R2.64] ;  /* 0x0000002402027981 */ /* 0x000ea4000c1e1100 */
[----:B--2---:R-:W-:-:S04]  /*7e10*/  I2FP.F32.U32 R0, R2 ;  /* 0x0000000200007245 */ /* 0x004fc80000201000 */
[----:B------:R-:W-:Y:S01]  /*7e20*/  F2FP.BF16.F32.PACK_AB R0, RZ, R0 ;  /* 0x00000000ff00723e */ /* 0x000fe200000010ff */
[----:B------:R-:W-:Y:S06]  /*7e30*/  BRA `(.L_x_3873) ;  /* 0x0000000c00a47947 */ /* 0x000fec0003800000 */
.L_x_3870:
        /* <DEDUP_REMOVED lines=10> */
.L_x_3875:
[----:B------:R-:W2:Y:S02]  /*7ee0*/  LDG.E R2, desc[UR36][R2.64] ;  /* 0x0000002402027981 */ /* 0x000ea4000c1e1900 */
[----:B--2---:R-:W-:-:S04]  /*7ef0*/  I2FP.F32.S32 R0, R2 ;  /* 0x0000000200007245 */ /* 0x004fc80000201400 */
[----:B------:R-:W-:Y:S01]  /*7f00*/  F2FP.BF16.F32.PACK_AB R0, RZ, R0 ;  /* 0x00000000ff00723e */ /* 0x000fe200000010ff */
[----:B------:R-:W-:Y:S06]  /*7f10*/  BRA `(.L_x_3873) ;  /* 0x0000000c006c7947 */ /* 0x000fec0003800000 */
.L_x_3874:
[----:B------:R-:W2:Y:S02]  /*7f20*/  LDG.E.U16 R2, desc[UR36][R2.64] ;  /* 0x0000002402027981 */ /* 0x000ea4000c1e1500 */
[----:B--2---:R-:W0:Y:S02]  /*7f30*/  I2F.S16 R0, R2 ;  /* 0x0000000200007306 */ /* 0x004e240000101400 */
[----:B0-----:R-:W-:Y:S01]  /*7f40*/  F2FP.BF16.F32.PACK_AB R0, RZ, R0 ;  /* 0x00000000ff00723e */ /* 0x001fe200000010ff */
[----:B------:R-:W-:Y:S06]  /*7f50*/  BRA `(.L_x_3873) ;  /* 0x0000000c005c7947 */ /* 0x000fec0003800000 */
.L_x_3869:
        /* <DEDUP_REMOVED lines=9> */
.L_x_3877:
[----:B------:R-:W2:Y:S02]  /*7ff0*/  LDG.E.U16 R0, desc[UR36][R2.64] ;  /* 0x0000002402007981 */ /* 0x000ea4000c1e1500 */
[----:B--2---:R-:W-:-:S05]  /*8000*/  HADD2.F32 R0, -RZ, R0.H0_H0 ;  /* 0x20000000ff007230 */ /* 0x004fca0000004100 */
[----:B------:R-:W-:Y:S01]  /*8010*/  F2FP.BF16.F32.PACK_AB R0, RZ, R0 ;  /* 0x00000000ff00723e */ /* 0x000fe200000010ff */
[----:B------:R-:W-:Y:S06]  /*8020*/  BRA `(.L_x_3873) ;  /* 0x0000000c00287947 */ /* 0x000fec0003800000 */
.L_x_3876:
        /* <DEDUP_REMOVED lines=9> */
.L_x_3879:
[----:B------:R-:W2:Y:S02]  /*80c0*/  LDG.E.U16 R2, desc[UR36][R2.64] ;  /* 0x0000002402027981 */ /* 0x000ea4000c1e1500 */
[----:B--2---:R-:W-:-:S05]  /*80d0*/  HADD2.F32 R0, -RZ, R2.H0_H0 ;  /* 0x20000002ff007230 */ /* 0x004fca0000004100 */
[----:B------:R-:W-:Y:S01]  /*80e0*/  F2FP.BF16.F32.PACK_AB R0, RZ, R0 ;  /* 0x00000000ff00723e */ /* 0x000fe200000010ff */
[----:B------:R-:W-:Y:S06]  /*80f0*/  BRA `(.L_x_3873) ;  /* 0x0000000800f47947 */ /* 0x000fec0003800000 */
.L_x_3878:
        /* <DEDUP_REMOVED lines=12> */
.L_x_3868:
        /* <DEDUP_REMOVED lines=13> */
.L_x_3882:
        /* <DEDUP_REMOVED lines=12> */
.L_x_3881:
        /* <DEDUP_REMOVED lines=27> */
.L_x_3884:
        /* <DEDUP_REMOVED lines=13> */
.L_x_3883:
[----:B------:R0:W5:Y:S01]  /*85d0*/  LDG.E.U16 R0, desc[UR36][R2.64] ;  /* 0x0000002402007981 */ /* 0x000162000c1e1500 */
[----:B------:R-:W-:Y:S05]  /*85e0*/  BRA `(.L_x_3873) ;  /* 0x0000000400b87947 */ /* 0x000fea0003800000 */
.L_x_3880:
        /* <DEDUP_REMOVED lines=12> */
.L_x_3887:
        /* <DEDUP_REMOVED lines=21> */
.L_x_3891:
[----:B------:R-:W-:Y:S05]  /*8800*/  BSYNC.RECONVERGENT B1 ;  /* 0x0000000000017941 */ /* 0x000fea0003800200 */
.L_x_3890:
[----:B------:R-:W-:Y:S01]  /*8810*/  IMAD.SHL.U32 R0, R0, 0x100000, RZ ;  /* 0x0010000000007824 */ /* 0x000fe200078e00ff */
[----:B------:R-:W-:-:S04]  /*8820*/  LEA R2, R2, 0x3b800000, 0x17 ;  /* 0x3b80000002027811 */ /* 0x000fc800078eb8ff */
[----:B------:R-:W-:-:S07]  /*8830*/  LOP3.LUT R0, R2, R0, R7, 0xfe, !PT ;  /* 0x0000000002007212 */ /* 0x000fce00078efe07 */
.L_x_3889:
[----:B------:R-:W-:Y:S05]  /*8840*/  BSYNC.RECONVERGENT B0 ;  /* 0x0000000000007941 */ /* 0x000fea0003800200 */
.L_x_3888:
[----:B------:R-:W-:Y:S01]  /*8850*/  F2FP.BF16.F32.PACK_AB R0, RZ, R0 ;  /* 0x00000000ff00723e */ /* 0x000fe200000010ff */
[----:B------:R-:W-:Y:S06]  /*8860*/  BRA `(.L_x_3873) ;  /* 0x0000000400187947 */ /* 0x000fec0003800000 */
.L_x_3886:
        /* <DEDUP_REMOVED lines=21> */
.L_x_3895:
[----:B------:R-:W-:Y:S05]  /*89c0*/  BSYNC.RECONVERGENT B1 ;  /* 0x0000000000017941 */ /* 0x000fea0003800200 */
.L_x_3894:
[----:B------:R-:W-:Y:S01]  /*89d0*/  IMAD.SHL.U32 R0, R0, 0x200000, RZ ;  /* 0x0020000000007824 */ /* 0x000fe200078e00ff */
[----:B------:R-:W-:-:S04]  /*89e0*/  LEA R2, R2, 0x37800000, 0x17 ;  /* 0x3780000002027811 */ /* 0x000fc800078eb8ff */
[----:B------:R-:W-:-:S07]  /*89f0*/  LOP3.LUT R0, R2, R0, R7, 0xfe, !PT ;  /* 0x0000000002007212 */ /* 0x000fce00078efe07 */
.L_x_3893:
[----:B------:R-:W-:Y:S05]  /*8a00*/  BSYNC.RECONVERGENT B0 ;  /* 0x0000000000007941 */ /* 0x000fea0003800200 */
.L_x_3892:
[----:B------:R-:W-:Y:S01]  /*8a10*/  F2FP.BF16.F32.PACK_AB R0, RZ, R0 ;  /* 0x00000000ff00723e */ /* 0x000fe200000010ff */
[----:B------:R-:W-:Y:S06]  /*8a20*/  BRA `(.L_x_3873) ;  /* 0x0000000000a87947 */ /* 0x000fec0003800000 */
.L_x_3885:
        /* <DEDUP_REMOVED lines=14> */
.L_x_3899:
[----:B------:R-:W-:Y:S05]  /*8b10*/  BSYNC.RECONVERGENT B0 ;  /* 0x0000000000007941 */ /* 0x000fea0003800200 */
.L_x_3898:
[----:B------:R-:W-:Y:S01]  /*8b20*/  F2FP.BF16.F32.PACK_AB R0, RZ, R0 ;  /* 0x00000000ff00723e */ /* 0x000fe200000010ff */
[----:B------:R-:W-:Y:S06]  /*8b30*/  BRA `(.L_x_3873) ;  /* 0x0000000000647947 */ /* 0x000fec0003800000 */
.L_x_3872:
        /* <DEDUP_REMOVED lines=16> */
.L_x_3900:
[----:B------:R-:W-:Y:S01]  /*8c40*/  PRMT R0, RZ, 0x7610, R0 ;  /* 0x00007610ff007816 */ /* 0x000fe20000000000 */
[----:B------:R-:W-:Y:S06]  /*8c50*/  BRA `(.L_x_3873) ;  /* 0x00000000001c7947 */ /* 0x000fec0003800000 */
.L_x_3897:
[----:B------:R-:W2:Y:S02]  /*8c60*/  LDG.E.64 R2, desc[UR36][R2.64] ;  /* 0x0000002402027981 */ /* 0x000ea4000c1e1b00 */
[----:B--2---:R-:W0:Y:S02]  /*8c70*/  I2F.U64 R0, R2 ;  /* 0x0000000200007312 */ /* 0x004e240000301000 */
[----:B0-----:R-:W-:Y:S01]  /*8c80*/  F2FP.BF16.F32.PACK_AB R0, RZ, R0 ;  /* 0x00000000ff00723e */ /* 0x001fe200000010ff */
[----:B------:R-:W-:Y:S06]  /*8c90*/  BRA `(.L_x_3873) ;  /* 0x00000000000c7947 */ /* 0x000fec0003800000 */
.L_x_3896:
[----:B------:R-:W2:Y:S02]  /*8ca0*/  LDG.E R2, desc[UR36][R2.64] ;  /* 0x0000002402027981 */ /* 0x000ea4000c1e1900 */
[----:B--2---:R-:W-:-:S04]  /*8cb0*/  I2FP.F32.U32 R0, R2 ;  /* 0x0000000200007245 */ /* 0x004fc80000201000 */
[----:B------:R-:W-:-:S07]  /*8cc0*/  F2FP.BF16.F32.PACK_AB R0, RZ, R0 ;  /* 0x00000000ff00723e */ /* 0x000fce00000010ff */
.L_x_3873:
        /* <DEDUP_REMOVED lines=52> */
.L_x_3904:
[----:B-1----:R-:W-:-:S06]  /*9010*/  IMAD.U32 R5, R5, 0x10000, RZ ;  /* 0x0001000005057824 */ /* 0x002fcc00078e00ff */
[----:B------:R-:W1:Y:S02]  /*9020*/  F2I.S64.TRUNC R4, R5 ;  /* 0x0000000500047311 */ /* 0x000e64000020d900 */
[----:B-1----:R1:W-:Y:S01]  /*9030*/  STG.E.U8 desc[UR36][R2.64], R4 ;  /* 0x0000000402007986 */ /* 0x0023e2000c101124 */
[----:B------:R-:W-:Y:S05]  /*9040*/  BRA `(.L_x_3906) ;  /* 0x0000000c006c7947 */ /* 0x000fea0003800000 */
.L_x_3903:
        /* <DEDUP_REMOVED lines=10> */
.L_x_3908:
[----:B-1----:R-:W-:-:S06]  /*90f0*/  SHF.L.U32 R5, R5, 0x10, RZ ;  /* 0x0000001005057819 */ /* 0x002fcc00000006ff */
[----:B------:R-:W1:Y:S02]  /*9100*/  F2I.FTZ.TRUNC.NTZ R5, R5 ;  /* 0x0000000500057305 */ /* 0x000e64000021f100 */
[----:B-1----:R3:W-:Y:S01]  /*9110*/  STG.E desc[UR36][R2.64], R5 ;  /* 0x0000000502007986 */ /* 0x0027e2000c101924 */
[----:B------:R-:W-:Y:S05]  /*9120*/  BRA `(.L_x_3906) ;  /* 0x0000000c00347947 */ /* 0x000fea0003800000 */
.L_x_3907:
[----:B-1----:R-:W-:-:S06]  /*9130*/  IMAD.U32 R5, R5, 0x10000, RZ ;  /* 0x0001000005057824 */ /* 0x002fcc00078e00ff */
[----:B------:R-:W1:Y:S02]  /*9140*/  F2I.FTZ.TRUNC.NTZ R5, R5 ;  /* 0x0000000500057305 */ /* 0x000e64000021f100 */
[----:B-1----:R1:W-:Y:S01]  /*9150*/  STG.E.U16 desc[UR36][R2.64], R5 ;  /* 0x0000000502007986 */ /* 0x0023e2000c101524 */
[----:B------:R-:W-:Y:S05]  /*9160*/  BRA `(.L_x_3906) ;  /* 0x0000000c00247947 */ /* 0x000fea0003800000 */
.L_x_3902:
        /* <DEDUP_REMOVED lines=9> */
.L_x_3910:
[----:B01----:R-:W-:-:S04]  /*9200*/  SHF.L.U32 R0, R5, 0x10, RZ ;  /* 0x0000001005007819 */ /* 0x003fc800000006ff */
[----:B------:R-:W-:-:S05]  /*9210*/  F2FP.F16.F32.PACK_AB R0, RZ, R0 ;  /* 0x00000000ff00723e */ /* 0x000fca00000000ff */
[----:B------:R0:W-:Y:S01]  /*9220*/  STG.E.U16 desc[UR36][R2.64], R0 ;  /* 0x0000000002007986 */ /* 0x0001e2000c101524 */
[----:B------:R-:W-:Y:S05]  /*9230*/  BRA `(.L_x_3906) ;  /* 0x0000000800f07947 */ /* 0x000fea0003800000 */
.L_x_3909:
        /* <DEDUP_REMOVED lines=10> */
.L_x_3912:
[----:B-1----:R-:W-:-:S04]  /*92e0*/  SHF.L.U32 R5, R5, 0x10, RZ ;  /* 0x0000001005057819 */ /* 0x002fc800000006ff */
[----:B------:R-:W-:-:S04]  /*92f0*/  F2FP.F16.F32.PACK_AB R5, RZ, R5 ;  /* 0x00000005ff05723e */ /* 0x000fc800000000ff */
[----:B------:R-:W-:-:S05]  /*9300*/  PRMT R5, R5, 0x5410, RZ ;  /* 0x0000541005057816 */ /* 0x000fca00000000ff */
[----:B------:R1:W-:Y:S01]  /*9310*/  STG.E desc[UR36][R2.64], R5 ;  /* 0x0000000502007986 */ /* 0x0003e2000c101924 */
[----:B------:R-:W-:Y:S05]  /*9320*/  BRA `(.L_x_3906) ;  /* 0x0000000800b47947 */ /* 0x000fea0003800000 */
.L_x_3911:
[----:B-1----:R-:W-:-:S04]  /*9330*/  IMAD.U32 R4, R5, 0x10000, RZ ;  /* 0x0001000005047824 */ /* 0x002fc800078e00ff */
[----:B------:R-:W-:-:S06]  /*9340*/  FMUL.FTZ R4, R4, 1 ;  /* 0x3f80000004047820 */ /* 0x000fcc0000410000 */
[----:B------:R-:W1:Y:S02]  /*9350*/  F2F.F64.F32 R4, R4 ;  /* 0x0000000400047310 */ /* 0x000e640000201800 */
[----:B-1----:R1:W-:Y:S01]  /*9360*/  STG.E.64 desc[UR36][R2.64], R4 ;  /* 0x0000000402007986 */ /* 0x0023e2000c101b24 */
[----:B------:R-:W-:Y:S05]  /*9370*/  BRA `(.L_x_3906) ;  /* 0x0000000800a07947 */ /* 0x000fea0003800000 */
.L_x_3901:
        /* <DEDUP_REMOVED lines=14> */
.L_x_3916:
        /* <DEDUP_REMOVED lines=18> */
.L_x_3919:
[----:B------:R-:W-:-:S04]  /*9580*/  SHF.R.U32.HI R5, RZ, 0x18, R5 ;  /* 0x00000018ff057819 */ /* 0x000fc80000011605 */
[----:B------:R-:W-:-:S07]  /*9590*/  LOP3.LUT R0, R0, 0x80, R5, 0xf8, !PT ;  /* 0x0000008000007812 */ /* 0x000fce00078ef805 */
.L_x_3918:
[----:B------:R-:W-:Y:S05]  /*95a0*/  BSYNC.RECONVERGENT B0 ;  /* 0x0000000000007941 */ /* 0x000fea0003800200 */
.L_x_3917:
[----:B------:R0:W-:Y:S01]  /*95b0*/  STG.E.U8 desc[UR36][R2.64], R0 ;  /* 0x0000000002007986 */ /* 0x0001e2000c101124 */
[----:B------:R-:W-:Y:S05]  /*95c0*/  BRA `(.L_x_3906) ;  /* 0x00000008000c7947 */ /* 0x000fea0003800000 */
.L_x_3915:
        /* <DEDUP_REMOVED lines=18> */
.L_x_3922:
[----:B------:R-:W-:-:S04]  /*96f0*/  SHF.R.U32.HI R5, RZ, 0x18, R5 ;  /* 0x00000018ff057819 */ /* 0x000fc80000011605 */
[----:B------:R-:W-:-:S07]  /*9700*/  LOP3.LUT R0, R0, 0x80, R5, 0xf8, !PT ;  /* 0x0000008000007812 */ /* 0x000fce00078ef805 */
.L_x_3921:
[----:B------:R-:W-:Y:S05]  /*9710*/  BSYNC.RECONVERGENT B0 ;  /* 0x0000000000007941 */ /* 0x000fea0003800200 */
.L_x_3920:
[----:B------:R0:W-:Y:S01]  /*9720*/  STG.E.U8 desc[UR36][R2.64], R0 ;  /* 0x0000000002007986 */ /* 0x0001e2000c101124 */
[----:B------:R-:W-:Y:S05]  /*9730*/  BRA `(.L_x_3906) ;  /* 0x0000000400b07947 */ /* 0x000fea0003800000 */
.L_x_3914:
        /* <DEDUP_REMOVED lines=22> */
.L_x_3924:
[----:B-1----:R-:W-:-:S06]  /*98a0*/  IMAD.U32 R5, R5, 0x10000, RZ ;  /* 0x0001000005057824 */ /* 0x002fcc00078e00ff */
[----:B------:R-:W1:Y:S02]  /*98b0*/  F2I.U64.TRUNC R4, R5 ;  /* 0x0000000500047311 */ /* 0x000e64000020d800 */
[----:B-1----:R1:W-:Y:S01]  /*98c0*/  STG.E.64 desc[UR36][R2.64], R4 ;  /* 0x0000000402007986 */ /* 0x0023e2000c101b24 */
[----:B------:R-:W-:Y:S05]  /*98d0*/  BRA `(.L_x_3906) ;  /* 0x0000000400487947 */ /* 0x000fea0003800000 */
.L_x_3923:
[----:B-1----:R-:W-:-:S06]  /*98e0*/  SHF.L.U32 R5, R5, 0x10, RZ ;  /* 0x0000001005057819 */ /* 0x002fcc00000006ff */
[----:B------:R-:W1:Y:S02]  /*98f0*/  F2I.FTZ.U32.TRUNC.NTZ R5, R5 ;  /* 0x0000000500057305 */ /* 0x000e64000021f000 */
[----:B-1----:R1:W-:Y:S01]  /*9900*/  STG.E desc[UR36][R2.64], R5 ;  /* 0x0000000502007986 */ /* 0x0023e2000c101924 */
[----:B------:R-:W-:Y:S05]  /*9910*/  BRA `(.L_x_3906) ;  /* 0x0000000400387947 */ /* 0x000fea0003800000 */
.L_x_3913:
        /* <DEDUP_REMOVED lines=11> */
.L_x_3926:
[----:B-1----:R-:W-:Y:S01]  /*99d0*/  IMAD.U32 R5, R5, 0x10000, RZ ;  /* 0x0001000005057824 */ /* 0x002fe200078e00ff */
[----:B------:R-:W-:-:S03]  /*99e0*/  CS2R R6, SRZ ;  /* 0x0000000000067805 */ /* 0x000fc6000001ff00 */
[----:B------:R-:W-:-:S06]  /*99f0*/  FMUL.FTZ R5, R5, 1 ;  /* 0x3f80000005057820 */ /* 0x000fcc0000410000 */
[----:B------:R-:W1:Y:S02]  /*9a00*/  F2F.F64.F32 R4, R5 ;  /* 0x0000000500047310 */ /* 0x000e640000201800 */
[----:B-1----:R1:W-:Y:S01]  /*9a10*/  STG.E.128 desc[UR36][R2.64], R4 ;  /* 0x0000000402007986 */ /* 0x0023e2000c101d24 */
[----:B------:R-:W-:Y:S05]  /*9a20*/  BRA `(.L_x_3906) ;  /* 0x0000000000f47947 */ /* 0x000fea0003800000 */
.L_x_3925:
[----:B------:R-:W-:-:S09]  /*9a30*/  UISETP.NE.AND UP0, UPT, UR4, 0xf, UPT ;  /* 0x0000000f0400788c */ /* 0x000fd2000bf05270 */
[----:B------:R-:W-:Y:S05]  /*9a40*/  BRA.U !UP0, `(.L_x_3927) ;  /* 0x0000000108e87547 */ /* 0x000fea000b800000 */
[----:B------:R-:W-:-:S09]  /*9a50*/  UISETP.NE.AND UP0, UPT, UR4, 0x17, UPT ;  /* 0x000000170400788c */ /* 0x000fd2000bf05270 */
[----:B------:R-:W-:Y:S05]  /*9a60*/  BRA.U !UP0, `(.L_x_3928) ;  /* 0x0000000108907547 */ /* 0x000fea000b800000 */
[----:B------:R-:W-:-:S09]  /*9a70*/  UISETP.NE.AND UP0, UPT, UR4, 0x18, UPT ;  /* 0x000000180400788c */ /* 0x000fd2000bf05270 */
[----:B------:R-:W-:Y:S05]  /*9a80*/  BRA.U !UP0, `(.L_x_3929) ;  /* 0x0000000108447547 */ /* 0x000fea000b800000 */
.L_x_3905:
        /* <DEDUP_REMOVED lines=16> */
.L_x_3930:
[----:B------:R-:W-:Y:S05]  /*9b90*/  BRA `(.L_x_3906) ;  /* 0x0000000000987947 */ /* 0x000fea0003800000 */
.L_x_3929:
        /* <DEDUP_REMOVED lines=13> */
.L_x_3932:
[----:B------:R-:W-:Y:S05]  /*9c70*/  BSYNC.RECONVERGENT B0 ;  /* 0x0000000000007941 */ /* 0x000fea0003800200 */
.L_x_3931:
[----:B------:R-:W-:-:S05]  /*9c80*/  LOP3.LUT R5, R0, 0x80, R5, 0xf8, !PT ;  /* 0x0000008000057812 */ /* 0x000fca00078ef805 */
[----:B------:R0:W-:Y:S01]  /*9c90*/  STG.E.U8 desc[UR36][R2.64], R5 ;  /* 0x0000000502007986 */ /* 0x0001e2000c101124 */
[----:B------:R-:W-:Y:S05]  /*9ca0*/  BRA `(.L_x_3906) ;  /* 0x0000000000547947 */ /* 0x000fea0003800000 */
.L_x_3928:
        /* <DEDUP_REMOVED lines=12> */
.L_x_3934:
[----:B------:R-:W-:Y:S02]  /*9d70*/  ISETP.GT.U32.AND P0, PT, R4, 0x7f800000, PT ;  /* 0x7f8000000400780c */ /* 0x000fe40003f04070 */
[----:B0-----:R-:W-:-:S04]  /*9d80*/  MOV R0, 0x7f ;  /* 0x0000007f00007802 */ /* 0x001fc80000000f00 */
[----:B------:R-:W-:-:S07]  /*9d90*/  SEL R0, R0, 0x7c, P0 ;  /* 0x0000007c00007807 */ /* 0x000fce0000000000 */
.L_x_3935:
[----:B------:R-:W-:Y:S05]  /*9da0*/  BSYNC.RECONVERGENT B0 ;  /* 0x0000000000007941 */ /* 0x000fea0003800200 */
.L_x_3933:
[----:B------:R-:W-:-:S04]  /*9db0*/  SHF.R.U32.HI R5, RZ, 0x18, R5 ;  /* 0x00000018ff057819 */ /* 0x000fc80000011605 */
[----:B------:R-:W-:-:S05]  /*9dc0*/  LOP3.LUT R5, R0, 0x80, R5, 0xf8, !PT ;  /* 0x0000008000057812 */ /* 0x000fca00078ef805 */
[----:B------:R0:W-:Y:S01]  /*9dd0*/  STG.E.U8 desc[UR36][R2.64], R5 ;  /* 0x0000000502007986 */ /* 0x0001e2000c101124 */
[----:B------:R-:W-:Y:S05]  /*9de0*/  BRA `(.L_x_3906) ;  /* 0x0000000000047947 */ /* 0x000fea0003800000 */
.L_x_3927:
[----:B-1----:R1:W-:Y:S02]  /*9df0*/  STG.E.U16 desc[UR36][R2.64], R5 ;  /* 0x0000000502007986 */ /* 0x0023e4000c101524 */
.L_x_3906:
[----:B------:R-:W-:-:S07]  /*9e00*/  VIADD R17, R17, 0x80 ;  /* 0x0000008011117836 */ /* 0x000fce0000000000 */
.L_x_3866:
[----:B------:R-:W-:Y:S05]  /*9e10*/  BSYNC.RECONVERGENT B6 ;  /* 0x0000000000067941 */ /* 0x000fea0003800200 */
.L_x_3865:
[----:B------:R-:W5:Y:S02]  /*9e20*/  LDCU UR4, c[0x0][0x380] ;  /* 0x00007000ff0477ac */ /* 0x000f640008000800 */
[----:B-----5:R-:W-:-:S13]  /*9e30*/  ISETP.GE.AND P0, PT, R17, UR4, PT ;  /* 0x0000000411007c0c */ /* 0x020fda000bf06270 */
[----:B------:R-:W-:Y:S05]  /*9e40*/  @P0 EXIT ;  /* 0x000000000000094d */ /* 0x000fea0003800000 */
        /* <DEDUP_REMOVED lines=303> */
.L_x_3936:
[----:B------:R-:W1:Y:S01]  /*b140*/  LDCU.128 UR8, c[0x0][0x580] ;  /* 0x0000b000ff0877ac */ /* 0x000e620008000c00 */
[----:B------:R-:W-:-:S04]  /*b150*/  UPRMT UR4, UR41, 0x9910, URZ ;  /* 0x0000991029047896 */ /* 0x000fc800080000ff */
[----:B------:R-:W-:Y:S01]  /*b160*/  UISETP.GT.AND UP0, UPT, UR4, 0x9, UPT ;  /* 0x000000090400788c */ /* 0x000fe2000bf04270 */
[----:B-1234-:R-:W-:Y:S02]  /*b170*/  IADD3 R2, P1, PT, R0, UR10, RZ ;  /* 0x0000000a00027c10 */ /* 0x01efe4000ff3e0ff */
[----:B------:R-:W-:-:S03]  /*b180*/  IADD3 R16, P0, PT, R16, UR8, RZ ;  /* 0x0000000810107c10 */ /* 0x000fc6000ff1e0ff */
        /* <DEDUP_REMOVED lines=15> */
.L_x_3940:
[----:B------:R-:W2:Y:S02]  /*b280*/  LDG.E.U8 R2, desc[UR36][R2.64] ;  /* 0x0000002402027981 */ /* 0x000ea4000c1e1100 */
[----:B--2---:R-:W-:-:S04]  /*b290*/  I2FP.F32.U32 R0, R2 ;  /* 0x0000000200007245 */ /* 0x004fc80000201000 */
[----:B------:R-:W-:Y:S01]  /*b2a0*/  F2FP.BF16.F32.PACK_AB R0, RZ, R0 ;  /* 0x00000000ff00723e */ /* 0x000fe200000010ff */
[----:B------:R-:W-:Y:S06]  /*b2b0*/  BRA `(.L_x_3942) ;  /* 0x0000000c00a47947 */ /* 0x000fec0003800000 */
.L_x_3939:
        /* <DEDUP_REMOVED lines=10> */
.L_x_3944:
[----:B------:R-:W2:Y:S02]  /*b360*/  LDG.E R2, desc[UR36][R2.64] ;  /* 0x0000002402027981 */ /* 0x000ea4000c1e1900 */
[----:B--2---:R-:W-:-:S04]  /*b370*/  I2FP.F32.S32 R0, R2 ;  /* 0x0000000200007245 */ /* 0x004fc80000201400 */
[----:B------:R-:W-:Y:S01]  /*b380*/  F2FP.BF16.F32.PACK_AB R0, RZ, R0 ;  /* 0x00000000ff00723e */ /* 0x000fe200000010ff */
[----:B------:R-:W-:Y:S06]  /*b390*/  BRA `(.L_x_3942) ;  /* 0x0000000c006c7947 */ /* 0x000fec0003800000 */
.L_x_3943:
[----:B------:R-:W2:Y:S02]  /*b3a0*/  LDG.E.U16 R2, desc[UR36][R2.64] ;  /* 0x0000002402027981 */ /* 0x000ea4000c1e1500 */
[----:B--2---:R-:W0:Y:S02]  /*b3b0*/  I2F.S16 R0, R2 ;  /* 0x0000000200007306 */ /* 0x004e240000101400 */
[----:B0-----:R-:W-:Y:S01]  /*b3c0*/  F2FP.BF16.F32.PACK_AB R0, RZ, R0 ;  /* 0x00000000ff00723e */ /* 0x001fe200000010ff */
[----:B------:R-:W-:Y:S06]  /*b3d0*/  BRA `(.L_x_3942) ;  /* 0x0000000c005c7947 */ /* 0x000fec0003800000 */
.L_x_3938:
        /* <DEDUP_REMOVED lines=9> */
.L_x_3946:
[----:B------:R-:W2:Y:S02]  /*b470*/  LDG.E.U16 R0, desc[UR36][R2.64] ;  /* 0x0000002402007981 */ /* 0x000ea4000c1e1500 */
[----:B--2---:R-:W-:-:S05]  /*b480*/  HADD2.F32 R0, -RZ, R0.H0_H0 ;  /* 0x20000000ff007230 */ /* 0x004fca0000004100 */
[----:B------:R-:W-:Y:S01]  /*b490*/  F2FP.BF16.F32.PACK_AB R0, RZ, R0 ;  /* 0x00000000ff00723e */ /* 0x000fe200000010ff */
[----:B------:R-:W-:Y:S06]  /*b4a0*/  BRA `(.L_x_3942) ;  /* 0x0000000c00287947 */ /* 0x000fec0003800000 */
.L_x_3945:
        /* <DEDUP_REMOVED lines=9> */
.L_x_3948:
[----:B------:R-:W2:Y:S02]  /*b540*/  LDG.E.U16 R2, desc[UR36][R2.64] ;  /* 0x0000002402027981 */ /* 0x000ea4000c1e1500 */
[----:B--2---:R-:W-:-:S05]  /*b550*/  HADD2.F32 R0, -RZ, R2.H0_H0 ;  /* 0x20000002ff007230 */ /* 0x004fca0000004100 */
[----:B------:R-:W-:Y:S01]  /*b560*/  F2FP.BF16.F32.PACK_AB R0, RZ, R0 ;  /* 0x00000000ff00723e */ /* 0x000fe200000010ff */
[----:B------:R-:W-:Y:S06]  /*b570*/  BRA `(.L_x_3942) ;  /* 0x0000000800f47947 */ /* 0x000fec0003800000 */
.L_x_3947:
        /* <DEDUP_REMOVED lines=12> */
.L_x_3937:
        /* <DEDUP_REMOVED lines=13> */
.L_x_3951:
        /* <DEDUP_REMOVED lines=12> */
.L_x_3950:
        /* <DEDUP_REMOVED lines=27> */
.L_x_3953:
        /* <DEDUP_REMOVED lines=13> */
.L_x_3952:
[----:B------:R0:W5:Y:S01]  /*ba50*/  LDG.E.U16 R0, desc[UR36][R2.64] ;  /* 0x0000002402007981 */ /* 0x000162000c1e1500 */
[----:B------:R-:W-:Y:S05]  /*ba60*/  BRA `(.L_x_3942) ;  /* 0x0000000400b87947 */ /* 0x000fea0003800000 */
.L_x_3949:
        /* <DEDUP_REMOVED lines=12> */
.L_x_3956:
        /* <DEDUP_REMOVED lines=21> */
.L_x_3960:
[----:B------:R-:W-:Y:S05]  /*bc80*/  BSYNC.RECONVERGENT B1 ;  /* 0x0000000000017941 */ /* 0x000fea0003800200 */
.L_x_3959:
[----:B------:R-:W-:Y:S02]  /*bc90*/  SHF.L.U32 R0, R0, 0x14, RZ ;  /* 0x0000001400007819 */ /* 0x000fe400000006ff */
[----:B------:R-:W-:-:S04]  /*bca0*/  LEA R2, R2, 0x3b800000, 0x17 ;  /* 0x3b80000002027811 */ /* 0x000fc800078eb8ff */
[----:B------:R-:W-:-:S07]  /*bcb0*/  LOP3.LUT R0, R2, R0, R7, 0xfe, !PT ;  /* 0x0000000002007212 */ /* 0x000fce00078efe07 */
.L_x_3958:
[----:B------:R-:W-:Y:S05]  /*bcc0*/  BSYNC.RECONVERGENT B0 ;  /* 0x0000000000007941 */ /* 0x000fea0003800200 */
.L_x_3957:
[----:B------:R-:W-:Y:S01]  /*bcd0*/  F2FP.BF16.F32.PACK_AB R0, RZ, R0 ;  /* 0x00000000ff00723e */ /* 0x000fe200000010ff */
[----:B------:R-:W-:Y:S06]  /*bce0*/  BRA `(.L_x_3942) ;  /* 0x0000000400187947 */ /* 0x000fec0003800000 */
.L_x_3955:
        /* <DEDUP_REMOVED lines=21> */
.L_x_3964:
[----:B------:R-:W-:Y:S05]  /*be40*/  BSYNC.RECONVERGENT B1 ;  /* 0x0000000000017941 */ /* 0x000fea0003800200 */
.L_x_3963:
[----:B------:R-:W-:Y:S02]  /*be50*/  SHF.L.U32 R0, R0, 0x15, RZ ;  /* 0x0000001500007819 */ /* 0x000fe400000006ff */
[----:B------:R-:W-:-:S04]  /*be60*/  LEA R2, R2, 0x37800000, 0x17 ;  /* 0x3780000002027811 */ /* 0x000fc800078eb8ff */
[----:B------:R-:W-:-:S07]  /*be70*/  LOP3.LUT R0, R2, R0, R7, 0xfe, !PT ;  /* 0x0000000002007212 */ /* 0x000fce00078efe07 */
.L_x_3962:
[----:B------:R-:W-:Y:S05]  /*be80*/  BSYNC.RECONVERGENT B0 ;  /* 0x0000000000007941 */ /* 0x000fea0003800200 */
.L_x_3961:
[----:B------:R-:W-:Y:S01]  /*be90*/  F2FP.BF16.F32.PACK_AB R0, RZ, R0 ;  /* 0x00000000ff00723e */ /* 0x000fe200000010ff */
[----:B------:R-:W-:Y:S06]  /*bea0*/  BRA `(.L_x_3942) ;  /* 0x0000000000a87947 */ /* 0x000fec0003800000 */
.L_x_3954:
        /* <DEDUP_REMOVED lines=14> */
.L_x_3968:
[----:B------:R-:W-:Y:S05]  /*bf90*/  BSYNC.RECONVERGENT B0 ;  /* 0x0000000000007941 */ /* 0x000fea0003800200 */
.L_x_3967:
[----:B------:R-:W-:Y:S01]  /*bfa0*/  F2FP.BF16.F32.PACK_AB R0, RZ, R0 ;  /* 0x00000000ff00723e */ /* 0x000fe200000010ff */
[----:B------:R-:W-:Y:S06]  /*bfb0*/  BRA `(.L_x_3942) ;  /* 0x0000000000647947 */ /* 0x000fec0003800000 */
.L_x_3941:
        /* <DEDUP_REMOVED lines=16> */
.L_x_3969:
[----:B------:R-:W-:Y:S01]  /*c0c0*/  PRMT R0, RZ, 0x7610, R0 ;  /* 0x00007610ff007816 */ /* 0x000fe20000000000 */
[----:B------:R-:W-:Y:S06]  /*c0d0*/  BRA `(.L_x_3942) ;  /* 0x00000000001c7947 */ /* 0x000fec0003800000 */
.L_x_3966:
[----:B------:R-:W2:Y:S02]  /*c0e0*/  LDG.E.64 R2, desc[UR36][R2.64] ;  /* 0x0000002402027981 */ /* 0x000ea4000c1e1b00 */
[----:B--2---:R-:W0:Y:S02]  /*c0f0*/  I2F.U64 R0, R2 ;  /* 0x0000000200007312 */ /* 0x004e240000301000 */
[----:B0-----:R-:W-:Y:S01]  /*c100*/  F2FP.BF16.F32.PACK_AB R0, RZ, R0 ;  /* 0x00000000ff00723e */ /* 0x001fe200000010ff */
[----:B------:R-:W-:Y:S06]  /*c110*/  BRA `(.L_x_3942) ;  /* 0x00000000000c7947 */ /* 0x000fec0003800000 */
.L_x_3965:
[----:B------:R-:W2:Y:S02]  /*c120*/  LDG.E R2, desc[UR36][R2.64] ;  /* 0x0000002402027981 */ /* 0x000ea4000c1e1900 */
[----:B--2---:R-:W-:-:S04]  /*c130*/  I2FP.F32.U32 R0, R2 ;  /* 0x0000000200007245 */ /* 0x004fc80000201000 */
[----:B------:R-:W-:-:S07]  /*c140*/  F2FP.BF16.F32.PACK_AB R0, RZ, R0 ;  /* 0x00000000ff00723e */ /* 0x000fce00000010ff */
.L_x_3942:
[----:B-----5:R-:W-:Y:S01]  /*c150*/  IMAD.U32 R5, R0, 0x10000, RZ ;  /* 0x0001000000057824 */ /* 0x020fe200078e00ff */
[----:B------:R-:W-:Y:S01]  /*c160*/  UPRMT UR4, UR42, 0x9910, URZ ;  /* 0x000099102a047896 */ /* 0x000fe200080000ff */
[----:B------:R-:W-:Y:S02]  /*c170*/  IMAD.MOV.U32 R9, RZ, RZ, 0x3e800000 ;  /* 0x3e800000ff097424 */ /* 0x000fe400078e00ff */
[----:B------:R-:W-:Y:S01]  /*c180*/  FMUL.FTZ R0, |R5|, -1.4426950216293334961 ;  /* 0xbfb8aa3b05007820 */ /* 0x000fe20000410200 */
[----:B------:R-:W-:Y:S01]  /*c190*/  IMAD.MOV.U32 R6, RZ, RZ, 0x3d39bf78 ;  /* 0x3d39bf78ff067424 */ /* 0x000fe200078e00ff */
[----:B------:R-:W-:Y:S02]  /*c1a0*/  UISETP.GT.AND UP0, UPT, UR4, 0x9, UPT ;  /* 0x000000090400788c */ /* 0x000fe4000bf04270 */
[----:B------:R-:W0:Y:S02]  /*c1b0*/  MUFU.EX2 R7, R0 ;  /* 0x0000000000077308 */ /* 0x000e240000000800 */
[C---:B0-----:R-:W-:Y:S01]  /*c1c0*/  FADD.FTZ.RZ R2, R7.reuse, 1 ;  /* 0x3f80000007027421 */ /* 0x041fe2000001c000 */
[----:B------:R-:W-:-:S04]  /*c1d0*/  ISETP.GE.U32.AND P0, PT, R7, 0x7f800000, PT ;  /* 0x7f8000000700780c */ /* 0x000fc80003f06070 */
[----:B------:R-:W-:Y:S02]  /*c1e0*/  IADD3 R2, PT, PT, R2, -0x3f400000, RZ ;  /* 0xc0c0000002027810 */ /* 0x000fe40007ffe0ff */
[----:B------:R-:W-:Y:S02]  /*c1f0*/  ISETP.GT.AND P1, PT, R7, -0x40800000, P0 ;  /* 0xbf8000000700780c */ /* 0x000fe40000724270 */
[----:B------:R-:W-:-:S04]  /*c200*/  LOP3.LUT R2, R2, 0xff800000, RZ, 0xc0, !PT ;  /* 0xff80000002027812 */ /* 0x000fc800078ec0ff */
[----:B------:R-:W-:Y:S02]  /*c210*/  IADD3 R4, PT, PT, -R2, 0x40800000, RZ ;  /* 0x4080000002047810 */ /* 0x000fe40007ffe1ff */
[-C--:B------:R-:W-:Y:S02]  /*c220*/  IADD3 R3, PT, PT, R7, -R2.reuse, RZ ;  /* 0x8000000207037210 */ /* 0x080fe40007ffe0ff */
[----:B------:R-:W-:Y:S01]  /*c230*/  I2FP.F32.S32 R2, R2 ;  /* 0x0000000200027245 */ /* 0x000fe20000201400 */
[----:B------:R-:W-:Y:S01]  /*c240*/  FFMA.FTZ R4, R4, R9, -1 ;  /* 0xbf80000004047423 */ /* 0x000fe20000010009 */
[----:B------:R-:W-:-:S03]  /*c250*/  @P0 MOV R0, 0x7f800000 ;  /* 0x7f80000000000802 */ /* 0x000fc60000000f00 */
[----:B------:R-:W-:Y:S01]  /*c260*/  FADD.FTZ R3, R3, R4 ;  /* 0x0000000403037221 */ /* 0x000fe20000010000 */
[----:B------:R-:W-:-:S03]  /*c270*/  FMUL.FTZ R2, R2, 1.1920928955078125e-07 ;  /* 0x3400000002027820 */ /* 0x000fc60000410000 */
        /* <DEDUP_REMOVED lines=15> */
[----:B------:R-:W-:-:S06]  /*c370*/  FADD.FTZ R3, R3, -R2 ;  /* 0x8000000203037221 */ /* 0x000fcc0000010000 */
[----:B------:R-:W0:Y:S01]  /*c380*/  F2F.BF16.F32 R3, R3 ;  /* 0x0000000300037304 */ /* 0x000e220000202000 */
        /* <DEDUP_REMOVED lines=9> */
[----:B0-----:R-:W-:-:S04]  /*c420*/  IMAD.U32 R0, R3, 0x10000, RZ ;  /* 0x0001000003007824 */ /* 0x001fc800078e00ff */
[----:B------:R-:W0:Y:S02]  /*c430*/  F2I.FTZ.TRUNC.NTZ R3, R0 ;  /* 0x0000000000037305 */ /* 0x000e24000021f100 */
[----:B0-----:R-:W-:Y:S01]  /*c440*/  STG.E.U8 desc[UR36][R16.64], R3 ;  /* 0x0000000310007986 */ /* 0x001fe2000c101124 */
[----:B------:R-:W-:Y:S05]  /*c450*/  EXIT ;  /* 0x000000000000794d */ /* 0x000fea0003800000 */
.L_x_3973:
[----:B0-----:R-:W-:-:S06]  /*c460*/  SHF.L.U32 R3, R3, 0x10, RZ ;  /* 0x0000001003037819 */ /* 0x001fcc00000006ff */
[----:B------:R-:W0:Y:S02]  /*c470*/  F2I.S64.TRUNC R2, R3 ;  /* 0x0000000300027311 */ /* 0x000e24000020d900 */
[----:B0-----:R-:W-:Y:S01]  /*c480*/  STG.E.U8 desc[UR36][R16.64], R2 ;  /* 0x0000000210007986 */ /* 0x001fe2000c101124 */
[----:B------:R-:W-:Y:S05]  /*c490*/  EXIT ;  /* 0x000000000000794d */ /* 0x000fea0003800000 */
.L_x_3972:
[----:B------:R-:W-:-:S09]  /*c4a0*/  UISETP.NE.AND UP0, UPT, UR4, 0x2, UPT ;  /* 0x000000020400788c */ /* 0x000fd2000bf05270 */
[----:B------:R-:W-:Y:S05]  /*c4b0*/  BRA.U !UP0, `(.L_x_3975) ;  /* 0x0000000108307547 */ /* 0x000fea000b800000 */
[----:B------:R-:W-:-:S09]  /*c4c0*/  UISETP.NE.AND UP0, UPT, UR4, 0x3, UPT ;  /* 0x000000030400788c */ /* 0x000fd2000bf05270 */
[----:B------:R-:W-:Y:S05]  /*c4d0*/  BRA.U !UP0, `(.L_x_3976) ;  /* 0x0000000108187547 */ /* 0x000fea000b800000 */
[----:B------:R-:W-:-:S09]  /*c4e0*/  UISETP.NE.AND UP0, UPT, UR4, 0x4, UPT ;  /* 0x000000040400788c */ /* 0x000fd2000bf05270 */
[----:B------:R-:W-:Y:S05]  /*c4f0*/  BRA.U UP0, `(.L_x_3974) ;  /* 0x0000000900787547 */ /* 0x000fea000b800000 */
[----:B0-----:R-:W-:-:S06]  /*c500*/  IMAD.U32 R3, R3, 0x10000, RZ ;  /* 0x0001000003037824 */ /* 0x001fcc00078e00ff */
[----:B------:R-:W0:Y:S02]  /*c510*/  F2I.S64.TRUNC R2, R3 ;  /* 0x0000000300027311 */ /* 0x000e24000020d900 */
[----:B0-----:R-:W-:Y:S01]  /*c520*/  STG.E.64 desc[UR36][R16.64], R2 ;  /* 0x0000000210007986 */ /* 0x001fe2000c101b24 */
[----:B------:R-:W-:Y:S05]  /*c530*/  EXIT ;  /* 0x000000000000794d */ /* 0x000fea0003800000 */
.L_x_3976:
[----:B0-----:R-:W-:-:S06]  /*c540*/  SHF.L.U32 R3, R3, 0x10, RZ ;  /* 0x0000001003037819 */ /* 0x001fcc00000006ff */
[----:B------:R-:W0:Y:S02]  /*c550*/  F2I.FTZ.TRUNC.NTZ R3, R3 ;  /* 0x0000000300037305 */ /* 0x000e24000021f100 */
[----:B0-----:R-:W-:Y:S01]  /*c560*/  STG.E desc[UR36][R16.64], R3 ;  /* 0x0000000310007986 */ /* 0x001fe2000c101924 */
[----:B------:R-:W-:Y:S05]  /*c570*/  EXIT ;  /* 0x000000000000794d */ /* 0x000fea0003800000 */
.L_x_3975:
[----:B0-----:R-:W-:-:S06]  /*c580*/  IMAD.U32 R3, R3, 0x10000, RZ ;  /* 0x0001000003037824 */ /* 0x001fcc00078e00ff */
[----:B------:R-:W0:Y:S02]  /*c590*/  F2I.FTZ.TRUNC.NTZ R3, R3 ;  /* 0x0000000300037305 */ /* 0x000e24000021f100 */
[----:B0-----:R-:W-:Y:S01]  /*c5a0*/  STG.E.U16 desc[UR36][R16.64], R3 ;  /* 0x0000000310007986 */ /* 0x001fe2000c101524 */
[----:B------:R-:W-:Y:S05]  /*c5b0*/  EXIT ;  /* 0x000000000000794d */ /* 0x000fea0003800000 */
.L_x_3971:
[----:B------:R-:W-:-:S09]  /*c5c0*/  UISETP.GT.AND UP0, UPT, UR4, 0x6, UPT ;  /* 0x000000060400788c */ /* 0x000fd2000bf04270 */
[----:B------:R-:W-:Y:S05]  /*c5d0*/  BRA.U UP0, `(.L_x_3977) ;  /* 0x00000001002c7547 */ /* 0x000fea000b800000 */
[----:B------:R-:W-:-:S09]  /*c5e0*/  UISETP.NE.AND UP0, UPT, UR4, 0x5, UPT ;  /* 0x000000050400788c */ /* 0x000fd2000bf05270 */
[----:B------:R-:W-:Y:S05]  /*c5f0*/  BRA.U !UP0, `(.L_x_3978) ;  /* 0x0000000108147547 */ /* 0x000fea000b800000 */
[----:B------:R-:W-:-:S09]  /*c600*/  UISETP.NE.AND UP0, UPT, UR4, 0x6, UPT ;  /* 0x000000060400788c */ /* 0x000fd2000bf05270 */
[----:B------:R-:W-:Y:S05]  /*c610*/  BRA.U UP0, `(.L_x_3974) ;  /* 0x0000000900307547 */ /* 0x000fea000b800000 */
[----:B0-----:R-:W-:-:S05]  /*c620*/  SHF.L.U32 R3, R3, 0x10, RZ ;  /* 0x0000001003037819 */ /* 0x001fca00000006ff */
[----:B------:R-:W-:Y:S01]  /*c630*/  STG.E desc[UR36][R16.64], R3 ;  /* 0x0000000310007986 */ /* 0x000fe2000c101924 */
[----:B------:R-:W-:Y:S05]  /*c640*/  EXIT ;  /* 0x000000000000794d */ /* 0x000fea0003800000 */
.L_x_3978:
[----:B0-----:R-:W-:-:S05]  /*c650*/  IMAD.U32 R0, R3, 0x10000, RZ ;  /* 0x0001000003007824 */ /* 0x001fca00078e00ff */
[----:B------:R-:W-:-:S05]  /*c660*/  F2FP.F16.F32.PACK_AB R0, RZ, R0 ;  /* 0x00000000ff00723e */ /* 0x000fca00000000ff */
[----:B------:R-:W-:Y:S01]  /*c670*/  STG.E.U16 desc[UR36][R16.64], R0 ;  /* 0x0000000010007986 */ /* 0x000fe2000c101524 */
[----:B------:R-:W-:Y:S05]  /*c680*/  EXIT ;  /* 0x000000000000794d */ /* 0x000fea0003800000 */
.L_x_3977:
[----:B------:R-:W-:-:S09]  /*c690*/  UISETP.NE.AND UP0, UPT, UR4, 0x7, UPT ;  /* 0x000000070400788c */ /* 0x000fd2000bf05270 */
[----:B------:R-:W-:Y:S05]  /*c6a0*/  BRA.U !UP0, `(.L_x_3979) ;  /* 0x0000000108347547 */ /* 0x000fea000b800000 */
[----:B------:R-:W-:-:S09]  /*c6b0*/  UISETP.NE.AND UP0, UPT, UR4, 0x8, UPT ;  /* 0x000000080400788c */ /* 0x000fd2000bf05270 */
[----:B------:R-:W-:Y:S05]  /*c6c0*/  BRA.U !UP0, `(.L_x_3980) ;  /* 0x0000000108187547 */ /* 0x000fea000b800000 */
[----:B------:R-:W-:-:S09]  /*c6d0*/  UISETP.NE.AND UP0, UPT, UR4, 0x9, UPT ;  /* 0x000000090400788c */ /* 0x000fd2000bf05270 */
[----:B------:R-:W-:Y:S05]  /*c6e0*/  BRA.U UP0, `(.L_x_3974) ;  /* 0x0000000500fc7547 */ /* 0x000fea000b800000 */
[----:B0-----:R-:W-:Y:S01]  /*c6f0*/  SHF.L.U32 R2, R3, 0x10, RZ ;  /* 0x0000001003027819 */ /* 0x001fe200000006ff */
[----:B------:R-:W-:-:S05]  /*c700*/  IMAD.MOV.U32 R3, RZ, RZ, RZ ;  /* 0x000000ffff037224 */ /* 0x000fca00078e00ff */
[----:B------:R-:W-:Y:S01]  /*c710*/  STG.E.64 desc[UR36][R16.64], R2 ;  /* 0x0000000210007986 */ /* 0x000fe2000c101b24 */
[----:B------:R-:W-:Y:S05]  /*c720*/  EXIT ;  /* 0x000000000000794d */ /* 0x000fea0003800000 */
.L_x_3980:
[----:B0-----:R-:W-:-:S04]  /*c730*/  SHF.L.U32 R3, R3, 0x10, RZ ;  /* 0x0000001003037819 */ /* 0x001fc800000006ff */
[----:B------:R-:W-:-:S04]  /*c740*/  F2FP.F16.F32.PACK_AB R3, RZ, R3 ;  /* 0x00000003ff03723e */ /* 0x000fc800000000ff */
[----:B------:R-:W-:-:S05]  /*c750*/  PRMT R3, R3, 0x5410, RZ ;  /* 0x0000541003037816 */ /* 0x000fca00000000ff */
[----:B------:R-:W-:Y:S01]  /*c760*/  STG.E desc[UR36][R16.64], R3 ;  /* 0x0000000310007986 */ /* 0x000fe2000c101924 */
[----:B------:R-:W-:Y:S05]  /*c770*/  EXIT ;  /* 0x000000000000794d */ /* 0x000fea0003800000 */
.L_x_3979:
[----:B0-----:R-:W-:-:S04]  /*c780*/  IMAD.U32 R2, R3, 0x10000, RZ ;  /* 0x0001000003027824 */ /* 0x001fc800078e00ff */
[----:B------:R-:W-:-:S06]  /*c790*/  FMUL.FTZ R2, R2, 1 ;  /* 0x3f80000002027820 */ /* 0x000fcc0000410000 */
[----:B------:R-:W0:Y:S02]  /*c7a0*/  F2F.F64.F32 R2, R2 ;  /* 0x0000000200027310 */ /* 0x000e240000201800 */
[----:B0-----:R-:W-:Y:S01]  /*c7b0*/  STG.E.64 desc[UR36][R16.64], R2 ;  /* 0x0000000210007986 */ /* 0x001fe2000c101b24 */
[----:B------:R-:W-:Y:S05]  /*c7c0*/  EXIT ;  /* 0x000000000000794d */ /* 0x000fea0003800000 */
.L_x_3970:
        /* <DEDUP_REMOVED lines=10> */
[----:B0-----:R-:W-:-:S06]  /*c870*/  SHF.L.U32 R3, R3, 0x10, RZ ;  /* 0x0000001003037819 */ /* 0x001fcc00000006ff */
[----:B------:R-:W0:Y:S02]  /*c880*/  F2I.FTZ.U32.TRUNC.NTZ R3, R3 ;  /* 0x0000000300037305 */ /* 0x000e24000021f000 */
[----:B0-----:R-:W-:Y:S01]  /*c890*/  STG.E.U16 desc[UR36][R16.64], R3 ;  /* 0x0000000310007986 */ /* 0x001fe2000c101524 */
[----:B------:R-:W-:Y:S05]  /*c8a0*/  EXIT ;  /* 0x000000000000794d */ /* 0x000fea0003800000 */
.L_x_3984:
[----:B0-----:R-:W-:Y:S01]  /*c8b0*/  IMAD.U32 R3, R3, 0x10000, RZ ;  /* 0x0001000003037824 */ /* 0x001fe200078e00ff */
[----:B------:R-:W-:Y:S01]  /*c8c0*/  BSSY.RECONVERGENT B0, `(.L_x_3985) ;  /* 0x0000013000007945 */ /* 0x000fe20003800200 */
[----:B------:R-:W-:-:S03]  /*c8d0*/  HFMA2 R8, -RZ, RZ, 0, 7.62939453125e-06 ;  /* 0x00000080ff087431 */ /* 0x000fc600000001ff */
        /* <DEDUP_REMOVED lines=14> */
.L_x_3987:
[----:B------:R-:W-:-:S04]  /*c9c0*/  SHF.R.U32.HI R3, RZ, 0x18, R3 ;  /* 0x00000018ff037819 */ /* 0x000fc80000011603 */
[----:B------:R-:W-:-:S04]  /*c9d0*/  LOP3.LUT R0, R0, 0x80, R3, 0xf8, !PT ;  /* 0x0000008000007812 */ /* 0x000fc800078ef803 */
[----:B------:R-:W-:-:S07]  /*c9e0*/  PRMT R8, R0, 0x7610, R8 ;  /* 0x0000761000087816 */ /* 0x000fce0000000008 */
.L_x_3986:
[----:B------:R-:W-:Y:S05]  /*c9f0*/  BSYNC.RECONVERGENT B0 ;  /* 0x0000000000007941 */ /* 0x000fea0003800200 */
.L_x_3985:
[----:B------:R-:W-:Y:S01]  /*ca00*/  STG.E.U8 desc[UR36][R16.64], R8 ;  /* 0x0000000810007986 */ /* 0x000fe2000c101124 */
[----:B------:R-:W-:Y:S05]  /*ca10*/  EXIT ;  /* 0x000000000000794d */ /* 0x000fea0003800000 */
.L_x_3983:
[----:B0-----:R-:W-:Y:S01]  /*ca20*/  IMAD.U32 R3, R3, 0x10000, RZ ;  /* 0x0001000003037824 */ /* 0x001fe200078e00ff */
[----:B------:R-:W-:Y:S01]  /*ca30*/  BSSY.RECONVERGENT B0, `(.L_x_3988) ;  /* 0x0000013000007945 */ /* 0x000fe20003800200 */
[----:B------:R-:W-:-:S03]  /*ca40*/  MOV R8, 0x80 ;  /* 0x0000008000087802 */ /* 0x000fc60000000f00 */
        /* <DEDUP_REMOVED lines=14> */
.L_x_3990:
[----:B------:R-:W-:-:S04]  /*cb30*/  SHF.R.U32.HI R3, RZ, 0x18, R3 ;  /* 0x00000018ff037819 */ /* 0x000fc80000011603 */
[----:B------:R-:W-:-:S04]  /*cb40*/  LOP3.LUT R0, R0, 0x80, R3, 0xf8, !PT ;  /* 0x0000008000007812 */ /* 0x000fc800078ef803 */
[----:B------:R-:W-:-:S07]  /*cb50*/  PRMT R8, R0, 0x7610, R8 ;  /* 0x0000761000087816 */ /* 0x000fce0000000008 */
.L_x_3989:
[----:B------:R-:W-:Y:S05]  /*cb60*/  BSYNC.RECONVERGENT B0 ;  /* 0x0000000000007941 */ /* 0x000fea0003800200 */
.L_x_3988:
[----:B------:R-:W-:Y:S01]  /*cb70*/  STG.E.U8 desc[UR36][R16.64], R8 ;  /* 0x0000000810007986 */ /* 0x000fe2000c101124 */
[----:B------:R-:W-:Y:S05]  /*cb80*/  EXIT ;  /* 0x000000000000794d */ /* 0x000fea0003800000 */
.L_x_3982:
[----:B------:R-:W-:-:S09]  /*cb90*/  UISETP.NE.AND UP0, UPT, UR4, 0x1c, UPT ;  /* 0x0000001c0400788c */ /* 0x000fd2000bf05270 */
[----:B------:R-:W-:Y:S05]  /*cba0*/  BRA.U !UP0, `(.L_x_3991) ;  /* 0x0000000108607547 */ /* 0x000fea000b800000 */
[----:B------:R-:W-:-:S09]  /*cbb0*/  UISETP.NE.AND UP0, UPT, UR4, 0x1d, UPT ;  /* 0x0000001d0400788c */ /* 0x000fd2000bf05270 */
[----:B------:R-:W-:Y:S05]  /*cbc0*/  BRA.U !UP0, `(.L_x_3992) ;  /* 0x0000000108487547 */ /* 0x000fea000b800000 */
[----:B------:R-:W-:-:S09]  /*cbd0*/  UISETP.NE.AND UP0, UPT, UR4, 0x2c, UPT ;  /* 0x0000002c0400788c */ /* 0x000fd2000bf05270 */
[----:B------:R-:W-:Y:S05]  /*cbe0*/  BRA.U UP0, `(.L_x_3974) ;  /* 0x0000000100bc7547 */ /* 0x000fea000b800000 */
[----:B0-----:R-:W-:-:S05]  /*cbf0*/  IMAD.U32 R3, R3, 0x10000, RZ ;  /* 0x0001000003037824 */ /* 0x001fca00078e00ff */
        /* <DEDUP_REMOVED lines=15> */
.L_x_3992:
[----:B0-----:R-:W-:-:S06]  /*ccf0*/  SHF.L.U32 R3, R3, 0x10, RZ ;  /* 0x0000001003037819 */ /* 0x001fcc00000006ff */
[----:B------:R-:W0:Y:S02]  /*cd00*/  F2I.U64.TRUNC R2, R3 ;  /* 0x0000000300027311 */ /* 0x000e24000020d800 */
[----:B0-----:R-:W-:Y:S01]  /*cd10*/  STG.E.64 desc[UR36][R16.64], R2 ;  /* 0x0000000210007986 */ /* 0x001fe2000c101b24 */
[----:B------:R-:W-:Y:S05]  /*cd20*/  EXIT ;  /* 0x000000000000794d */ /* 0x000fea0003800000 */
.L_x_3991:
[----:B0-----:R-:W-:-:S06]  /*cd30*/  IMAD.U32 R3, R3, 0x10000, RZ ;  /* 0x0001000003037824 */ /* 0x001fcc00078e00ff */
[----:B------:R-:W0:Y:S02]  /*cd40*/  F2I.FTZ.U32.TRUNC.NTZ R3, R3 ;  /* 0x0000000300037305 */ /* 0x000e24000021f000 */
[----:B0-----:R-:W-:Y:S01]  /*cd50*/  STG.E desc[UR36][R16.64], R3 ;  /* 0x0000000310007986 */ /* 0x001fe2000c101924 */
[----:B------:R-:W-:Y:S05]  /*cd60*/  EXIT ;  /* 0x000000000000794d */ /* 0x000fea0003800000 */
.L_x_3981:
[----:B------:R-:W-:-:S09]  /*cd70*/  UISETP.GT.AND UP0, UPT, UR4, 0xe, UPT ;  /* 0x0000000e0400788c */ /* 0x000fd2000bf04270 */
[----:B------:R-:W-:Y:S05]  /*cd80*/  BRA.U UP0, `(.L_x_3993) ;  /* 0x00000001003c7547 */ /* 0x000fea000b800000 */
[----:B------:R-:W-:-:S09]  /*cd90*/  UISETP.NE.AND UP0, UPT, UR4, 0xa, UPT ;  /* 0x0000000a0400788c */ /* 0x000fd2000bf05270 */
[----:B------:R-:W-:Y:S05]  /*cda0*/  BRA.U !UP0, `(.L_x_3994) ;  /* 0x00000001081c7547 */ /* 0x000fea000b800000 */
[----:B------:R-:W-:-:S09]  /*cdb0*/  UISETP.NE.AND UP0, UPT, UR4, 0xb, UPT ;  /* 0x0000000b0400788c */ /* 0x000fd2000bf05270 */
[----:B------:R-:W-:Y:S05]  /*cdc0*/  BRA.U UP0, `(.L_x_3974) ;  /* 0x0000000100447547 */ /* 0x000fea000b800000 */
[----:B0-----:R-:W-:-:S04]  /*cdd0*/  SHF.L.U32 R3, R3, 0x10, RZ ;  /* 0x0000001003037819 */ /* 0x001fc800000006ff */
[----:B------:R-:W-:-:S04]  /*cde0*/  FSETP.NEU.FTZ.AND P0, PT, R3, RZ, PT ;  /* 0x000000ff0300720b */ /* 0x000fc80003f1d000 */
[----:B------:R-:W-:-:S05]  /*cdf0*/  SEL R3, RZ, 0x1, !P0 ;  /* 0x00000001ff037807 */ /* 0x000fca0004000000 */
[----:B------:R-:W-:Y:S01]  /*ce00*/  STG.E.U8 desc[UR36][R16.64], R3 ;  /* 0x0000000310007986 */ /* 0x000fe2000c101124 */
[----:B------:R-:W-:Y:S05]  /*ce10*/  EXIT ;  /* 0x000000000000794d */ /* 0x000fea0003800000 */
.L_x_3994:
[----:B0-----:R-:W-:Y:S01]  /*ce20*/  IMAD.U32 R3, R3, 0x10000, RZ ;  /* 0x0001000003037824 */ /* 0x001fe200078e00ff */
[----:B------:R-:W-:-:S03]  /*ce30*/  CS2R R6, SRZ ;  /* 0x0000000000067805 */ /* 0x000fc6000001ff00 */
[----:B------:R-:W-:-:S04]  /*ce40*/  FMUL.FTZ R3, R3, 1 ;  /* 0x3f80000003037820 */ /* 0x000fc80000410000 */
[----:B------:R-:W0:Y:S02]  /*ce50*/  F2F.F64.F32 R4, R3 ;  /* 0x0000000300047310 */ /* 0x000e240000201800 */
[----:B0-----:R-:W-:Y:S01]  /*ce60*/  STG.E.128 desc[UR36][R16.64], R4 ;  /* 0x0000000410007986 */ /* 0x001fe2000c101d24 */
[----:B------:R-:W-:Y:S05]  /*ce70*/  EXIT ;  /* 0x000000000000794d */ /* 0x000fea0003800000 */
.L_x_3993:
[----:B------:R-:W-:-:S09]  /*ce80*/  UISETP.NE.AND UP0, UPT, UR4, 0xf, UPT ;  /* 0x0000000f0400788c */ /* 0x000fd2000bf05270 */
[----:B------:R-:W-:Y:S05]  /*ce90*/  BRA.U !UP0, `(.L_x_3995) ;  /* 0x0000000108e87547 */ /* 0x000fea000b800000 */
[----:B------:R-:W-:-:S09]  /*cea0*/  UISETP.NE.AND UP0, UPT, UR4, 0x17, UPT ;  /* 0x000000170400788c */ /* 0x000fd2000bf05270 */
[----:B------:R-:W-:Y:S05]  /*ceb0*/  BRA.U !UP0, `(.L_x_3996) ;  /* 0x0000000108907547 */ /* 0x000fea000b800000 */
[----:B------:R-:W-:-:S09]  /*cec0*/  UISETP.NE.AND UP0, UPT, UR4, 0x18, UPT ;  /* 0x000000180400788c */ /* 0x000fd2000bf05270 */
[----:B------:R-:W-:Y:S05]  /*ced0*/  BRA.U !UP0, `(.L_x_3997) ;  /* 0x0000000108447547 */ /* 0x000fea000b800000 */
.L_x_3974:
[----:B------:R-:W-:Y:S01]  /*cee0*/  MOV R0, 0x0 ;  /* 0x0000000000007802 */ /* 0x000fe20000000f00 */
[----:B------:R-:W1:Y:S01]  /*cef0*/  LDCU.64 UR4, c[0x4][0x128] ;  /* 0x01002500ff0477ac */ /* 0x000e620008000a00 */
[----:B------:R-:W-:Y:S02]  /*cf00*/  HFMA2 R8, -RZ, RZ, 0, 6.020069122314453125e-06 ;  /* 0x00000065ff087431 */ /* 0x000fe400000001ff */
[----:B------:R-:W-:Y:S01]  /*cf10*/  IMAD.MOV.U32 R12, RZ, RZ, 0x1 ;  /* 0x00000001ff0c7424 */ /* 0x000fe200078e00ff */
[----:B0-----:R0:W2:Y:S01]  /*cf20*/  LDC.64 R2, c[0x4][R0] ;  /* 0x0100000000027b82 */ /* 0x0010a20000000a00 */
[----:B------:R-:W3:Y:S01]  /*cf30*/  LDCU.64 UR6, c[0x4][0x130] ;  /* 0x01002600ff0677ac */ /* 0x000ee20008000a00 */
[----:B------:R-:W-:Y:S01]  /*cf40*/  MOV R13, RZ ;  /* 0x000000ff000d7202 */ /* 0x000fe20000000f00 */
[----:B------:R-:W4:Y:S01]  /*cf50*/  LDCU.64 UR8, c[0x4][0x40] ;  /* 0x01000800ff0877ac */ /* 0x000f220008000a00 */
[----:B-1----:R-:W-:Y:S01]  /*cf60*/  MOV R4, UR4 ;  /* 0x0000000400047c02 */ /* 0x002fe20008000f00 */
[----:B------:R-:W-:Y:S01]  /*cf70*/  IMAD.U32 R5, RZ, RZ, UR5 ;  /* 0x00000005ff057e24 */ /* 0x000fe2000f8e00ff */
[----:B---3--:R-:W-:Y:S01]  /*cf80*/  MOV R6, UR6 ;  /* 0x0000000600067c02 */ /* 0x008fe20008000f00 */
[----:B------:R-:W-:Y:S01]  /*cf90*/  IMAD.U32 R7, RZ, RZ, UR7 ;  /* 0x00000007ff077e24 */ /* 0x000fe2000f8e00ff */
[----:B----4-:R-:W-:Y:S01]  /*cfa0*/  MOV R10, UR8 ;  /* 0x00000008000a7c02 */ /* 0x010fe20008000f00 */
[----:B0-----:R-:W-:-:S07]  /*cfb0*/  IMAD.U32 R11, RZ, RZ, UR9 ;  /* 0x00000009ff0b7e24 */ /* 0x001fce000f8e00ff */
[----:B------:R-:W-:-:S07]  /*cfc0*/  LEPC R20, `(.L_x_3998) ;  /* 0x000000001014794e */ /* 0x000fce0000000000 */
[----:B--2---:R-:W-:Y:S05]  /*cfd0*/  CALL.ABS.NOINC R2 ;  /* 0x0000000002007343 */ /* 0x004fea0003c00000 */
.L_x_3998:
[----:B------:R-:W-:Y:S05]  /*cfe0*/  EXIT ;  /* 0x000000000000794d */ /* 0x000fea0003800000 */
.L_x_3997:
[----:B0-----:R-:W-:Y:S01]  /*cff0*/  IMAD.U32 R5, R3, 0x10000, RZ ;  /* 0x0001000003057824 */ /* 0x001fe200078e00ff */
[----:B------:R-:W-:Y:S01]  /*d000*/  BSSY.RECONVERGENT B0, `(.L_x_3999) ;  /* 0x000000c000007945 */ /* 0x000fe20003800200 */
[----:B------:R-:W-:-:S03]  /*d010*/  HFMA2 R0, -RZ, RZ, 0, 7.569789886474609375e-06 ;  /* 0x0000007fff007431 */ /* 0x000fc600000001ff */
        /* <DEDUP_REMOVED lines=10> */
.L_x_4000:
[----:B------:R-:W-:Y:S05]  /*d0c0*/  BSYNC.RECONVERGENT B0 ;  /* 0x0000000000007941 */ /* 0x000fea0003800200 */
.L_x_3999:
[----:B------:R-:W-:-:S05]  /*d0d0*/  LOP3.LUT R3, R0, 0x80, R3, 0xf8, !PT ;  /* 0x0000008000037812 */ /* 0x000fca00078ef803 */
[----:B------:R-:W-:Y:S01]  /*d0e0*/  STG.E.U8 desc[UR36][R16.64], R3 ;  /* 0x0000000310007986 */ /* 0x000fe2000c101124 */
[----:B------:R-:W-:Y:S05]  /*d0f0*/  EXIT ;  /* 0x000000000000794d */ /* 0x000fea0003800000 */
.L_x_3996:
[----:B0-----:R-:W-:Y:S01]  /*d100*/  IMAD.U32 R3, R3, 0x10000, RZ ;  /* 0x0001000003037824 */ /* 0x001fe200078e00ff */
        /* <DEDUP_REMOVED lines=11> */
.L_x_4002:
[----:B------:R-:W-:Y:S02]  /*d1c0*/  ISETP.GT.U32.AND P0, PT, R2, 0x7f800000, PT ;  /* 0x7f8000000200780c */ /* 0x000fe40003f04070 */
[----:B------:R-:W-:-:S04]  /*d1d0*/  MOV R0, 0x7f ;  /* 0x0000007f00007802 */ /* 0x000fc80000000f00 */
[----:B------:R-:W-:-:S07]  /*d1e0*/  SEL R0, R0, 0x7c, P0 ;  /* 0x0000007c00007807 */ /* 0x000fce0000000000 */
.L_x_4003:
[----:B------:R-:W-:Y:S05]  /*d1f0*/  BSYNC.RECONVERGENT B0 ;  /* 0x0000000000007941 */ /* 0x000fea0003800200 */
.L_x_4001:
[----:B------:R-:W-:-:S04]  /*d200*/  SHF.R.U32.HI R3, RZ, 0x18, R3 ;  /* 0x00000018ff037819 */ /* 0x000fc80000011603 */
[----:B------:R-:W-:-:S05]  /*d210*/  LOP3.LUT R3, R0, 0x80, R3, 0xf8, !PT ;  /* 0x0000008000037812 */ /* 0x000fca00078ef803 */
[----:B------:R-:W-:Y:S01]  /*d220*/  STG.E.U8 desc[UR36][R16.64], R3 ;  /* 0x0000000310007986 */ /* 0x000fe2000c101124 */
[----:B------:R-:W-:Y:S05]  /*d230*/  EXIT ;  /* 0x000000000000794d */ /* 0x000fea0003800000 */
.L_x_3995:
[----:B0-----:R-:W-:Y:S01]  /*d240*/  STG.E.U16 desc[UR36][R16.64], R3 ;  /* 0x0000000310007986 */ /* 0x001fe2000c101524 */
[----:B------:R-:W-:Y:S05]  /*d250*/  EXIT ;  /* 0x000000000000794d */ /* 0x000fea0003800000 */
.L_x_4004:
        /* <DEDUP_REMOVED lines=10> */
.L_x_6650:


//--------------------- .text._ZN2at6native27unrolled_elementwise_kernelIZZZNS0_33launch_log_sigmoid_forward_kernelERNS_18TensorIteratorBaseEENKUlvE_clEvENKUlvE2_clEvEUlN3c108BFloat16EE_St5arrayIPcLm2EELi4E23TrivialOffsetCalculatorILi1EjESD_NS0_6memory12LoadWithCastILi1EEENSE_13StoreWithCastILi1EEEEEviT_T0_T2_T3_T4_T5_ --------------------------
	.section	.text._ZN2at6native27unrolled_elementwise_kernelIZZZNS0_33launch_log_sigmoid_forward_kernelERNS_18TensorIteratorBaseEENKUlvE_clEvENKUlvE2_clEvEUlN3c108BFloat16EE_St5arrayIPcLm2EELi4E23TrivialOffsetCalculatorILi1EjESD_NS0_6memory12LoadWithCastILi1EEENSE_13StoreWithCastILi1EEEEEviT_T0_T2_T3_T4_T5_,"ax",@progbits
	.align	128
        .global         _ZN2at6native27unrolled_elementwise_kernelIZZZNS0_33launch_log_sigmoid_forward_kernelERNS_18TensorIteratorBaseEENKUlvE_clEvENKUlvE2_clEvEUlN3c108BFloat16EE_St5arrayIPcLm2EELi4E23TrivialOffsetCalculatorILi1EjESD_NS0_6memory12LoadWithCastILi1EEENSE_13StoreWithCastILi1EEEEEviT_T0_T2_T3_T4_T5_
        .type           _ZN2at6native27unrolled_elementwise_kernelIZZZNS0_33launch_log_sigmoid_forward_kernelERNS_18TensorIteratorBaseEENKUlvE_clEvENKUlvE2_clEvEUlN3c108BFloat16EE_St5arrayIPcLm2EELi4E23TrivialOffsetCalculatorILi1EjESD_NS0_6memory12LoadWithCastILi1EEENSE_13StoreWithCastILi1EEEEEviT_T0_T2_T3_T4_T5_,@function
        .size           _ZN2at6native27unrolled_elementwise_kernelIZZZNS0_33launch_log_sigmoid_forward_kernelERNS_18TensorIteratorBaseEENKUlvE_clEvENKUlvE2_clEvEUlN3c108BFloat16EE_St5arrayIPcLm2EELi4E23TrivialOffsetCalculatorILi1EjESD_NS0_6memory12LoadWithCastILi1EEENSE_13StoreWithCastILi1EEEEEviT_T0_T2_T3_T4_T5_,(.L_x_6651 - _ZN2at6native27unrolled_elementwise_kernelIZZZNS0_33launch_log_sigmoid_forward_kernelERNS_18TensorIteratorBaseEENKUlvE_clEvENKUlvE2_clEvEUlN3c108BFloat16EE_St5arrayIPcLm2EELi4E23TrivialOffsetCalculatorILi1EjESD_NS0_6memory12LoadWithCastILi1EEENSE_13StoreWithCastILi1EEEEEviT_T0_T2_T3_T4_T5_)
        .other          _ZN2at6native27unrolled_elementwise_kernelIZZZNS0_33launch_log_sigmoid_forward_kernelERNS_18TensorIteratorBaseEENKUlvE_clEvENKUlvE2_clEvEUlN3c108BFloat16EE_St5arrayIPcLm2EELi4E23TrivialOffsetCalculatorILi1EjESD_NS0_6memory12LoadWithCastILi1EEENSE_13StoreWithCastILi1EEEEEviT_T0_T2_T3_T4_T5_,@"STO_CUDA_ENTRY STV_DEFAULT"
_ZN2at6native27unrolled_elementwise_kernelIZZZNS0_33launch_log_sigmoid_forward_kernelERNS_18TensorIteratorBaseEENKUlvE_clEvENKUlvE2_clEvEUlN3c108BFloat16EE_St5arrayIPcLm2EELi4E23TrivialOffsetCalculatorILi1EjESD_NS0_6memory12LoadWithCastILi1EEENSE_13StoreWithCastILi1EEEEEviT_T0_T2_T3_T4_T5_:
.text._ZN2at6native27unrolled_elementwise_kernelIZZZNS0_33launch_log_sigmoid_forward_kernelERNS_18TensorIteratorBaseEENKUlvE_clEvENKUlvE2_clEvEUlN3c108BFloat16EE_St5arrayIPcLm2EELi4E23TrivialOffsetCalculatorILi1EjESD_NS0_6memory12LoadWithCastILi1EEENSE_13StoreWithCastILi1EEEEEviT_T0_T2_T3_T4_T5_:
        /* <DEDUP_REMOVED lines=34> */
.L_x_4010:
[----:B------:R-:W2:Y:S02]  /*0220*/  LDG.E.U8 R4, desc[UR36][R4.64] ;  /* 0x0000002404047981 */ /* 0x000ea4000c1e1100 */
[----:B--2---:R-:W-:-:S04]  /*0230*/  I2FP.F32.U32 R0, R4 ;  /* 0x0000000400007245 */ /* 0x004fc80000201000 */
[----:B------:R-:W-:-:S04]  /*0240*/  F2FP.BF16.F32.PACK_AB R0, RZ, R0 ;  /* 0x00000000ff00723e */ /* 0x000fc800000010ff */
[----:B------:R-:W-:Y:S01]  /*0250*/  PRMT R19, R0, 0x7610, R19 ;  /* 0x0000761000137816 */ /* 0x000fe20000000013 */
[----:B------:R-:W-:Y:S06]  /*0260*/  BRA `(.L_x_4012) ;  /* 0x0000000c00e47947 */ /* 0x000fec0003800000 */
.L_x_4009:
        /* <DEDUP_REMOVED lines=11> */
.L_x_4014:
[----:B------:R-:W2:Y:S02]  /*0320*/  LDG.E R4, desc[UR36][R4.64] ;  /* 0x0000002404047981 */ /* 0x000ea4000c1e1900 */
[----:B--2---:R-:W-:-:S04]  /*0330*/  I2FP.F32.S32 R0, R4 ;  /* 0x0000000400007245 */ /* 0x004fc80000201400 */
[----:B------:R-:W-:-:S04]  /*0340*/  F2FP.BF16.F32.PACK_AB R0, RZ, R0 ;  /* 0x00000000ff00723e */ /* 0x000fc800000010ff */
[----:B------:R-:W-:Y:S01]  /*0350*/  PRMT R19, R0, 0x7610, R19 ;  /* 0x0000761000137816 */ /* 0x000fe20000000013 */
[----:B------:R-:W-:Y:S06]  /*0360*/  BRA `(.L_x_4012) ;  /* 0x0000000c00a47947 */ /* 0x000fec0003800000 */
.L_x_4013:
[----:B------:R-:W2:Y:S02]  /*0370*/  LDG.E.U16 R4, desc[UR36][R4.64] ;  /* 0x0000002404047981 */ /* 0x000ea4000c1e1500 */
[----:B--2---:R-:W0:Y:S02]  /*0380*/  I2F.S16 R0, R4 ;  /* 0x0000000400007306 */ /* 0x004e240000101400 */
[----:B0-----:R-:W-:-:S04]  /*0390*/  F2FP.BF16.F32.PACK_AB R0, RZ, R0 ;  /* 0x00000000ff00723e */ /* 0x001fc800000010ff */
[----:B------:R-:W-:Y:S01]  /*03a0*/  PRMT R19, R0, 0x7610, R19 ;  /* 0x0000761000137816 */ /* 0x000fe20000000013 */
[----:B------:R-:W-:Y:S06]  /*03b0*/  BRA `(.L_x_4012) ;  /* 0x0000000c00907947 */ /* 0x000fec0003800000 */
.L_x_4008:
        /* <DEDUP_REMOVED lines=9> */
.L_x_4016:
[----:B------:R-:W2:Y:S02]  /*0450*/  LDG.E.U16 R0, desc[UR36][R4.64] ;  /* 0x0000002404007981 */ /* 0x000ea4000c1e1500 */
[----:B--2---:R-:W-:-:S05]  /*0460*/  HADD2.F32 R0, -RZ, R0.H0_H0 ;  /* 0x20000000ff007230 */ /* 0x004fca0000004100 */
[----:B------:R-:W-:-:S04]  /*0470*/  F2FP.BF16.F32.PACK_AB R0, RZ, R0 ;  /* 0x00000000ff00723e */ /* 0x000fc800000010ff */
[----:B------:R-:W-:Y:S01]  /*0480*/  PRMT R19, R0, 0x7610, R19 ;  /* 0x0000761000137816 */ /* 0x000fe20000000013 */
[----:B------:R-:W-:Y:S06]  /*0490*/  BRA `(.L_x_4012) ;  /* 0x0000000c00587947 */ /* 0x000fec0003800000 */
.L_x_4015:
        /* <DEDUP_REMOVED lines=9> */
.L_x_4018:
[----:B------:R-:W2:Y:S02]  /*0530*/  LDG.E.U16 R4, desc[UR36][R4.64] ;  /* 0x0000002404047981 */ /* 0x000ea4000c1e1500 */
[----:B--2---:R-:W-:-:S05]  /*0540*/  HADD2.F32 R0, -RZ, R4.H0_H0 ;  /* 0x20000004ff007230 */ /* 0x004fca0000004100 */
[----:B------:R-:W-:-:S04]  /*0550*/  F2FP.BF16.F32.PACK_AB R0, RZ, R0 ;  /* 0x00000000ff00723e */ /* 0x000fc800000010ff */
[----:B------:R-:W-:Y:S01]  /*0560*/  PRMT R19, R0, 0x7610, R19 ;  /* 0x0000761000137816 */ /* 0x000fe20000000013 */
[----:B------:R-:W-:Y:S06]  /*0570*/  BRA `(.L_x_4012) ;  /* 0x0000000c00207947 */ /* 0x000fec0003800000 */
.L_x_4017:
        /* <DEDUP_REMOVED lines=13> */
.L_x_4007:
        /* <DEDUP_REMOVED lines=14> */
.L_x_4021:
        /* <DEDUP_REMOVED lines=13> */
.L_x_4020:
        /* <DEDUP_REMOVED lines=27> */
.L_x_4023:
        /* <DEDUP_REMOVED lines=15> */
.L_x_4022:
[----:B------:R0:W5:Y:S01]  /*0aa0*/  LDG.E.U16 R19, desc[UR36][R4.64] ;  /* 0x0000002404137981 */ /* 0x000162000c1e1500 */
[----:B------:R-:W-:Y:S05]  /*0ab0*/  BRA `(.L_x_4012) ;  /* 0x0000000400d07947 */ /* 0x000fea0003800000 */
.L_x_4019:
        /* <DEDUP_REMOVED lines=13> */
.L_x_4026:
        /* <DEDUP_REMOVED lines=21> */
.L_x_4030:
[----:B------:R-:W-:Y:S05]  /*0ce0*/  BSYNC.RECONVERGENT B1 ;  /* 0x0000000000017941 */ /* 0x000fea0003800200 */
.L_x_4029:
[----:B------:R-:W-:Y:S01]  /*0cf0*/  IMAD.SHL.U32 R0, R0, 0x100000, RZ ;  /* 0x0010000000007824 */ /* 0x000fe200078e00ff */
[----:B------:R-:W-:-:S04]  /*0d00*/  LEA R3, R3, 0x3b800000, 0x17 ;  /* 0x3b80000003037811 */ /* 0x000fc800078eb8ff */
[----:B------:R-:W-:-:S07]  /*0d10*/  LOP3.LUT R0, R3, R0, R7, 0xfe, !PT ;  /* 0x0000000003007212 */ /* 0x000fce00078efe07 */
.L_x_4028:
[----:B------:R-:W-:Y:S05]  /*0d20*/  BSYNC.RECONVERGENT B0 ;  /* 0x0000000000007941 */ /* 0x000fea0003800200 */
.L_x_4027:
[----:B------:R-:W-:-:S04]  /*0d30*/  F2FP.BF16.F32.PACK_AB R0, RZ, R0 ;  /* 0x00000000ff00723e */ /* 0x000fc800000010ff */
[----:B------:R-:W-:Y:S01]  /*0d40*/  PRMT R19, R0, 0x7610, R19 ;  /* 0x0000761000137816 */ /* 0x000fe20000000013 */
[----:B------:R-:W-:Y:S06]  /*0d50*/  BRA `(.L_x_4012) ;  /* 0x0000000400287947 */ /* 0x000fec0003800000 */
.L_x_4025:
        /* <DEDUP_REMOVED lines=21> */
.L_x_4034:
[----:B------:R-:W-:Y:S05]  /*0eb0*/  BSYNC.RECONVERGENT B1 ;  /* 0x0000000000017941 */ /* 0x000fea0003800200 */
.L_x_4033:
[----:B------:R-:W-:Y:S01]  /*0ec0*/  IMAD.SHL.U32 R0, R0, 0x200000, RZ ;  /* 0x0020000000007824 */ /* 0x000fe200078e00ff */
[----:B------:R-:W-:-:S04]  /*0ed0*/  LEA R3, R3, 0x37800000, 0x17 ;  /* 0x3780000003037811 */ /* 0x000fc800078eb8ff */
[----:B------:R-:W-:-:S07]  /*0ee0*/  LOP3.LUT R0, R3, R0, R7, 0xfe, !PT ;  /* 0x0000000003007212 */ /* 0x000fce00078efe07 */
.L_x_4032:
[----:B------:R-:W-:Y:S05]  /*0ef0*/  BSYNC.RECONVERGENT B0 ;  /* 0x0000000000007941 */ /* 0x000fea0003800200 */
.L_x_4031:
[----:B------:R-:W-:-:S04]  /*0f00*/  F2FP.BF16.F32.PACK_AB R0, RZ, R0 ;  /* 0x00000000ff00723e */ /* 0x000fc800000010ff */
[----:B------:R-:W-:Y:S01]  /*0f10*/  PRMT R19, R0, 0x7610, R19 ;  /* 0x0000761000137816 */ /* 0x000fe20000000013 */
[----:B------:R-:W-:Y:S06]  /*0f20*/  BRA `(.L_x_4012) ;  /* 0x0000000000b47947 */ /* 0x000fec0003800000 */
.L_x_4024:
[----:B------:R-:W-:-:S09]  /*0f30*/  UISETP.NE.AND UP0, UPT, UR4, 0x1c, UPT ;  /* 0x0000001c0400788c */ /* 0x000fd2000bf05270 */
[----:B------:R-:W-:Y:S05]  /*0f40*/  BRA.U !UP0, `(.L_x_4035) ;  /* 0x00000001089c7547 */ /* 0x000fea000b800000 */
[----:B------:R-:W-:-:S09]  /*0f50*/  UISETP.NE.AND UP0, UPT, UR4, 0x1d, UPT ;  /* 0x0000001d0400788c */ /* 0x000fd2000bf05270 */
[----:B------:R-:W-:Y:S05]  /*0f60*/  BRA.U !UP0, `(.L_x_4036) ;  /* 0x0000000108807547 */ /* 0x000fea000b800000 */
[----:B------:R-:W-:-:S09]  /*0f70*/  UISETP.NE.AND UP0, UPT, UR4, 0x2c, UPT ;  /* 0x0000002c0400788c */ /* 0x000fd2000bf05270 */
[----:B------:R-:W-:Y:S05]  /*0f80*/  BRA.U !UP0, `(.L_x_4037) ;  /* 0x0000000108487547 */ /* 0x000fea000b800000 */
.L_x_4011:
        /* <DEDUP_REMOVED lines=16> */
.L_x_4038:
[----:B------:R-:W-:Y:S01]  /*1090*/  PRMT R19, RZ, 0x7610, R19 ;  /* 0x00007610ff137816 */ /* 0x000fe20000000013 */
[----:B------:R-:W-:Y:S06]  /*10a0*/  BRA `(.L_x_4012) ;  /* 0x0000000000547947 */ /* 0x000fec0003800000 */
.L_x_4037:
        /* <DEDUP_REMOVED lines=8> */
.L_x_4040:
[----:B------:R-:W-:Y:S05]  /*1130*/  BSYNC.RECONVERGENT B0 ;  /* 0x0000000000007941 */ /* 0x000fea0003800200 */
.L_x_4039:
[----:B------:R-:W-:-:S04]  /*1140*/  F2FP.BF16.F32.PACK_AB R0, RZ, R0 ;  /* 0x00000000ff00723e */ /* 0x000fc800000010ff */
[----:B------:R-:W-:Y:S01]  /*1150*/  PRMT R19, R0, 0x7610, R19 ;  /* 0x0000761000137816 */ /* 0x000fe20000000013 */
[----:B------:R-:W-:Y:S06]  /*1160*/  BRA `(.L_x_4012) ;  /* 0x0000000000247947 */ /* 0x000fec0003800000 */
.L_x_4036:
[----:B------:R-:W2:Y:S02]  /*1170*/  LDG.E.64 R4, desc[UR36][R4.64] ;  /* 0x0000002404047981 */ /* 0x000ea4000c1e1b00 */
[----:B--2---:R-:W0:Y:S02]  /*1180*/  I2F.U64 R0, R4 ;  /* 0x0000000400007312 */ /* 0x004e240000301000 */
[----:B0-----:R-:W-:-:S04]  /*1190*/  F2FP.BF16.F32.PACK_AB R0, RZ, R0 ;  /* 0x00000000ff00723e */ /* 0x001fc800000010ff */
[----:B------:R-:W-:Y:S01]  /*11a0*/  PRMT R19, R0, 0x7610, R19 ;  /* 0x0000761000137816 */ /* 0x000fe20000000013 */
[----:B------:R-:W-:Y:S06]  /*11b0*/  BRA `(.L_x_4012) ;  /* 0x0000000000107947 */ /* 0x000fec0003800000 */
.L_x_4035:
[----:B------:R-:W2:Y:S02]  /*11c0*/  LDG.E R4, desc[UR36][R4.64] ;  /* 0x0000002404047981 */ /* 0x000ea4000c1e1900 */
[----:B--2---:R-:W-:-:S04]  /*11d0*/  I2FP.F32.U32 R0, R4 ;  /* 0x0000000400007245 */ /* 0x004fc80000201000 */
[----:B------:R-:W-:-:S04]  /*11e0*/  F2FP.BF16.F32.PACK_AB R0, RZ, R0 ;  /* 0x00000000ff00723e */ /* 0x000fc800000010ff */
[----:B------:R-:W-:-:S07]  /*11f0*/  PRMT R19, R0, 0x7610, R19 ;  /* 0x0000761000137816 */ /* 0x000fce0000000013 */
.L_x_4012:
[----:B------:R-:W-:-:S07]  /*1200*/  VIADD R17, R25, 0x80 ;  /* 0x0000008019117836 */ /* 0x000fce0000000000 */
.L_x_4006:
[----:B------:R-:W-:Y:S05]  /*1210*/  BSYNC.RECONVERGENT B6 ;  /* 0x0000000000067941 */ /* 0x000fea0003800200 */
.L_x_4005:
[----:B------:R-:W-:Y:S01]  /*1220*/  ISETP.GE.AND P0, PT, R17, R16, PT ;  /* 0x000000101100720c */ /* 0x000fe20003f06270 */
[----:B------:R-:W-:Y:S01]  /*1230*/  BSSY.RECONVERGENT B6, `(.L_x_4041) ;  /* 0x0000118000067945 */ /* 0x000fe20003800200 */
[----:B------:R-:W-:-:S11]  /*1240*/  PRMT R18, RZ, 0x7610, R18 ;  /* 0x00007610ff127816 */ /* 0x000fd60000000012 */
        /* <DEDUP_REMOVED lines=23> */
.L_x_4046:
[----:B------:R-:W2:Y:S02]  /*13c0*/  LDG.E.U8 R4, desc[UR36][R4.64] ;  /* 0x0000002404047981 */ /* 0x000ea4000c1e1100 */
[----:B--2---:R-:W-:-:S04]  /*13d0*/  I2FP.F32.U32 R0, R4 ;  /* 0x0000000400007245 */ /* 0x004fc80000201000 */
[----:B------:R-:W-:-:S04]  /*13e0*/  F2FP.BF16.F32.PACK_AB R0, RZ, R0 ;  /* 0x00000000ff00723e */ /* 0x000fc800000010ff */
[----:B------:R-:W-:Y:S01]  /*13f0*/  PRMT R18, R0, 0x7610, R18 ;  /* 0x0000761000127816 */ /* 0x000fe20000000012 */
[----:B------:R-:W-:Y:S06]  /*1400*/  BRA `(.L_x_4048) ;  /* 0x0000000c00e47947 */ /* 0x000fec0003800000 */
.L_x_4045:
        /* <DEDUP_REMOVED lines=11> */
.L_x_4050:
[----:B------:R-:W2:Y:S02]  /*14c0*/  LDG.E R4, desc[UR36][R4.64] ;  /* 0x0000002404047981 */ /* 0x000ea4000c1e1900 */
[----:B--2---:R-:W-:-:S04]  /*14d0*/  I2FP.F32.S32 R0, R4 ;  /* 0x0000000400007245 */ /* 0x004fc80000201400 */
[----:B------:R-:W-:-:S04]  /*14e0*/  F2FP.BF16.F32.PACK_AB R0, RZ, R0 ;  /* 0x00000000ff00723e */ /* 0x000fc800000010ff */
[----:B------:R-:W-:Y:S01]  /*14f0*/  PRMT R18, R0, 0x7610, R18 ;  /* 0x0000761000127816 */ /* 0x000fe20000000012 */
[----:B------:R-:W-:Y:S06]  /*1500*/  BRA `(.L_x_4048) ;  /* 0x0000000c00a47947 */ /* 0x000fec0003800000 */
.L_x_4049:
[----:B------:R-:W2:Y:S02]  /*1510*/  LDG.E.U16 R4, desc[UR36][R4.64] ;  /* 0x0000002404047981 */ /* 0x000ea4000c1e1500 */
[----:B--2---:R-:W0:Y:S02]  /*1520*/  I2F.S16 R0, R4 ;  /* 0x0000000400007306 */ /* 0x004e240000101400 */
[----:B0-----:R-:W-:-:S04]  /*1530*/  F2FP.BF16.F32.PACK_AB R0, RZ, R0 ;  /* 0x00000000ff00723e */ /* 0x001fc800000010ff */
[----:B------:R-:W-:Y:S01]  /*1540*/  PRMT R18, R0, 0x7610, R18 ;  /* 0x0000761000127816 */ /* 0x000fe20000000012 */
[----:B------:R-:W-:Y:S06]  /*1550*/  BRA `(.L_x_4048) ;  /* 0x0000000c00907947 */ /* 0x000fec0003800000 */
.L_x_4044:
        /* <DEDUP_REMOVED lines=9> */
.L_x_4052:
[----:B------:R-:W2:Y:S02]  /*15f0*/  LDG.E.U16 R0, desc[UR36][R4.64] ;  /* 0x0000002404007981 */ /* 0x000ea4000c1e1500 */
[----:B--2---:R-:W-:-:S05]  /*1600*/  HADD2.F32 R0, -RZ, R0.H0_H0 ;  /* 0x20000000ff007230 */ /* 0x004fca0000004100 */
[----:B------:R-:W-:-:S04]  /*1610*/  F2FP.BF16.F32.PACK_AB R0, RZ, R0 ;  /* 0x00000000ff00723e */ /* 0x000fc800000010ff */
[----:B------:R-:W-:Y:S01]  /*1620*/  PRMT R18, R0, 0x7610, R18 ;  /* 0x0000761000127816 */ /* 0x000fe20000000012 */
[----:B------:R-:W-:Y:S06]  /*1630*/  BRA `(.L_x_4048) ;  /* 0x0000000c00587947 */ /* 0x000fec0003800000 */
.L_x_4051:
        /* <DEDUP_REMOVED lines=9> */
.L_x_4054:
[----:B------:R-:W2:Y:S02]  /*16d0*/  LDG.E.U16 R4, desc[UR36][R4.64] ;  /* 0x0000002404047981 */ /* 0x000ea4000c1e1500 */
[----:B--2---:R-:W-:-:S05]  /*16e0*/  HADD2.F32 R0, -RZ, R4.H0_H0 ;  /* 0x20000004ff007230 */ /* 0x004fca0000004100 */
[----:B------:R-:W-:-:S04]  /*16f0*/  F2FP.BF16.F32.PACK_AB R0, RZ, R0 ;  /* 0x00000000ff00723e */ /* 0x000fc800000010ff */
[----:B------:R-:W-:Y:S01]  /*1700*/  PRMT R18, R0, 0x7610, R18 ;  /* 0x0000761000127816 */ /* 0x000fe20000000012 */
[----:B------:R-:W-:Y:S06]  /*1710*/  BRA `(.L_x_4048) ;  /* 0x0000000c00207947 */ /* 0x000fec0003800000 */
.L_x_4053:
        /* <DEDUP_REMOVED lines=13> */
.L_x_4043:
        /* <DEDUP_REMOVED lines=14> */
.L_x_4057:
        /* <DEDUP_REMOVED lines=13> */
.L_x_4056:
        /* <DEDUP_REMOVED lines=27> */
.L_x_4059:
        /* <DEDUP_REMOVED lines=15> */
.L_x_4058:
[----:B------:R0:W5:Y:S01]  /*1c40*/  LDG.E.U16 R18, desc[UR36][R4.64] ;  /* 0x0000002404127981 */ /* 0x000162000c1e1500 */
[----:B------:R-:W-:Y:S05]  /*1c50*/  BRA `(.L_x_4048) ;  /* 0x0000000400d07947 */ /* 0x000fea0003800000 */
.L_x_4055:
        /* <DEDUP_REMOVED lines=13> */
.L_x_4062:
        /* <DEDUP_REMOVED lines=21> */
.L_x_4066:
[----:B------:R-:W-:Y:S05]  /*1e80*/  BSYNC.RECONVERGENT B1 ;  /* 0x0000000000017941 */ /* 0x000fea0003800200 */
.L_x_4065:
[----:B------:R-:W-:Y:S01]  /*1e90*/  IMAD.SHL.U32 R0, R0, 0x100000, RZ ;  /* 0x0010000000007824 */ /* 0x000fe200078e00ff */
[----:B------:R-:W-:-:S04]  /*1ea0*/  LEA R3, R3, 0x3b800000, 0x17 ;  /* 0x3b80000003037811 */ /* 0x000fc800078eb8ff */
[----:B------:R-:W-:-:S07]  /*1eb0*/  LOP3.LUT R0, R3, R0, R7, 0xfe, !PT ;  /* 0x0000000003007212 */ /* 0x000fce00078efe07 */
.L_x_4064:
[----:B------:R-:W-:Y:S05]  /*1ec0*/  BSYNC.RECONVERGENT B0 ;  /* 0x0000000000007941 */ /* 0x000fea0003800200 */
.L_x_4063:
[----:B------:R-:W-:-:S04]  /*1ed0*/  F2FP.BF16.F32.PACK_AB R0, RZ, R0 ;  /* 0x00000000ff00723e */ /* 0x000fc800000010ff */
[----:B------:R-:W-:Y:S01]  /*1ee0*/  PRMT R18, R0, 0x7610, R18 ;  /* 0x0000761000127816 */ /* 0x000fe20000000012 */
[----:B------:R-:W-:Y:S06]  /*1ef0*/  BRA `(.L_x_4048) ;  /* 0x0000000400287947 */ /* 0x000fec0003800000 */
.L_x_4061:
        /* <DEDUP_REMOVED lines=21> */
.L_x_4070:
[----:B------:R-:W-:Y:S05]  /*2050*/  BSYNC.RECONVERGENT B1 ;  /* 0x0000000000017941 */ /* 0x000fea0003800200 */
.L_x_4069:
[----:B------:R-:W-:Y:S01]  /*2060*/  IMAD.SHL.U32 R0, R0, 0x200000, RZ ;  /* 0x0020000000007824 */ /* 0x000fe200078e00ff */
[----:B------:R-:W-:-:S04]  /*2070*/  LEA R3, R3, 0x37800000, 0x17 ;  /* 0x3780000003037811 */ /* 0x000fc800078eb8ff */
[----:B------:R-:W-:-:S07]  /*2080*/  LOP3.LUT R0, R3, R0, R7, 0xfe, !PT ;  /* 0x0000000003007212 */ /* 0x000fce00078efe07 */
.L_x_4068:
[----:B------:R-:W-:Y:S05]  /*2090*/  BSYNC.RECONVERGENT B0 ;  /* 0x0000000000007941 */ /* 0x000fea0003800200 */
.L_x_4067:
[----:B------:R-:W-:-:S04]  /*20a0*/  F2FP.BF16.F32.PACK_AB R0, RZ, R0 ;  /* 0x00000000ff00723e */ /* 0x000fc800000010ff */
[----:B------:R-:W-:Y:S01]  /*20b0*/  PRMT R18, R0, 0x7610, R18 ;  /* 0x0000761000127816 */ /* 0x000fe20000000012 */
[----:B------:R-:W-:Y:S06]  /*20c0*/  BRA `(.L_x_4048) ;  /* 0x0000000000b47947 */ /* 0x000fec0003800000 */
.L_x_4060:
        /* <DEDUP_REMOVED lines=14> */
.L_x_4074:
[----:B------:R-:W-:Y:S05]  /*21b0*/  BSYNC.RECONVERGENT B0 ;  /* 0x0000000000007941 */ /* 0x000fea0003800200 */
.L_x_4073:
[----:B------:R-:W-:-:S04]  /*21c0*/  F2FP.BF16.F32.PACK_AB R0, RZ, R0 ;  /* 0x00000000ff00723e */ /* 0x000fc800000010ff */
[----:B------:R-:W-:Y:S01]  /*21d0*/  PRMT R18, R0, 0x7610, R18 ;  /* 0x0000761000127816 */ /* 0x000fe20000000012 */
[----:B------:R-:W-:Y:S06]  /*21e0*/  BRA `(.L_x_4048) ;  /* 0x00000000006c7947 */ /* 0x000fec0003800000 */
.L_x_4047:
        /* <DEDUP_REMOVED lines=16> */
.L_x_4075:
[----:B------:R-:W-:Y:S01]  /*22f0*/  PRMT R18, RZ, 0x7610, R18 ;  /* 0x00007610ff127816 */ /* 0x000fe20000000012 */
[----:B------:R-:W-:Y:S06]  /*2300*/  BRA `(.L_x_4048) ;  /* 0x0000000000247947 */ /* 0x000fec0003800000 */
.L_x_4072:
[----:B------:R-:W2:Y:S02]  /*2310*/  LDG.E.64 R4, desc[UR36][R4.64] ;  /* 0x0000002404047981 */ /* 0x000ea4000c1e1b00 */
[----:B--2---:R-:W0:Y:S02]  /*2320*/  I2F.U64 R0, R4 ;  /* 0x0000000400007312 */ /* 0x004e240000301000 */
[----:B0-----:R-:W-:-:S04]  /*2330*/  F2FP.BF16.F32.PACK_AB R0, RZ, R0 ;  /* 0x00000000ff00723e */ /* 0x001fc800000010ff */
[----:B------:R-:W-:Y:S01]  /*2340*/  PRMT R18, R0, 0x7610, R18 ;  /* 0x0000761000127816 */ /* 0x000fe20000000012 */
[----:B------:R-:W-:Y:S06]  /*2350*/  BRA `(.L_x_4048) ;  /* 0x0000000000107947 */ /* 0x000fec0003800000 */
.L_x_4071:
[----:B------:R-:W2:Y:S02]  /*2360*/  LDG.E R4, desc[UR36][R4.64] ;  /* 0x0000002404047981 */ /* 0x000ea4000c1e1900 */
[----:B--2---:R-:W-:-:S04]  /*2370*/  I2FP.F32.U32 R0, R4 ;  /* 0x0000000400007245 */ /* 0x004fc80000201000 */
[----:B------:R-:W-:-:S04]  /*2380*/  F2FP.BF16.F32.PACK_AB R0, RZ, R0 ;  /* 0x00000000ff00723e */ /* 0x000fc800000010ff */
[----:B------:R-:W-:-:S07]  /*2390*/  PRMT R18, R0, 0x7610, R18 ;  /* 0x0000761000127816 */ /* 0x000fce0000000012 */
.L_x_4048:
[----:B------:R-:W-:-:S07]  /*23a0*/  VIADD R17, R17, 0x80 ;  /* 0x0000008011117836 */ /* 0x000fce0000000000 */
.L_x_4042:
[----:B------:R-:W-:Y:S05]  /*23b0*/  BSYNC.RECONVERGENT B6 ;  /* 0x0000000000067941 */ /* 0x000fea0003800200 */
.L_x_4041:
        /* <DEDUP_REMOVED lines=26> */
.L_x_4081:
[----:B------:R-:W2:Y:S02]  /*2560*/  LDG.E.U8 R4, desc[UR36][R4.64] ;  /* 0x0000002404047981 */ /* 0x000ea4000c1e1100 */
[----:B--2---:R-:W-:-:S04]  /*2570*/  I2FP.F32.U32 R0, R4 ;  /* 0x0000000400007245 */ /* 0x004fc80000201000 */
[----:B------:R-:W-:-:S04]  /*2580*/  F2FP.BF16.F32.PACK_AB R0, RZ, R0 ;  /* 0x00000000ff00723e */ /* 0x000fc800000010ff */
[----:B------:R-:W-:Y:S01]  /*2590*/  PRMT R24, R0, 0x7610, R24 ;  /* 0x0000761000187816 */ /* 0x000fe20000000018 */
[----:B------:R-:W-:Y:S06]  /*25a0*/  BRA `(.L_x_4083) ;  /* 0x0000000c00e47947 */ /* 0x000fec0003800000 */
.L_x_4080:
        /* <DEDUP_REMOVED lines=11> */
.L_x_4085:
[----:B------:R-:W2:Y:S02]  /*2660*/  LDG.E R4, desc[UR36][R4.64] ;  /* 0x0000002404047981 */ /* 0x000ea4000c1e1900 */
[----:B--2---:R-:W-:-:S04]  /*2670*/  I2FP.F32.S32 R0, R4 ;  /* 0x0000000400007245 */ /* 0x004fc80000201400 */
[----:B------:R-:W-:-:S04]  /*2680*/  F2FP.BF16.F32.PACK_AB R0, RZ, R0 ;  /* 0x00000000ff00723e */ /* 0x000fc800000010ff */
[----:B------:R-:W-:Y:S01]  /*2690*/  PRMT R24, R0, 0x7610, R24 ;  /* 0x0000761000187816 */ /* 0x000fe20000000018 */
[----:B------:R-:W-:Y:S06]  /*26a0*/  BRA `(.L_x_4083) ;  /* 0x0000000c00a47947 */ /* 0x000fec0003800000 */
.L_x_4084:
[----:B------:R-:W2:Y:S02]  /*26b0*/  LDG.E.U16 R4, desc[UR36][R4.64] ;  /* 0x0000002404047981 */ /* 0x000ea4000c1e1500 */
[----:B--2---:R-:W0:Y:S02]  /*26c0*/  I2F.S16 R0, R4 ;  /* 0x0000000400007306 */ /* 0x004e240000101400 */
[----:B0-----:R-:W-:-:S04]  /*26d0*/  F2FP.BF16.F32.PACK_AB R0, RZ, R0 ;  /* 0x00000000ff00723e */ /* 0x001fc800000010ff */
[----:B------:R-:W-:Y:S01]  /*26e0*/  PRMT R24, R0, 0x7610, R24 ;  /* 0x0000761000187816 */ /* 0x000fe20000000018 */
[----:B------:R-:W-:Y:S06]  /*26f0*/  BRA `(.L_x_4083) ;  /* 0x0000000c00907947 */ /* 0x000fec0003800000 */
.L_x_4079:
        /* <DEDUP_REMOVED lines=9> */
.L_x_4087:
[----:B------:R-:W2:Y:S02]  /*2790*/  LDG.E.U16 R0, desc[UR36][R4.64] ;  /* 0x0000002404007981 */ /* 0x000ea4000c1e1500 */
[----:B--2---:R-:W-:-:S05]  /*27a0*/  HADD2.F32 R0, -RZ, R0.H0_H0 ;  /* 0x20000000ff007230 */ /* 0x004fca0000004100 */
[----:B------:R-:W-:-:S04]  /*27b0*/  F2FP.BF16.F32.PACK_AB R0, RZ, R0 ;  /* 0x00000000ff00723e */ /* 0x000fc800000010ff */
[----:B------:R-:W-:Y:S01]  /*27c0*/  PRMT R24, R0, 0x7610, R24 ;  /* 0x0000761000187816 */ /* 0x000fe20000000018 */
[----:B------:R-:W-:Y:S06]  /*27d0*/  BRA `(.L_x_4083) ;  /* 0x0000000c00587947 */ /* 0x000fec0003800000 */
.L_x_4086:
        /* <DEDUP_REMOVED lines=9> */
.L_x_4089:
[----:B------:R-:W2:Y:S02]  /*2870*/  LDG.E.U16 R4, desc[UR36][R4.64] ;  /* 0x0000002404047981 */ /* 0x000ea4000c1e1500 */
[----:B--2---:R-:W-:-:S05]  /*2880*/  HADD2.F32 R0, -RZ, R4.H0_H0 ;  /* 0x20000004ff007230 */ /* 0x004fca0000004100 */
[----:B------:R-:W-:-:S04]  /*2890*/  F2FP.BF16.F32.PACK_AB R0, RZ, R0 ;  /* 0x00000000ff00723e */ /* 0x000fc800000010ff */
[----:B------:R-:W-:Y:S01]  /*28a0*/  PRMT R24, R0, 0x7610, R24 ;  /* 0x0000761000187816 */ /* 0x000fe20000000018 */
[----:B------:R-:W-:Y:S06]  /*28b0*/  BRA `(.L_x_4083) ;  /* 0x0000000c00207947 */ /* 0x000fec0003800000 */
.L_x_4088:
        /* <DEDUP_REMOVED lines=13> */
.L_x_4078:
        /* <DEDUP_REMOVED lines=14> */
.L_x_4092:
        /* <DEDUP_REMOVED lines=13> */
.L_x_4091:
        /* <DEDUP_REMOVED lines=27> */
.L_x_4094:
        /* <DEDUP_REMOVED lines=15> */
.L_x_4093:
[----:B------:R0:W5:Y:S01]  /*2de0*/  LDG.E.U16 R24, desc[UR36][R4.64] ;  /* 0x0000002404187981 */ /* 0x000162000c1e1500 */
[----:B------:R-:W-:Y:S05]  /*2df0*/  BRA `(.L_x_4083) ;  /* 0x0000000400d07947 */ /* 0x000fea0003800000 */
.L_x_4090:
        /* <DEDUP_REMOVED lines=13> */
.L_x_4097:
        /* <DEDUP_REMOVED lines=21> */
.L_x_4101:
[----:B------:R-:W-:Y:S05]  /*3020*/  BSYNC.RECONVERGENT B1 ;  /* 0x0000000000017941 */ /* 0x000fea0003800200 */
.L_x_4100:
[----:B------:R-:W-:Y:S01]  /*3030*/  IMAD.SHL.U32 R0, R0, 0x100000, RZ ;  /* 0x0010000000007824 */ /* 0x000fe200078e00ff */
[----:B------:R-:W-:-:S04]  /*3040*/  LEA R3, R3, 0x3b800000, 0x17 ;  /* 0x3b80000003037811 */ /* 0x000fc800078eb8ff */
[----:B------:R-:W-:-:S07]  /*3050*/  LOP3.LUT R0, R3, R0, R7, 0xfe, !PT ;  /* 0x0000000003007212 */ /* 0x000fce00078efe07 */
.L_x_4099:
[----:B------:R-:W-:Y:S05]  /*3060*/  BSYNC.RECONVERGENT B0 ;  /* 0x0000000000007941 */ /* 0x000fea0003800200 */
.L_x_4098:
[----:B------:R-:W-:-:S04]  /*3070*/  F2FP.BF16.F32.PACK_AB R0, RZ, R0 ;  /* 0x00000000ff00723e */ /* 0x000fc800000010ff */
[----:B------:R-:W-:Y:S01]  /*3080*/  PRMT R24, R0, 0x7610, R24 ;  /* 0x0000761000187816 */ /* 0x000fe20000000018 */
[----:B------:R-:W-:Y:S06]  /*3090*/  BRA `(.L_x_4083) ;  /* 0x0000000400287947 */ /* 0x000fec0003800000 */
.L_x_4096:
        /* <DEDUP_REMOVED lines=21> */
.L_x_4105:
[----:B------:R-:W-:Y:S05]  /*31f0*/  BSYNC.RECONVERGENT B1 ;  /* 0x0000000000017941 */ /* 0x000fea0003800200 */
.L_x_4104:
[----:B------:R-:W-:Y:S01]  /*3200*/  IMAD.SHL.U32 R0, R0, 0x200000, RZ ;  /* 0x0020000000007824 */ /* 0x000fe200078e00ff */
[----:B------:R-:W-:-:S04]  /*3210*/  LEA R3, R3, 0x37800000, 0x17 ;  /* 0x3780000003037811 */ /* 0x000fc800078eb8ff */
[----:B------:R-:W-:-:S07]  /*3220*/  LOP3.LUT R0, R3, R0, R7, 0xfe, !PT ;  /* 0x0000000003007212 */ /* 0x000fce00078efe07 */
.L_x_4103:
[----:B------:R-:W-:Y:S05]  /*3230*/  BSYNC.RECONVERGENT B0 ;  /* 0x0000000000007941 */ /* 0x000fea0003800200 */
.L_x_4102:
[----:B------:R-:W-:-:S04]  /*3240*/  F2FP.BF16.F32.PACK_AB R0, RZ, R0 ;  /* 0x00000000ff00723e */ /* 0x000fc800000010ff */
[----:B------:R-:W-:Y:S01]  /*3250*/  PRMT R24, R0, 0x7610, R24 ;  /* 0x0000761000187816 */ /* 0x000fe20000000018 */
[----:B------:R-:W-:Y:S06]  /*3260*/  BRA `(.L_x_4083) ;  /* 0x0000000000b47947 */ /* 0x000fec0003800000 */
.L_x_4095:
        /* <DEDUP_REMOVED lines=14> */
.L_x_4109:
[----:B------:R-:W-:Y:S05]  /*3350*/  BSYNC.RECONVERGENT B0 ;  /* 0x0000000000007941 */ /* 0x000fea0003800200 */
.L_x_4108:
[----:B------:R-:W-:-:S04]  /*3360*/  F2FP.BF16.F32.PACK_AB R0, RZ, R0 ;  /* 0x00000000ff00723e */ /* 0x000fc800000010ff */
[----:B------:R-:W-:Y:S01]  /*3370*/  PRMT R24, R0, 0x7610, R24 ;  /* 0x0000761000187816 */ /* 0x000fe20000000018 */
[----:B------:R-:W-:Y:S06]  /*3380*/  BRA `(.L_x_4083) ;  /* 0x00000000006c7947 */ /* 0x000fec0003800000 */
.L_x_4082:
        /* <DEDUP_REMOVED lines=16> */
.L_x_4110:
[----:B------:R-:W-:Y:S01]  /*3490*/  PRMT R24, RZ, 0x7610, R24 ;  /* 0x00007610ff187816 */ /* 0x000fe20000000018 */
[----:B------:R-:W-:Y:S06]  /*34a0*/  BRA `(.L_x_4083) ;  /* 0x0000000000247947 */ /* 0x000fec0003800000 */
.L_x_4107:
[----:B------:R-:W2:Y:S02]  /*34b0*/  LDG.E.64 R4, desc[UR36][R4.64] ;  /* 0x0000002404047981 */ /* 0x000ea4000c1e1b00 */
[----:B--2---:R-:W0:Y:S02]  /*34c0*/  I2F.U64 R0, R4 ;  /* 0x0000000400007312 */ /* 0x004e240000301000 */
[----:B0-----:R-:W-:-:S04]  /*34d0*/  F2FP.BF16.F32.PACK_AB R0, RZ, R0 ;  /* 0x00000000ff00723e */ /* 0x001fc800000010ff */
[----:B------:R-:W-:Y:S01]  /*34e0*/  PRMT R24, R0, 0x7610, R24 ;  /* 0x0000761000187816 */ /* 0x000fe20000000018 */
[----:B------:R-:W-:Y:S06]  /*34f0*/  BRA `(.L_x_4083) ;  /* 0x0000000000107947 */ /* 0x000fec0003800000 */
.L_x_4106:
[----:B------:R-:W2:Y:S02]  /*3500*/  LDG.E R4, desc[UR36][R4.64] ;  /* 0x0000002404047981 */ /* 0x000ea4000c1e1900 */
[----:B--2---:R-:W-:-:S04]  /*3510*/  I2FP.F32.U32 R0, R4 ;  /* 0x0000000400007245 */ /* 0x004fc80000201000 */
[----:B------:R-:W-:-:S04]  /*3520*/  F2FP.BF16.F32.PACK_AB R0, RZ, R0 ;  /* 0x00000000ff00723e */ /* 0x000fc800000010ff */
[----:B------:R-:W-:-:S07]  /*3530*/  PRMT R24, R0, 0x7610, R24 ;  /* 0x0000761000187816 */ /* 0x000fce0000000018 */
.L_x_4083:
[----:B------:R-:W-:-:S07]  /*3540*/  VIADD R17, R17, 0x80 ;  /* 0x0000008011117836 */ /* 0x000fce0000000000 */
.L_x_4077:
[----:B------:R-:W-:Y:S05]  /*3550*/  BSYNC.RECONVERGENT B6 ;  /* 0x0000000000067941 */ /* 0x000fea0003800200 */
.L_x_4076:
        /* <DEDUP_REMOVED lines=25> */
.L_x_4116:
[----:B------:R-:W2:Y:S02]  /*36f0*/  LDG.E.U8 R4, desc[UR36][R4.64] ;  /* 0x0000002404047981 */ /* 0x000ea4000c1e1100 */
[----:B--2---:R-:W-:-:S04]  /*3700*/  I2FP.F32.U32 R0, R4 ;  /* 0x0000000400007245 */ /* 0x004fc80000201000 */
[----:B------:R-:W-:Y:S01]  /*3710*/  F2FP.BF16.F32.PACK_AB R0, RZ, R0 ;  /* 0x00000000ff00723e */ /* 0x000fe200000010ff */
[----:B------:R-:W-:Y:S06]  /*3720*/  BRA `(.L_x_4112) ;  /* 0x0000000c00a87947 */ /* 0x000fec0003800000 */
.L_x_4115:
        /* <DEDUP_REMOVED lines=10> */
.L_x_4119:
[----:B------:R-:W2:Y:S02]  /*37d0*/  LDG.E R4, desc[UR36][R4.64] ;  /* 0x0000002404047981 */ /* 0x000ea4000c1e1900 */
[----:B--2---:R-:W-:-:S04]  /*37e0*/  I2FP.F32.S32 R0, R4 ;  /* 0x0000000400007245 */ /* 0x004fc80000201400 */
[----:B------:R-:W-:Y:S01]  /*37f0*/  F2FP.BF16.F32.PACK_AB R0, RZ, R0 ;  /* 0x00000000ff00723e */ /* 0x000fe200000010ff */
[----:B------:R-:W-:Y:S06]  /*3800*/  BRA `(.L_x_4112) ;  /* 0x0000000c00707947 */ /* 0x000fec0003800000 */
.L_x_4118:
[----:B------:R-:W2:Y:S02]  /*3810*/  LDG.E.U16 R4, desc[UR36][R4.64] ;  /* 0x0000002404047981 */ /* 0x000ea4000c1e1500 */
[----:B--2---:R-:W0:Y:S02]  /*3820*/  I2F.S16 R0, R4 ;  /* 0x0000000400007306 */ /* 0x004e240000101400 */
[----:B0-----:R-:W-:Y:S01]  /*3830*/  F2FP.BF16.F32.PACK_AB R0, RZ, R0 ;  /* 0x00000000ff00723e */ /* 0x001fe200000010ff */
[----:B------:R-:W-:Y:S06]  /*3840*/  BRA `(.L_x_4112) ;  /* 0x0000000c00607947 */ /* 0x000fec0003800000 */
.L_x_4114:
        /* <DEDUP_REMOVED lines=9> */
.L_x_4121:
[----:B------:R-:W2:Y:S02]  /*38e0*/  LDG.E.U16 R0, desc[UR36][R4.64] ;  /* 0x0000002404007981 */ /* 0x000ea4000c1e1500 */
[----:B--2---:R-:W-:-:S05]  /*38f0*/  HADD2.F32 R0, -RZ, R0.H0_H0 ;  /* 0x20000000ff007230 */ /* 0x004fca0000004100 */
[----:B------:R-:W-:Y:S01]  /*3900*/  F2FP.BF16.F32.PACK_AB R0, RZ, R0 ;  /* 0x00000000ff00723e */ /* 0x000fe200000010ff */
[----:B------:R-:W-:Y:S06]  /*3910*/  BRA `(.L_x_4112) ;  /* 0x0000000c002c7947 */ /* 0x000fec0003800000 */
.L_x_4120:
        /* <DEDUP_REMOVED lines=9> */
.L_x_4123:
[----:B------:R-:W2:Y:S02]  /*39b0*/  LDG.E.U16 R4, desc[UR36][R4.64] ;  /* 0x0000002404047981 */ /* 0x000ea4000c1e1500 */
[----:B--2---:R-:W-:-:S05]  /*39c0*/  HADD2.F32 R0, -RZ, R4.H0_H0 ;  /* 0x20000004ff007230 */ /* 0x004fca0000004100 */
[----:B------:R-:W-:Y:S01]  /*39d0*/  F2FP.BF16.F32.PACK_AB R0, RZ, R0 ;  /* 0x00000000ff00723e */ /* 0x000fe200000010ff */
[----:B------:R-:W-:Y:S06]  /*39e0*/  BRA `(.L_x_4112) ;  /* 0x0000000800f87947 */ /* 0x000fec0003800000 */
.L_x_4122:
        /* <DEDUP_REMOVED lines=12> */
.L_x_4113:
        /* <DEDUP_REMOVED lines=13> */
.L_x_4126:
        /* <DEDUP_REMOVED lines=12> */
.L_x_4125:
        /* <DEDUP_REMOVED lines=27> */
.L_x_4128:
        /* <DEDUP_REMOVED lines=14> */
.L_x_4127:
[----:B------:R1:W5:Y:S01]  /*3ed0*/  LDG.E.U16 R0, desc[UR36][R4.64] ;  /* 0x0000002404007981 */ /* 0x000362000c1e1500 */
[----:B------:R-:W-:Y:S05]  /*3ee0*/  BRA `(.L_x_4112) ;  /* 0x0000000400b87947 */ /* 0x000fea0003800000 */
.L_x_4124:
        /* <DEDUP_REMOVED lines=12> */
.L_x_4131:
        /* <DEDUP_REMOVED lines=21> */
.L_x_4135:
[----:B------:R-:W-:Y:S05]  /*4100*/  BSYNC.RECONVERGENT B1 ;  /* 0x0000000000017941 */ /* 0x000fea0003800200 */
.L_x_4134:
[----:B------:R-:W-:Y:S01]  /*4110*/  IMAD.SHL.U32 R0, R0, 0x100000, RZ ;  /* 0x0010000000007824 */ /* 0x000fe200078e00ff */
[----:B------:R-:W-:-:S04]  /*4120*/  LEA R3, R3, 0x3b800000, 0x17 ;  /* 0x3b80000003037811 */ /* 0x000fc800078eb8ff */
[----:B------:R-:W-:-:S07]  /*4130*/  LOP3.LUT R0, R3, R0, R7, 0xfe, !PT ;  /* 0x0000000003007212 */ /* 0x000fce00078efe07 */
.L_x_4133:
[----:B------:R-:W-:Y:S05]  /*4140*/  BSYNC.RECONVERGENT B0 ;  /* 0x0000000000007941 */ /* 0x000fea0003800200 */
.L_x_4132:
[----:B------:R-:W-:Y:S01]  /*4150*/  F2FP.BF16.F32.PACK_AB R0, RZ, R0 ;  /* 0x00000000ff00723e */ /* 0x000fe200000010ff */
[----:B------:R-:W-:Y:S06]  /*4160*/  BRA `(.L_x_4112) ;  /* 0x0000000400187947 */ /* 0x000fec0003800000 */
.L_x_4130:
        /* <DEDUP_REMOVED lines=21> */
.L_x_4139:
[----:B------:R-:W-:Y:S05]  /*42c0*/  BSYNC.RECONVERGENT B1 ;  /* 0x0000000000017941 */ /* 0x000fea0003800200 */
.L_x_4138:
[----:B------:R-:W-:Y:S01]  /*42d0*/  IMAD.SHL.U32 R0, R0, 0x200000, RZ ;  /* 0x0020000000007824 */ /* 0x000fe200078e00ff */
[----:B------:R-:W-:-:S04]  /*42e0*/  LEA R3, R3, 0x37800000, 0x17 ;  /* 0x3780000003037811 */ /* 0x000fc800078eb8ff */
[----:B------:R-:W-:-:S07]  /*42f0*/  LOP3.LUT R0, R3, R0, R7, 0xfe, !PT ;  /* 0x0000000003007212 */ /* 0x000fce00078efe07 */
.L_x_4137:
[----:B------:R-:W-:Y:S05]  /*4300*/  BSYNC.RECONVERGENT B0 ;  /* 0x0000000000007941 */ /* 0x000fea0003800200 */
.L_x_4136:
[----:B------:R-:W-:Y:S01]  /*4310*/  F2FP.BF16.F32.PACK_AB R0, RZ, R0 ;  /* 0x00000000ff00723e */ /* 0x000fe200000010ff */
[----:B------:R-:W-:Y:S06]  /*4320*/  BRA `(.L_x_4112) ;  /* 0x0000000000a87947 */ /* 0x000fec0003800000 */
.L_x_4129:
        /* <DEDUP_REMOVED lines=14> */
.L_x_4143:
[----:B------:R-:W-:Y:S05]  /*4410*/  BSYNC.RECONVERGENT B0 ;  /* 0x0000000000007941 */ /* 0x000fea0003800200 */
.L_x_4142:
[----:B------:R-:W-:Y:S01]  /*4420*/  F2FP.BF16.F32.PACK_AB R0, RZ, R0 ;  /* 0x00000000ff00723e */ /* 0x000fe200000010ff */
[----:B------:R-:W-:Y:S06]  /*4430*/  BRA `(.L_x_4112) ;  /* 0x0000000000647947 */ /* 0x000fec0003800000 */
.L_x_4117:
        /* <DEDUP_REMOVED lines=16> */
.L_x_4144:
[----:B------:R-:W-:Y:S01]  /*4540*/  PRMT R0, RZ, 0x7610, R0 ;  /* 0x00007610ff007816 */ /* 0x000fe20000000000 */
[----:B------:R-:W-:Y:S06]  /*4550*/  BRA `(.L_x_4112) ;  /* 0x00000000001c7947 */ /* 0x000fec0003800000 */
.L_x_4141:
[----:B------:R-:W2:Y:S02]  /*4560*/  LDG.E.64 R4, desc[UR36][R4.64] ;  /* 0x0000002404047981 */ /* 0x000ea4000c1e1b00 */
[----:B--2---:R-:W0:Y:S02]  /*4570*/  I2F.U64 R0, R4 ;  /* 0x0000000400007312 */ /* 0x004e240000301000 */
[----:B0-----:R-:W-:Y:S01]  /*4580*/  F2FP.BF16.F32.PACK_AB R0, RZ, R0 ;  /* 0x00000000ff00723e */ /* 0x001fe200000010ff */
[----:B------:R-:W-:Y:S06]  /*4590*/  BRA `(.L_x_4112) ;  /* 0x00000000000c7947 */ /* 0x000fec0003800000 */
.L_x_4140:
[----:B------:R-:W2:Y:S02]  /*45a0*/  LDG.E R4, desc[UR36][R4.64] ;  /* 0x0000002404047981 */ /* 0x000ea4000c1e1900 */
[----:B--2---:R-:W-:-:S04]  /*45b0*/  I2FP.F32.U32 R0, R4 ;  /* 0x0000000400007245 */ /* 0x004fc80000201000 */
[----:B------:R-:W-:-:S07]  /*45c0*/  F2FP.BF16.F32.PACK_AB R0, RZ, R0 ;  /* 0x00000000ff00723e */ /* 0x000fce00000010ff */
.L_x_4112:
[----:B------:R-:W-:Y:S05]  /*45d0*/  BSYNC.RECONVERGENT B6 ;  /* 0x0000000000067941 */ /* 0x000fea0003800200 */
.L_x_4111:
        /* <DEDUP_REMOVED lines=11> */
[----:B------:R-:W-:Y:S02]  /*4690*/  IMAD.MOV.U32 R7, RZ, RZ, 0x3e800000 ;  /* 0x3e800000ff077424 */ /* 0x000fe400078e00ff */
[----:B------:R-:W-:Y:S01]  /*46a0*/  FMUL.FTZ R3, |R19|, -1.4426950216293334961 ;  /* 0xbfb8aa3b13037820 */ /* 0x000fe20000410200 */
[----:B------:R-:W-:Y:S01]  /*46b0*/  IMAD.MOV.U32 R8, RZ, RZ, 0x3d39bf78 ;  /* 0x3d39bf78ff087424 */ /* 0x000fe200078e00ff */
[----:B------:R-:W-:-:S04]  /*46c0*/  FMNMX.FTZ R19, RZ, R19, PT ;  /* 0x00000013ff137209 */ /* 0x000fc80003810000 */
[----:B------:R-:W0:Y:S02]  /*46d0*/  MUFU.EX2 R3, R3 ;  /* 0x0000000300037308 */ /* 0x000e240000000800 */
[C---:B0-----:R-:W-:Y:S01]  /*46e0*/  FADD.FTZ.RZ R4, R3.reuse, 1 ;  /* 0x3f80000003047421 */ /* 0x041fe2000001c000 */
[----:B------:R-:W-:-:S03]  /*46f0*/  ISETP.GE.U32.AND P4, PT, R3, 0x7f800000, PT ;  /* 0x7f8000000300780c */ /* 0x000fc60003f86070 */
[----:B------:R-:W-:Y:S01]  /*4700*/  VIADD R4, R4, 0xc0c00000 ;  /* 0xc0c0000004047836 */ /* 0x000fe20000000000 */
[----:B------:R-:W-:-:S04]  /*4710*/  ISETP.GT.AND P5, PT, R3, -0x40800000, P4 ;  /* 0xbf8000000300780c */ /* 0x000fc800027a4270 */
[----:B------:R-:W-:-:S04]  /*4720*/  LOP3.LUT R4, R4, 0xff800000, RZ, 0xc0, !PT ;  /* 0xff80000004047812 */ /* 0x000fc800078ec0ff */
[----:B------:R-:W-:Y:S01]  /*4730*/  IADD3 R6, PT, PT, -R4, 0x40800000, RZ ;  /* 0x4080000004067810 */ /* 0x000fe20007ffe1ff */
[----:B------:R-:W-:Y:S01]  /*4740*/  IMAD.IADD R5, R3, 0x1, -R4 ;  /* 0x0000000103057824 */ /* 0x000fe200078e0a04 */
[----:B------:R-:W-:-:S03]  /*4750*/  I2FP.F32.S32 R4, R4 ;  /* 0x0000000400047245 */ /* 0x000fc60000201400 */
        /* <DEDUP_REMOVED lines=12> */
[----:B------:R-:W-:Y:S01]  /*4820*/  FFMA.FTZ R5, R5, R6, R5 ;  /* 0x0000000605057223 */ /* 0x000fe20000010005 */
[----:B------:R-:W-:-:S03]  /*4830*/  @P4 IMAD.MOV.U32 R6, RZ, RZ, 0x7f800000 ;  /* 0x7f800000ff064424 */ /* 0x000fc600078e00ff */
[----:B------:R-:W-:Y:S01]  /*4840*/  FFMA.FTZ R4, R4, 0.69314718246459960938, R5 ;  /* 0x3f31721804047823 */ /* 0x000fe20000010005 */
[C---:B------:R-:W-:Y:S01]  /*4850*/  @P5 FFMA.FTZ R4, R3.reuse, R6, +INF ;  /* 0x7f80000003045423 */ /* 0x040fe20000010006 */
[----:B------:R-:W-:-:S04]  /*4860*/  @P4 FSETP.NEU.FTZ.AND P5, PT, R3, RZ, PT ;  /* 0x000000ff0300420b */ /* 0x000fc80003fbd000 */
[----:B------:R-:W-:-:S05]  /*4870*/  @P4 FSEL R4, R4, -RZ, P5 ;  /* 0x800000ff04044208 */ /* 0x000fca0002800000 */
[----:B------:R-:W-:-:S06]  /*4880*/  FADD.FTZ R3, R19, -R4 ;  /* 0x8000000413037221 */ /* 0x000fcc0000010000 */
[----:B------:R-:W0:Y:S02]  /*4890*/  F2F.BF16.F32 R3, R3 ;  /* 0x0000000300037304 */ /* 0x000e240000202000 */
.L_x_4146:
[----:B------:R-:W-:Y:S05]  /*48a0*/  BSYNC.RECONVERGENT B0 ;  /* 0x0000000000007941 */ /* 0x000fea0003800200 */
.L_x_4145:
[----:B------:R-:W-:Y:S04]  /*48b0*/  BSSY.RECONVERGENT B0, `(.L_x_4147) ;  /* 0x0000024000007945 */ /* 0x000fe80003800200 */
[----:B------:R-:W-:Y:S05]  /*48c0*/  @P3 BRA `(.L_x_4148) ;  /* 0x0000000000883947 */ /* 0x000fea0003800000 */
[----:B-----5:R-:W-:Y:S02]  /*48d0*/  IMAD.U32 R18, R18, 0x10000, RZ ;  /* 0x0001000012127824 */ /* 0x020fe400078e00ff */
[----:B------:R-:W-:Y:S02]  /*48e0*/  IMAD.MOV.U32 R8, RZ, RZ, 0x3e800000 ;  /* 0x3e800000ff087424 */ /* 0x000fe400078e00ff */
[----:B------:R-:W-:Y:S01]  /*48f0*/  FMUL.FTZ R4, |R18|, -1.4426950216293334961 ;  /* 0xbfb8aa3b12047820 */ /* 0x000fe20000410200 */
[----:B------:R-:W-:Y:S01]  /*4900*/  IMAD.MOV.U32 R9, RZ, RZ, 0x3d39bf78 ;  /* 0x3d39bf78ff097424 */ /* 0x000fe200078e00ff */
[----:B------:R-:W-:-:S04]  /*4910*/  FMNMX.FTZ R18, RZ, R18, PT ;  /* 0x00000012ff127209 */ /* 0x000fc80003810000 */
[----:B------:R-:W1:Y:S02]  /*4920*/  MUFU.EX2 R4, R4 ;  /* 0x0000000400047308 */ /* 0x000e640000000800 */
[C---:B-1----:R-:W-:Y:S01]  /*4930*/  FADD.FTZ.RZ R5, R4.reuse, 1 ;  /* 0x3f80000004057421 */ /* 0x042fe2000001c000 */
        /* <DEDUP_REMOVED lines=25> */
[----:B------:R-:W-:-:S04]  /*4ad0*/  FADD.FTZ R18, R18, -R5 ;  /* 0x8000000512127221 */ /* 0x000fc80000010000 */
[----:B------:R1:W3:Y:S03]  /*4ae0*/  F2F.BF16.F32 R22, R18 ;  /* 0x0000001200167304 */ /* 0x0002e60000202000 */
.L_x_4148:
[----:B------:R-:W-:Y:S05]  /*4af0*/  BSYNC.RECONVERGENT B0 ;  /* 0x0000000000007941 */ /* 0x000fea0003800200 */
.L_x_4147:
[----:B------:R-:W-:Y:S04]  /*4b00*/  BSSY.RECONVERGENT B0, `(.L_x_4149) ;  /* 0x0000024000007945 */ /* 0x000fe80003800200 */
[----:B------:R-:W-:Y:S05]  /*4b10*/  @P0 BRA `(.L_x_4150) ;  /* 0x0000000000880947 */ /* 0x000fea0003800000 */
[----:B-----5:R-:W-:Y:S02]  /*4b20*/  IMAD.U32 R24, R24, 0x10000, RZ ;  /* 0x0001000018187824 */ /* 0x020fe400078e00ff */
[----:B------:R-:W-:Y:S02]  /*4b30*/  IMAD.MOV.U32 R8, RZ, RZ, 0x3e800000 ;  /* 0x3e800000ff087424 */ /* 0x000fe400078e00ff */
[----:B------:R-:W-:Y:S01]  /*4b40*/  FMUL.FTZ R4, |R24|, -1.4426950216293334961 ;  /* 0xbfb8aa3b18047820 */ /* 0x000fe20000410200 */
[----:B------:R-:W-:Y:S01]  /*4b50*/  IMAD.MOV.U32 R9, RZ, RZ, 0x3d39bf78 ;  /* 0x3d39bf78ff097424 */ /* 0x000fe200078e00ff */
[----:B------:R-:W-:-:S04]  /*4b60*/  FMNMX.FTZ R24, RZ, R24, PT ;  /* 0x00000018ff187209 */ /* 0x000fc80003810000 */
[----:B------:R-:W4:Y:S02]  /*4b70*/  MUFU.EX2 R4, R4 ;  /* 0x0000000400047308 */ /* 0x000f240000000800 */
[C---:B----4-:R-:W-:Y:S01]  /*4b80*/  FADD.FTZ.RZ R5, R4.reuse, 1 ;  /* 0x3f80000004057421 */ /* 0x050fe2000001c000 */
        /* <DEDUP_REMOVED lines=25> */
[----:B-1----:R-:W-:-:S06]  /*4d20*/  FADD.FTZ R18, R24, -R5 ;  /* 0x8000000518127221 */ /* 0x002fcc0000010000 */
[----:B------:R-:W4:Y:S02]  /*4d30*/  F2F.BF16.F32 R18, R18 ;  /* 0x0000001200127304 */ /* 0x000f240000202000 */
.L_x_4150:
[----:B------:R-:W-:Y:S05]  /*4d40*/  BSYNC.RECONVERGENT B0 ;  /* 0x0000000000007941 */ /* 0x000fea0003800200 */
.L_x_4149:
[----:B------:R-:W-:Y:S04]  /*4d50*/  BSSY.RECONVERGENT B0, `(.L_x_4151) ;  /* 0x0000024000007945 */ /* 0x000fe80003800200 */
[----:B------:R-:W-:Y:S05]  /*4d60*/  @P1 BRA `(.L_x_4152) ;  /* 0x0000000000881947 */ /* 0x000fea0003800000 */
        /* <DEDUP_REMOVED lines=33> */
[----:B------:R0:W0:Y:S03]  /*4f80*/  F2F.BF16.F32 R19, R0 ;  /* 0x0000000000137304 */ /* 0x0000260000202000 */
.L_x_4152:
[----:B------:R-:W-:Y:S05]  /*4f90*/  BSYNC.RECONVERGENT B0 ;  /* 0x0000000000007941 */ /* 0x000fea0003800200 */
.L_x_4151:
[----:B------:R-:W-:Y:S04]  /*4fa0*/  BSSY.RECONVERGENT B6, `(.L_x_4153) ;  /* 0x000010e000067945 */ /* 0x000fe80003800200 */
[----:B------:R-:W-:Y:S05]  /*4fb0*/  @P2 BRA `(.L_x_4154) ;  /* 0x0000001000302947 */ /* 0x000fea0003800000 */
[----:B------:R-:W1:Y:S01]  /*4fc0*/  LDCU UR4, c[0x0][0x3a8] ;  /* 0x00007500ff0477ac */ /* 0x000e620008000800 */
[----:B------:R-:W3:Y:S01]  /*4fd0*/  LDC.64 R8, c[0x0][0x388] ;  /* 0x0000e200ff087b82 */ /* 0x000ee20000000a00 */
[----:B0----5:R-:W-:Y:S01]  /*4fe0*/  IMAD R0, R2, 0x200, R25 ;  /* 0x0000020002007824 */ /* 0x021fe200078e0219 */
[----:B--2---:R-:W-:-:S03]  /*4ff0*/  PRMT R4, R17, 0x9910, RZ ;  /* 0x0000991011047816 */ /* 0x004fc600000000ff */
[----:B-1----:R-:W-:Y:S02]  /*5000*/  IMAD R5, R0, UR4, RZ ;  /* 0x0000000400057c24 */ /* 0x002fe4000f8e02ff */
        /* <DEDUP_REMOVED lines=18> */
.L_x_4158:
[----:B------:R-:W-:Y:S02]  /*5130*/  IMAD.U32 R5, R3, 0x10000, RZ ;  /* 0x0001000003057824 */ /* 0x000fe400078e00ff */
[----:B------:R-:W-:-:S04]  /*5140*/  IMAD.MOV.U32 R25, RZ, RZ, R23 ;  /* 0x000000ffff197224 */ /* 0x000fc800078e0017 */
[----:B------:R-:W0:Y:S02]  /*5150*/  F2I.S64.TRUNC R4, R5 ;  /* 0x0000000500047311 */ /* 0x000e24000020d900 */
[----:B0-----:R0:W-:Y:S01]  /*5160*/  STG.E.U8 desc[UR36][R8.64], R4 ;  /* 0x0000000408007986 */ /* 0x0011e2000c101124 */
[----:B------:R-:W-:Y:S05]  /*5170*/  BRA `(.L_x_4154) ;  /* 0x0000000c00c07947 */ /* 0x000fea0003800000 */
.L_x_4157:
        /* <DEDUP_REMOVED lines=11> */
.L_x_4161:
[----:B------:R-:W-:Y:S02]  /*5230*/  IMAD.U32 R3, R3, 0x10000, RZ ;  /* 0x0001000003037824 */ /* 0x000fe400078e00ff */
[----:B------:R-:W-:-:S04]  /*5240*/  IMAD.MOV.U32 R25, RZ, RZ, R23 ;  /* 0x000000ffff197224 */ /* 0x000fc800078e0017 */
[----:B------:R-:W0:Y:S02]  /*5250*/  F2I.FTZ.TRUNC.NTZ R3, R3 ;  /* 0x0000000300037305 */ /* 0x000e24000021f100 */
[----:B0-----:R0:W-:Y:S01]  /*5260*/  STG.E desc[UR36][R8.64], R3 ;  /* 0x0000000308007986 */ /* 0x0011e2000c101924 */
[----:B------:R-:W-:Y:S05]  /*5270*/  BRA `(.L_x_4154) ;  /* 0x0000000c00807947 */ /* 0x000fea0003800000 */
.L_x_4160:
[----:B------:R-:W-:Y:S02]  /*5280*/  IMAD.U32 R3, R3, 0x10000, RZ ;  /* 0x0001000003037824 */ /* 0x000fe400078e00ff */
[----:B------:R-:W-:-:S04]  /*5290*/  IMAD.MOV.U32 R25, RZ, RZ, R23 ;  /* 0x000000ffff197224 */ /* 0x000fc800078e0017 */
[----:B------:R-:W0:Y:S02]  /*52a0*/  F2I.FTZ.TRUNC.NTZ R3, R3 ;  /* 0x0000000300037305 */ /* 0x000e24000021f100 */
[----:B0-----:R0:W-:Y:S01]  /*52b0*/  STG.E.U16 desc[UR36][R8.64], R3 ;  /* 0x0000000308007986 */ /* 0x0011e2000c101524 */
[----:B------:R-:W-:Y:S05]  /*52c0*/  BRA `(.L_x_4154) ;  /* 0x0000000c006c7947 */ /* 0x000fea0003800000 */
.L_x_4156:
        /* <DEDUP_REMOVED lines=10> */
.L_x_4163:
[----:B------:R-:W-:Y:S02]  /*5370*/  IMAD.U32 R0, R3, 0x10000, RZ ;  /* 0x0001000003007824 */ /* 0x000fe400078e00ff */
[----:B------:R-:W-:-:S03]  /*5380*/  IMAD.MOV.U32 R25, RZ, RZ, R23 ;  /* 0x000000ffff197224 */ /* 0x000fc600078e0017 */
[----:B------:R-:W-:-:S05]  /*5390*/  F2FP.F16.F32.PACK_AB R0, RZ, R0 ;  /* 0x00000000ff00723e */ /* 0x000fca00000000ff */
[----:B------:R0:W-:Y:S01]  /*53a0*/  STG.E.U16 desc[UR36][R8.64], R0 ;  /* 0x0000000008007986 */ /* 0x0001e2000c101524 */
[----:B------:R-:W-:Y:S05]  /*53b0*/  BRA `(.L_x_4154) ;  /* 0x0000000c00307947 */ /* 0x000fea0003800000 */
.L_x_4162:
        /* <DEDUP_REMOVED lines=11> */
.L_x_4165:
[----:B------:R-:W-:Y:S02]  /*5470*/  IMAD.U32 R3, R3, 0x10000, RZ ;  /* 0x0001000003037824 */ /* 0x000fe400078e00ff */
[----:B------:R-:W-:-:S03]  /*5480*/  IMAD.MOV.U32 R25, RZ, RZ, R23 ;  /* 0x000000ffff197224 */ /* 0x000fc600078e0017 */
[----:B------:R-:W-:-:S04]  /*5490*/  F2FP.F16.F32.PACK_AB R3, RZ, R3 ;  /* 0x00000003ff03723e */ /* 0x000fc800000000ff */
[----:B------:R-:W-:-:S05]  /*54a0*/  PRMT R3, R3, 0x5410, RZ ;  /* 0x0000541003037816 */ /* 0x000fca00000000ff */
[----:B------:R0:W-:Y:S01]  /*54b0*/  STG.E desc[UR36][R8.64], R3 ;  /* 0x0000000308007986 */ /* 0x0001e2000c101924 */
[----:B------:R-:W-:Y:S05]  /*54c0*/  BRA `(.L_x_4154) ;  /* 0x0000000800ec7947 */ /* 0x000fea0003800000 */
.L_x_4164:
[----:B------:R-:W-:Y:S02]  /*54d0*/  IMAD.U32 R4, R3, 0x10000, RZ ;  /* 0x0001000003047824 */ /* 0x000fe400078e00ff */
[----:B------:R-:W-:Y:S02]  /*54e0*/  IMAD.MOV.U32 R25, RZ, RZ, R23 ;  /* 0x000000ffff197224 */ /* 0x000fe400078e0017 */
[----:B------:R-:W-:-:S06]  /*54f0*/  FMUL.FTZ R4, R4, 1 ;  /* 0x3f80000004047820 */ /* 0x000fcc0000410000 */
[----:B------:R-:W0:Y:S02]  /*5500*/  F2F.F64.F32 R4, R4 ;  /* 0x0000000400047310 */ /* 0x000e240000201800 */
[----:B0-----:R0:W-:Y:S01]  /*5510*/  STG.E.64 desc[UR36][R8.64], R4 ;  /* 0x0000000408007986 */ /* 0x0011e2000c101b24 */
[----:B------:R-:W-:Y:S05]  /*5520*/  BRA `(.L_x_4154) ;  /* 0x0000000800d47947 */ /* 0x000fea0003800000 */
.L_x_4155:
        /* <DEDUP_REMOVED lines=14> */
.L_x_4168:
[----:B------:R-:W-:Y:S01]  /*5610*/  IMAD.U32 R3, R3, 0x10000, RZ ;  /* 0x0001000003037824 */ /* 0x000fe200078e00ff */
[----:B------:R-:W-:Y:S01]  /*5620*/  CS2R R6, SRZ ;  /* 0x0000000000067805 */ /* 0x000fe2000001ff00 */
[----:B------:R-:W-:Y:S02]  /*5630*/  IMAD.MOV.U32 R25, RZ, RZ, R23 ;  /* 0x000000ffff197224 */ /* 0x000fe400078e0017 */
[----:B------:R-:W-:-:S04]  /*5640*/  FMUL.FTZ R3, R3, 1 ;  /* 0x3f80000003037820 */ /* 0x000fc80000410000 */
[----:B------:R-:W0:Y:S02]  /*5650*/  F2F.F64.F32 R4, R3 ;  /* 0x0000000300047310 */ /* 0x000e240000201800 */
[----:B0-----:R0:W-:Y:S01]  /*5660*/  STG.E.128 desc[UR36][R8.64], R4 ;  /* 0x0000000408007986 */ /* 0x0011e2000c101d24 */
[----:B------:R-:W-:Y:S05]  /*5670*/  BRA `(.L_x_4154) ;  /* 0x0000000800807947 */ /* 0x000fea0003800000 */
.L_x_4167:
        /* <DEDUP_REMOVED lines=19> */
.L_x_4172:
[----:B------:R-:W-:Y:S05]  /*57b0*/  BSYNC.RECONVERGENT B0 ;  /* 0x0000000000007941 */ /* 0x000fea0003800200 */
.L_x_4171:
[----:B------:R-:W-:Y:S01]  /*57c0*/  LOP3.LUT R5, R0, 0x80, R5, 0xf8, !PT ;  /* 0x0000008000057812 */ /* 0x000fe200078ef805 */
[----:B------:R-:W-:-:S04]  /*57d0*/  IMAD.MOV.U32 R25, RZ, RZ, R23 ;  /* 0x000000ffff197224 */ /* 0x000fc800078e0017 */
[----:B------:R0:W-:Y:S01]  /*57e0*/  STG.E.U8 desc[UR36][R8.64], R5 ;  /* 0x0000000508007986 */ /* 0x0001e2000c101124 */
[----:B------:R-:W-:Y:S05]  /*57f0*/  BRA `(.L_x_4154) ;  /* 0x0000000800207947 */ /* 0x000fea0003800000 */
.L_x_4170:
        /* <DEDUP_REMOVED lines=15> */
.L_x_4174:
[----:B------:R-:W-:Y:S05]  /*58f0*/  BSYNC.RECONVERGENT B0 ;  /* 0x0000000000007941 */ /* 0x000fea0003800200 */
.L_x_4173:
[----:B------:R-:W-:Y:S01]  /*5900*/  LOP3.LUT R5, R0, 0x80, R5, 0xf8, !PT ;  /* 0x0000008000057812 */ /* 0x000fe200078ef805 */
[----:B------:R-:W-:-:S04]  /*5910*/  IMAD.MOV.U32 R25, RZ, RZ, R23 ;  /* 0x000000ffff197224 */ /* 0x000fc800078e0017 */
[----:B------:R0:W-:Y:S01]  /*5920*/  STG.E.U8 desc[UR36][R8.64], R5 ;  /* 0x0000000508007986 */ /* 0x0001e2000c101124 */
[----:B------:R-:W-:Y:S05]  /*5930*/  BRA `(.L_x_4154) ;  /* 0x0000000400d07947 */ /* 0x000fea0003800000 */
.L_x_4169:
[----:B------:R0:W-:Y:S01]  /*5940*/  STG.E.U16 desc[UR36][R8.64], R3 ;  /* 0x0000000308007986 */ /* 0x0001e2000c101524 */
[----:B------:R-:W-:Y:S01]  /*5950*/  IMAD.MOV.U32 R25, RZ, RZ, R23 ;  /* 0x000000ffff197224 */ /* 0x000fe200078e0017 */
[----:B------:R-:W-:Y:S06]  /*5960*/  BRA `(.L_x_4154) ;  /* 0x0000000400c47947 */ /* 0x000fec0003800000 */
.L_x_4166:
        /* <DEDUP_REMOVED lines=13> */
.L_x_4177:
        /* <DEDUP_REMOVED lines=13> */
.L_x_4180:
[----:B------:R-:W-:-:S04]  /*5b10*/  SHF.R.U32.HI R0, RZ, 0x14, R3 ;  /* 0x00000014ff007819 */ /* 0x000fc80000011603 */
[----:B------:R-:W-:-:S04]  /*5b20*/  LOP3.LUT R0, R0, 0x1, RZ, 0xc0, !PT ;  /* 0x0000000100007812 */ /* 0x000fc800078ec0ff */
[----:B------:R-:W-:-:S04]  /*5b30*/  IADD3 R0, PT, PT, R3, 0x487ffff, R0 ;  /* 0x0487ffff03007810 */ /* 0x000fc80007ffe000 */
[----:B------:R-:W-:-:S04]  /*5b40*/  SHF.R.U32.HI R0, RZ, 0x14, R0 ;  /* 0x00000014ff007819 */ /* 0x000fc80000011600 */
[----:B------:R-:W-:-:S07]  /*5b50*/  LOP3.LUT R0, R0, 0xff, RZ, 0xc0, !PT ;  /* 0x000000ff00007812 */ /* 0x000fce00078ec0ff */
.L_x_4181:
[----:B------:R-:W-:-:S04]  /*5b60*/  SHF.R.U32.HI R3, RZ, 0x18, R3 ;  /* 0x00000018ff037819 */ /* 0x000fc80000011603 */
[----:B------:R-:W-:-:S04]  /*5b70*/  LOP3.LUT R0, R0, 0x80, R3, 0xf8, !PT ;  /* 0x0000008000007812 */ /* 0x000fc800078ef803 */
[----:B------:R-:W-:-:S07]  /*5b80*/  PRMT R4, R0, 0x7610, R4 ;  /* 0x0000761000047816 */ /* 0x000fce0000000004 */
.L_x_4179:
[----:B------:R-:W-:Y:S05]  /*5b90*/  BSYNC.RECONVERGENT B0 ;  /* 0x0000000000007941 */ /* 0x000fea0003800200 */
.L_x_4178:
[----:B------:R0:W-:Y:S01]  /*5ba0*/  STG.E.U8 desc[UR36][R8.64], R4 ;  /* 0x0000000408007986 */ /* 0x0001e2000c101124 */
[----:B------:R-:W-:Y:S01]  /*5bb0*/  IMAD.MOV.U32 R25, RZ, RZ, R23 ;  /* 0x000000ffff197224 */ /* 0x000fe200078e0017 */
[----:B------:R-:W-:Y:S06]  /*5bc0*/  BRA `(.L_x_4154) ;  /* 0x00000004002c7947 */ /* 0x000fec0003800000 */
.L_x_4176:
        /* <DEDUP_REMOVED lines=13> */
.L_x_4184:
[----:B------:R-:W-:-:S04]  /*5ca0*/  SHF.R.U32.HI R0, RZ, 0x15, R3 ;  /* 0x00000015ff007819 */ /* 0x000fc80000011603 */
[----:B------:R-:W-:-:S04]  /*5cb0*/  LOP3.LUT R0, R0, 0x1, RZ, 0xc0, !PT ;  /* 0x0000000100007812 */ /* 0x000fc800078ec0ff */
[----:B------:R-:W-:-:S04]  /*5cc0*/  IADD3 R0, PT, PT, R3, 0x88fffff, R0 ;  /* 0x088fffff03007810 */ /* 0x000fc80007ffe000 */
[----:B------:R-:W-:-:S04]  /*5cd0*/  SHF.R.U32.HI R0, RZ, 0x15, R0 ;  /* 0x00000015ff007819 */ /* 0x000fc80000011600 */
[----:B------:R-:W-:-:S07]  /*5ce0*/  LOP3.LUT R0, R0, 0xff, RZ, 0xc0, !PT ;  /* 0x000000ff00007812 */ /* 0x000fce00078ec0ff */
.L_x_4185:
[----:B------:R-:W-:-:S04]  /*5cf0*/  SHF.R.U32.HI R3, RZ, 0x18, R3 ;  /* 0x00000018ff037819 */ /* 0x000fc80000011603 */
[----:B------:R-:W-:-:S04]  /*5d00*/  LOP3.LUT R0, R0, 0x80, R3, 0xf8, !PT ;  /* 0x0000008000007812 */ /* 0x000fc800078ef803 */
[----:B------:R-:W-:-:S07]  /*5d10*/  PRMT R4, R0, 0x7610, R4 ;  /* 0x0000761000047816 */ /* 0x000fce0000000004 */
.L_x_4183:
[----:B------:R-:W-:Y:S05]  /*5d20*/  BSYNC.RECONVERGENT B0 ;  /* 0x0000000000007941 */ /* 0x000fea0003800200 */
.L_x_4182:
[----:B------:R0:W-:Y:S01]  /*5d30*/  STG.E.U8 desc[UR36][R8.64], R4 ;  /* 0x0000000408007986 */ /* 0x0001e2000c101124 */
[----:B------:R-:W-:Y:S01]  /*5d40*/  IMAD.MOV.U32 R25, RZ, RZ, R23 ;  /* 0x000000ffff197224 */ /* 0x000fe200078e0017 */
[----:B------:R-:W-:Y:S06]  /*5d50*/  BRA `(.L_x_4154) ;  /* 0x0000000000c87947 */ /* 0x000fec0003800000 */
.L_x_4175:
[----:B------:R-:W-:-:S13]  /*5d60*/  ISETP.NE.AND P0, PT, R0, 0x1c, PT ;  /* 0x0000001c0000780c */ /* 0x000fda0003f05270 */
[----:B------:R-:W-:Y:S05]  /*5d70*/  @!P0 BRA `(.L_x_4186) ;  /* 0x0000000000b08947 */ /* 0x000fea0003800000 */
[----:B------:R-:W-:-:S13]  /*5d80*/  ISETP.NE.AND P0, PT, R0, 0x1d, PT ;  /* 0x0000001d0000780c */ /* 0x000fda0003f05270 */
[----:B------:R-:W-:Y:S05]  /*5d90*/  @!P0 BRA `(.L_x_4187) ;  /* 0x0000000000948947 */ /* 0x000fea0003800000 */
[----:B------:R-:W-:-:S13]  /*5da0*/  ISETP.NE.AND P0, PT, R0, 0x2c, PT ;  /* 0x0000002c0000780c */ /* 0x000fda0003f05270 */
[----:B------:R-:W-:Y:S05]  /*5db0*/  @!P0 BRA `(.L_x_4188) ;  /* 0x0000000000488947 */ /* 0x000fea0003800000 */
.L_x_4159:
        /* <DEDUP_REMOVED lines=16> */
.L_x_4189:
[----:B------:R-:W-:Y:S01]  /*5ec0*/  IMAD.MOV.U32 R25, RZ, RZ, R23 ;  /* 0x000000ffff197224 */ /* 0x000fe200078e0017 */
[----:B------:R-:W-:Y:S06]  /*5ed0*/  BRA `(.L_x_4154) ;  /* 0x0000000000687947 */ /* 0x000fec0003800000 */
.L_x_4188:
        /* <DEDUP_REMOVED lines=17> */
.L_x_4187:
[----:B------:R-:W-:Y:S02]  /*5ff0*/  IMAD.U32 R4, R3, 0x10000, RZ ;  /* 0x0001000003047824 */ /* 0x000fe400078e00ff */
[----:B------:R-:W-:-:S04]  /*6000*/  IMAD.MOV.U32 R25, RZ, RZ, R23 ;  /* 0x000000ffff197224 */ /* 0x000fc800078e0017 */
[----:B------:R-:W0:Y:S02]  /*6010*/  F2I.U64.TRUNC R4, R4 ;  /* 0x0000000400047311 */ /* 0x000e24000020d800 */
[----:B0-----:R0:W-:Y:S01]  /*6020*/  STG.E.64 desc[UR36][R8.64], R4 ;  /* 0x0000000408007986 */ /* 0x0011e2000c101b24 */
[----:B------:R-:W-:Y:S05]  /*6030*/  BRA `(.L_x_4154) ;  /* 0x0000000000107947 */ /* 0x000fea0003800000 */
.L_x_4186:
[----:B------:R-:W-:Y:S02]  /*6040*/  IMAD.U32 R3, R3, 0x10000, RZ ;  /* 0x0001000003037824 */ /* 0x000fe400078e00ff */
[----:B------:R-:W-:-:S04]  /*6050*/  IMAD.MOV.U32 R25, RZ, RZ, R23 ;  /* 0x000000ffff197224 */ /* 0x000fc800078e0017 */
[----:B------:R-:W0:Y:S02]  /*6060*/  F2I.FTZ.U32.TRUNC.NTZ R3, R3 ;  /* 0x0000000300037305 */ /* 0x000e24000021f000 */
[----:B0-----:R0:W-:Y:S02]  /*6070*/  STG.E desc[UR36][R8.64], R3 ;  /* 0x0000000308007986 */ /* 0x0011e4000c101924 */
.L_x_4154:
[----:B------:R-:W-:Y:S05]  /*6080*/  BSYNC.RECONVERGENT B6 ;  /* 0x0000000000067941 */ /* 0x000fea0003800200 */
.L_x_4153:
        /* <DEDUP_REMOVED lines=21> */
[----:B---3--:R-:W-:-:S04]  /*61e0*/  IMAD.U32 R22, R22, 0x10000, RZ ;  /* 0x0001000016167824 */ /* 0x008fc800078e00ff */
[----:B------:R-:W0:Y:S02]  /*61f0*/  F2I.FTZ.TRUNC.NTZ R3, R22 ;  /* 0x0000001600037305 */ /* 0x000e24000021f100 */
[----:B0-----:R0:W-:Y:S01]  /*6200*/  STG.E.U8 desc[UR36][R8.64], R3 ;  /* 0x0000000308007986 */ /* 0x0011e2000c101124 */
[----:B------:R-:W-:Y:S05]  /*6210*/  BRA `(.L_x_4197) ;  /* 0x0000000c007c7947 */ /* 0x000fea0003800000 */
.L_x_4195:
[----:B---3--:R-:W-:-:S06]  /*6220*/  IMAD.U32 R5, R22, 0x10000, RZ ;  /* 0x0001000016057824 */ /* 0x008fcc00078e00ff */
[----:B------:R-:W0:Y:S02]  /*6230*/  F2I.S64.TRUNC R4, R5 ;  /* 0x0000000500047311 */ /* 0x000e24000020d900 */
[----:B0-----:R3:W-:Y:S01]  /*6240*/  STG.E.U8 desc[UR36][R8.64], R4 ;  /* 0x0000000408007986 */ /* 0x0017e2000c101124 */
[----:B------:R-:W-:Y:S05]  /*6250*/  BRA `(.L_x_4197) ;  /* 0x0000000c006c7947 */ /* 0x000fea0003800000 */
.L_x_4194:
[----:B------:R-:W-:-:S13]  /*6260*/  ISETP.NE.AND P0, PT, R0, 0x2, PT ;  /* 0x000000020000780c */ /* 0x000fda0003f05270 */
[----:B------:R-:W-:Y:S05]  /*6270*/  @!P0 BRA `(.L_x_4198) ;  /* 0x0000000000308947 */ /* 0x000fea0003800000 */
[----:B------:R-:W-:-:S13]  /*6280*/  ISETP.NE.AND P0, PT, R0, 0x3, PT ;  /* 0x000000030000780c */ /* 0x000fda0003f05270 */
[----:B------:R-:W-:Y:S05]  /*6290*/  @!P0 BRA `(.L_x_4199) ;  /* 0x0000000000188947 */ /* 0x000fea0003800000 */
[----:B------:R-:W-:-:S13]  /*62a0*/  ISETP.NE.AND P0, PT, R0, 0x4, PT ;  /* 0x000000040000780c */ /* 0x000fda0003f05270 */
[----:B------:R-:W-:Y:S05]  /*62b0*/  @P0 BRA `(.L_x_4196) ;  /* 0x0000000800780947 */ /* 0x000fea0003800000 */
[----:B---3--:R-:W-:-:S06]  /*62c0*/  IMAD.U32 R4, R22, 0x10000, RZ ;  /* 0x0001000016047824 */ /* 0x008fcc00078e00ff */
[----:B------:R-:W0:Y:S02]  /*62d0*/  F2I.S64.TRUNC R4, R4 ;  /* 0x0000000400047311 */ /* 0x000e24000020d900 */
[----:B0-----:R1:W-:Y:S01]  /*62e0*/  STG.E.64 desc[UR36][R8.64], R4 ;  /* 0x0000000408007986 */ /* 0x0013e2000c101b24 */
[----:B------:R-:W-:Y:S05]  /*62f0*/  BRA `(.L_x_4197) ;  /* 0x0000000c00447947 */ /* 0x000fea0003800000 */
.L_x_4199:
[----:B---3--:R-:W-:-:S04]  /*6300*/  IMAD.U32 R22, R22, 0x10000, RZ ;  /* 0x0001000016167824 */ /* 0x008fc800078e00ff */
[----:B------:R-:W0:Y:S02]  /*6310*/  F2I.FTZ.TRUNC.NTZ R3, R22 ;  /* 0x0000001600037305 */ /* 0x000e24000021f100 */
[----:B0-----:R2:W-:Y:S01]  /*6320*/  STG.E desc[UR36][R8.64], R3 ;  /* 0x0000000308007986 */ /* 0x0015e2000c101924 */
[----:B------:R-:W-:Y:S05]  /*6330*/  BRA `(.L_x_4197) ;  /* 0x0000000c00347947 */ /* 0x000fea0003800000 */
.L_x_4198:
[----:B---3--:R-:W-:-:S04]  /*6340*/  IMAD.U32 R22, R22, 0x10000, RZ ;  /* 0x0001000016167824 */ /* 0x008fc800078e00ff */
[----:B------:R-:W0:Y:S02]  /*6350*/  F2I.FTZ.TRUNC.NTZ R3, R22 ;  /* 0x0000001600037305 */ /* 0x000e24000021f100 */
[----:B0-----:R0:W-:Y:S01]  /*6360*/  STG.E.U16 desc[UR36][R8.64], R3 ;  /* 0x0000000308007986 */ /* 0x0011e2000c101524 */
[----:B------:R-:W-:Y:S05]  /*6370*/  BRA `(.L_x_4197) ;  /* 0x0000000c00247947 */ /* 0x000fea0003800000 */
.L_x_4193:
[----:B------:R-:W-:-:S13]  /*6380*/  ISETP.GT.AND P0, PT, R0, 0x6, PT ;  /* 0x000000060000780c */ /* 0x000fda0003f04270 */
[----:B------:R-:W-:Y:S05]  /*6390*/  @P0 BRA `(.L_x_4200) ;  /* 0x00000000002c0947 */ /* 0x000fea0003800000 */
[----:B------:R-:W-:-:S13]  /*63a0*/  ISETP.NE.AND P0, PT, R0, 0x5, PT ;  /* 0x000000050000780c */ /* 0x000fda0003f05270 */
[----:B------:R-:W-:Y:S05]  /*63b0*/  @!P0 BRA `(.L_x_4201) ;  /* 0x0000000000148947 */ /* 0x000fea0003800000 */
[----:B------:R-:W-:-:S13]  /*63c0*/  ISETP.NE.AND P0, PT, R0, 0x6, PT ;  /* 0x000000060000780c */ /* 0x000fda0003f05270 */
[----:B------:R-:W-:Y:S05]  /*63d0*/  @P0 BRA `(.L_x_4196) ;  /* 0x0000000800300947 */ /* 0x000fea0003800000 */
[----:B---3--:R-:W-:-:S05]  /*63e0*/  IMAD.U32 R3, R22, 0x10000, RZ ;  /* 0x0001000016037824 */ /* 0x008fca00078e00ff */
[----:B------:R0:W-:Y:S01]  /*63f0*/  STG.E desc[UR36][R8.64], R3 ;  /* 0x0000000308007986 */ /* 0x0001e2000c101924 */
[----:B------:R-:W-:Y:S05]  /*6400*/  BRA `(.L_x_4197) ;  /* 0x0000000c00007947 */ /* 0x000fea0003800000 */
.L_x_4201:
[----:B---3--:R-:W-:-:S05]  /*6410*/  IMAD.U32 R0, R22, 0x10000, RZ ;  /* 0x0001000016007824 */ /* 0x008fca00078e00ff */
[----:B------:R-:W-:-:S05]  /*6420*/  F2FP.F16.F32.PACK_AB R0, RZ, R0 ;  /* 0x00000000ff00723e */ /* 0x000fca00000000ff */
[----:B------:R0:W-:Y:S01]  /*6430*/  STG.E.U16 desc[UR36][R8.64], R0 ;  /* 0x0000000008007986 */ /* 0x0001e2000c101524 */
[----:B------:R-:W-:Y:S05]  /*6440*/  BRA `(.L_x_4197) ;  /* 0x0000000800f07947 */ /* 0x000fea0003800000 */
.L_x_4200:
[----:B------:R-:W-:-:S13]  /*6450*/  ISETP.NE.AND P0, PT, R0, 0x7, PT ;  /* 0x000000070000780c */ /* 0x000fda0003f05270 */
[----:B------:R-:W-:Y:S05]  /*6460*/  @!P0 BRA `(.L_x_4202) ;  /* 0x0000000000348947 */ /* 0x000fea0003800000 */
[----:B------:R-:W-:-:S13]  /*6470*/  ISETP.NE.AND P0, PT, R0, 0x8, PT ;  /* 0x000000080000780c */ /* 0x000fda0003f05270 */
[----:B------:R-:W-:Y:S05]  /*6480*/  @!P0 BRA `(.L_x_4203) ;  /* 0x0000000000188947 */ /* 0x000fea0003800000 */
[----:B------:R-:W-:-:S13]  /*6490*/  ISETP.NE.AND P0, PT, R0, 0x9, PT ;  /* 0x000000090000780c */ /* 0x000fda0003f05270 */
[----:B------:R-:W-:Y:S05]  /*64a0*/  @P0 BRA `(.L_x_4196) ;  /* 0x0000000400fc0947 */ /* 0x000fea0003800000 */
[----:B---3--:R-:W-:Y:S02]  /*64b0*/  IMAD.U32 R22, R22, 0x10000, RZ ;  /* 0x0001000016167824 */ /* 0x008fe400078e00ff */
[----:B------:R-:W-:-:S05]  /*64c0*/  IMAD.MOV.U32 R23, RZ, RZ, RZ ;  /* 0x000000ffff177224 */ /* 0x000fca00078e00ff */
[----:B------:R0:W-:Y:S01]  /*64d0*/  STG.E.64 desc[UR36][R8.64], R22 ;  /* 0x0000001608007986 */ /* 0x0001e2000c101b24 */
[----:B------:R-:W-:Y:S05]  /*64e0*/  BRA `(.L_x_4197) ;  /* 0x0000000800c87947 */ /* 0x000fea0003800000 */
.L_x_4203:
[----:B---3--:R-:W-:-:S05]  /*64f0*/  IMAD.U32 R22, R22, 0x10000, RZ ;  /* 0x0001000016167824 */ /* 0x008fca00078e00ff */
[----:B------:R-:W-:-:S04]  /*6500*/  F2FP.F16.F32.PACK_AB R3, RZ, R22 ;  /* 0x00000016ff03723e */ /* 0x000fc800000000ff */
[----:B------:R-:W-:-:S05]  /*6510*/  PRMT R3, R3, 0x5410, RZ ;  /* 0x0000541003037816 */ /* 0x000fca00000000ff */
[----:B------:R0:W-:Y:S01]  /*6520*/  STG.E desc[UR36][R8.64], R3 ;  /* 0x0000000308007986 */ /* 0x0001e2000c101924 */
[----:B------:R-:W-:Y:S05]  /*6530*/  BRA `(.L_x_4197) ;  /* 0x0000000800b47947 */ /* 0x000fea0003800000 */
.L_x_4202:
[----:B---3--:R-:W-:-:S04]  /*6540*/  IMAD.U32 R4, R22, 0x10000, RZ ;  /* 0x0001000016047824 */ /* 0x008fc800078e00ff */
[----:B------:R-:W-:-:S06]  /*6550*/  FMUL.FTZ R4, R4, 1 ;  /* 0x3f80000004047820 */ /* 0x000fcc0000410000 */
[----:B------:R-:W0:Y:S02]  /*6560*/  F2F.F64.F32 R4, R4 ;  /* 0x0000000400047310 */ /* 0x000e240000201800 */
[----:B0-----:R0:W-:Y:S01]  /*6570*/  STG.E.64 desc[UR36][R8.64], R4 ;  /* 0x0000000408007986 */ /* 0x0011e2000c101b24 */
[----:B------:R-:W-:Y:S05]  /*6580*/  BRA `(.L_x_4197) ;  /* 0x0000000800a07947 */ /* 0x000fea0003800000 */
.L_x_4192:
        /* <DEDUP_REMOVED lines=10> */
[----:B---3--:R-:W-:-:S06]  /*6630*/  IMAD.U32 R3, R22, 0x10000, RZ ;  /* 0x0001000016037824 */ /* 0x008fcc00078e00ff */
[----:B------:R-:W0:Y:S02]  /*6640*/  F2I.FTZ.U32.TRUNC.NTZ R3, R3 ;  /* 0x0000000300037305 */ /* 0x000e24000021f000 */
[----:B0-----:R0:W-:Y:S01]  /*6650*/  STG.E.U16 desc[UR36][R8.64], R3 ;  /* 0x0000000308007986 */ /* 0x0011e2000c101524 */
[----:B------:R-:W-:Y:S05]  /*6660*/  BRA `(.L_x_4197) ;  /* 0x0000000800687947 */ /* 0x000fea0003800000 */
.L_x_4207:
[----:B---3--:R-:W-:Y:S01]  /*6670*/  IMAD.U32 R5, R22, 0x10000, RZ ;  /* 0x0001000016057824 */ /* 0x008fe200078e00ff */
        /* <DEDUP_REMOVED lines=16> */
.L_x_4210:
[----:B------:R-:W-:-:S04]  /*6780*/  SHF.R.U32.HI R3, RZ, 0x18, R5 ;  /* 0x00000018ff037819 */ /* 0x000fc80000011605 */
[----:B------:R-:W-:-:S04]  /*6790*/  LOP3.LUT R0, R0, 0x80, R3, 0xf8, !PT ;  /* 0x0000008000007812 */ /* 0x000fc800078ef803 */
[----:B------:R-:W-:-:S07]  /*67a0*/  PRMT R4, R0, 0x7610, R4 ;  /* 0x0000761000047816 */ /* 0x000fce0000000004 */
.L_x_4209:
[----:B------:R-:W-:Y:S05]  /*67b0*/  BSYNC.RECONVERGENT B0 ;  /* 0x0000000000007941 */ /* 0x000fea0003800200 */
.L_x_4208:
[----:B------:R0:W-:Y:S01]  /*67c0*/  STG.E.U8 desc[UR36][R8.64], R4 ;  /* 0x0000000408007986 */ /* 0x0001e2000c101124 */
[----:B------:R-:W-:Y:S05]  /*67d0*/  BRA `(.L_x_4197) ;  /* 0x00000008000c7947 */ /* 0x000fea0003800000 */
.L_x_4206:
        /* <DEDUP_REMOVED lines=17> */
.L_x_4213:
[----:B------:R-:W-:-:S04]  /*68f0*/  SHF.R.U32.HI R3, RZ, 0x18, R5 ;  /* 0x00000018ff037819 */ /* 0x000fc80000011605 */
[----:B------:R-:W-:-:S04]  /*6900*/  LOP3.LUT R0, R0, 0x80, R3, 0xf8, !PT ;  /* 0x0000008000007812 */ /* 0x000fc800078ef803 */
[----:B------:R-:W-:-:S07]  /*6910*/  PRMT R4, R0, 0x7610, R4 ;  /* 0x0000761000047816 */ /* 0x000fce0000000004 */
.L_x_4212:
[----:B------:R-:W-:Y:S05]  /*6920*/  BSYNC.RECONVERGENT B0 ;  /* 0x0000000000007941 */ /* 0x000fea0003800200 */
.L_x_4211:
[----:B------:R0:W-:Y:S01]  /*6930*/  STG.E.U8 desc[UR36][R8.64], R4 ;  /* 0x0000000408007986 */ /* 0x0001e2000c101124 */
[----:B------:R-:W-:Y:S05]  /*6940*/  BRA `(.L_x_4197) ;  /* 0x0000000400b07947 */ /* 0x000fea0003800000 */
.L_x_4205:
[----:B------:R-:W-:-:S13]  /*6950*/  ISETP.NE.AND P0, PT, R0, 0x1c, PT ;  /* 0x0000001c0000780c */ /* 0x000fda0003f05270 */
[----:B------:R-:W-:Y:S05]  /*6960*/  @!P0 BRA `(.L_x_4214) ;  /* 0x0000000000608947 */ /* 0x000fea0003800000 */
[----:B------:R-:W-:-:S13]  /*6970*/  ISETP.NE.AND P0, PT, R0, 0x1d, PT ;  /* 0x0000001d0000780c */ /* 0x000fda0003f05270 */
[----:B------:R-:W-:Y:S05]  /*6980*/  @!P0 BRA `(.L_x_4215) ;  /* 0x0000000000488947 */ /* 0x000fea0003800000 */
[----:B------:R-:W-:-:S13]  /*6990*/  ISETP.NE.AND P0, PT, R0, 0x2c, PT ;  /* 0x0000002c0000780c */ /* 0x000fda0003f05270 */
[----:B------:R-:W-:Y:S05]  /*69a0*/  @P0 BRA `(.L_x_4196) ;  /* 0x0000000000bc0947 */ /* 0x000fea0003800000 */
[----:B---3--:R-:W-:-:S05]  /*69b0*/  IMAD.U32 R22, R22, 0x10000, RZ ;  /* 0x0001000016167824 */ /* 0x008fca00078e00ff */
        /* <DEDUP_REMOVED lines=15> */
.L_x_4215:
[----:B---3--:R-:W-:-:S06]  /*6ab0*/  IMAD.U32 R4, R22, 0x10000, RZ ;  /* 0x0001000016047824 */ /* 0x008fcc00078e00ff */
[----:B------:R-:W0:Y:S02]  /*6ac0*/  F2I.U64.TRUNC R4, R4 ;  /* 0x0000000400047311 */ /* 0x000e24000020d800 */
[----:B0-----:R0:W-:Y:S01]  /*6ad0*/  STG.E.64 desc[UR36][R8.64], R4 ;  /* 0x0000000408007986 */ /* 0x0011e2000c101b24 */
[----:B------:R-:W-:Y:S05]  /*6ae0*/  BRA `(.L_x_4197) ;  /* 0x0000000400487947 */ /* 0x000fea0003800000 */
.L_x_4214:
[----:B---3--:R-:W-:-:S04]  /*6af0*/  IMAD.U32 R22, R22, 0x10000, RZ ;  /* 0x0001000016167824 */ /* 0x008fc800078e00ff */
[----:B------:R-:W0:Y:S02]  /*6b00*/  F2I.FTZ.U32.TRUNC.NTZ R3, R22 ;  /* 0x0000001600037305 */ /* 0x000e24000021f000 */
[----:B0-----:R0:W-:Y:S01]  /*6b10*/  STG.E desc[UR36][R8.64], R3 ;  /* 0x0000000308007986 */ /* 0x0011e2000c101924 */
[----:B------:R-:W-:Y:S05]  /*6b20*/  BRA `(.L_x_4197) ;  /* 0x0000000400387947 */ /* 0x000fea0003800000 */
.L_x_4204:
[----:B------:R-:W-:-:S13]  /*6b30*/  ISETP.GT.AND P0, PT, R0, 0xe, PT ;  /* 0x0000000e0000780c */ /* 0x000fda0003f04270 */
[----:B------:R-:W-:Y:S05]  /*6b40*/  @P0 BRA `(.L_x_4216) ;  /* 0x00000000003c0947 */ /* 0x000fea0003800000 */
[----:B------:R-:W-:-:S13]  /*6b50*/  ISETP.NE.AND P0, PT, R0, 0xa, PT ;  /* 0x0000000a0000780c */ /* 0x000fda0003f05270 */
[----:B------:R-:W-:Y:S05]  /*6b60*/  @!P0 BRA `(.L_x_4217) ;  /* 0x00000000001c8947 */ /* 0x000fea0003800000 */
[----:B------:R-:W-:-:S13]  /*6b70*/  ISETP.NE.AND P0, PT, R0, 0xb, PT ;  /* 0x0000000b0000780c */ /* 0x000fda0003f05270 */
[----:B------:R-:W-:Y:S05]  /*6b80*/  @P0 BRA `(.L_x_4196) ;  /* 0x0000000000440947 */ /* 0x000fea0003800000 */
[----:B---3--:R-:W-:-:S05]  /*6b90*/  IMAD.U32 R22, R22, 0x10000, RZ ;  /* 0x0001000016167824 */ /* 0x008fca00078e00ff */
[----:B------:R-:W-:-:S04]  /*6ba0*/  FSETP.NEU.FTZ.AND P0, PT, R22, RZ, PT ;  /* 0x000000ff1600720b */ /* 0x000fc80003f1d000 */
[----:B------:R-:W-:-:S05]  /*6bb0*/  SEL R3, RZ, 0x1, !P0 ;  /* 0x00000001ff037807 */ /* 0x000fca0004000000 */
[----:B------:R0:W-:Y:S01]  /*6bc0*/  STG.E.U8 desc[UR36][R8.64], R3 ;  /* 0x0000000308007986 */ /* 0x0001e2000c101124 */
[----:B------:R-:W-:Y:S05]  /*6bd0*/  BRA `(.L_x_4197) ;  /* 0x00000004000c7947 */ /* 0x000fea0003800000 */
.L_x_4217:
[----:B---3--:R-:W-:Y:S01]  /*6be0*/  IMAD.U32 R22, R22, 0x10000, RZ ;  /* 0x0001000016167824 */ /* 0x008fe200078e00ff */
[----:B------:R-:W-:-:S03]  /*6bf0*/  CS2R R6, SRZ ;  /* 0x0000000000067805 */ /* 0x000fc6000001ff00 */
[----:B------:R-:W-:-:S06]  /*6c00*/  FMUL.FTZ R4, R22, 1 ;  /* 0x3f80000016047820 */ /* 0x000fcc0000410000 */
[----:B------:R-:W0:Y:S02]  /*6c10*/  F2F.F64.F32 R4, R4 ;  /* 0x0000000400047310 */ /* 0x000e240000201800 */
[----:B0-----:R0:W-:Y:S01]  /*6c20*/  STG.E.128 desc[UR36][R8.64], R4 ;  /* 0x0000000408007986 */ /* 0x0011e2000c101d24 */
[----:B------:R-:W-:Y:S05]  /*6c30*/  BRA `(.L_x_4197) ;  /* 0x0000000000f47947 */ /* 0x000fea0003800000 */
.L_x_4216:
[----:B------:R-:W-:-:S13]  /*6c40*/  ISETP.NE.AND P0, PT, R0, 0xf, PT ;  /* 0x0000000f0000780c */ /* 0x000fda0003f05270 */
[----:B------:R-:W-:Y:S05]  /*6c50*/  @!P0 BRA `(.L_x_4218) ;  /* 0x0000000000e88947 */ /* 0x000fea0003800000 */
[----:B------:R-:W-:-:S13]  /*6c60*/  ISETP.NE.AND P0, PT, R0, 0x17, PT ;  /* 0x000000170000780c */ /* 0x000fda0003f05270 */
[----:B------:R-:W-:Y:S05]  /*6c70*/  @!P0 BRA `(.L_x_4219) ;  /* 0x0000000000908947 */ /* 0x000fea0003800000 */
[----:B------:R-:W-:-:S13]  /*6c80*/  ISETP.NE.AND P0, PT, R0, 0x18, PT ;  /* 0x000000180000780c */ /* 0x000fda0003f05270 */
[----:B------:R-:W-:Y:S05]  /*6c90*/  @!P0 BRA `(.L_x_4220) ;  /* 0x0000000000448947 */ /* 0x000fea0003800000 */
.L_x_4196:
        /* <DEDUP_REMOVED lines=11> */
[----:B------:R-:W-:Y:S02]  /*6d50*/  IMAD.U32 R7, RZ, RZ, UR7 ;  /* 0x00000007ff077e24 */ /* 0x000fe4000f8e00ff */
[----:B-----5:R-:W-:Y:S02]  /*6d60*/  IMAD.U32 R10, RZ, RZ, UR8 ;  /* 0x00000008ff0a7e24 */ /* 0x020fe4000f8e00ff */
[----:B------:R-:W-:-:S07]  /*6d70*/  IMAD.U32 R11, RZ, RZ, UR9 ;  /* 0x00000009ff0b7e24 */ /* 0x000fce000f8e00ff */
[----:B------:R-:W-:-:S07]  /*6d80*/  LEPC R20, `(.L_x_4221) ;  /* 0x000000001014794e */ /* 0x000fce0000000000 */
[----:B--234-:R-:W-:Y:S05]  /*6d90*/  CALL.ABS.NOINC R14 ;  /* 0x000000000e007343 */ /* 0x01cfea0003c00000 */
.L_x_4221:
[----:B------:R-:W-:Y:S05]  /*6da0*/  BRA `(.L_x_4197) ;  /* 0x0000000000987947 */ /* 0x000fea0003800000 */
.L_x_4220:
[----:B---3--:R-:W-:Y:S01]  /*6db0*/  IMAD.U32 R5, R22, 0x10000, RZ ;  /* 0x0001000016057824 */ /* 0x008fe200078e00ff */
        /* <DEDUP_REMOVED lines=12> */
.L_x_4223:
[----:B------:R-:W-:Y:S05]  /*6e80*/  BSYNC.RECONVERGENT B0 ;  /* 0x0000000000007941 */ /* 0x000fea0003800200 */
.L_x_4222:
[----:B------:R-:W-:-:S05]  /*6e90*/  LOP3.LUT R3, R0, 0x80, R3, 0xf8, !PT ;  /* 0x0000008000037812 */ /* 0x000fca00078ef803 */
[----:B------:R0:W-:Y:S01]  /*6ea0*/  STG.E.U8 desc[UR36][R8.64], R3 ;  /* 0x0000000308007986 */ /* 0x0001e2000c101124 */
[----:B------:R-:W-:Y:S05]  /*6eb0*/  BRA `(.L_x_4197) ;  /* 0x0000000000547947 */ /* 0x000fea0003800000 */
.L_x_4219:
[----:B---3--:R-:W-:Y:S01]  /*6ec0*/  IMAD.U32 R3, R22, 0x10000, RZ ;  /* 0x0001000016037824 */ /* 0x008fe200078e00ff */
        /* <DEDUP_REMOVED lines=11> */
.L_x_4225:
[----:B------:R-:W-:Y:S01]  /*6f80*/  IMAD.MOV.U32 R0, RZ, RZ, 0x7f ;  /* 0x0000007fff007424 */ /* 0x000fe200078e00ff */
[----:B------:R-:W-:-:S04]  /*6f90*/  ISETP.GT.U32.AND P0, PT, R4, 0x7f800000, PT ;  /* 0x7f8000000400780c */ /* 0x000fc80003f04070 */
[----:B------:R-:W-:-:S09]  /*6fa0*/  SEL R0, R0, 0x7c, P0 ;  /* 0x0000007c00007807 */ /* 0x000fd20000000000 */
.L_x_4226:
[----:B------:R-:W-:Y:S05]  /*6fb0*/  BSYNC.RECONVERGENT B0 ;  /* 0x0000000000007941 */ /* 0x000fea0003800200 */
.L_x_4224:
[----:B------:R-:W-:-:S04]  /*6fc0*/  SHF.R.U32.HI R3, RZ, 0x18, R3 ;  /* 0x00000018ff037819 */ /* 0x000fc80000011603 */
[----:B------:R-:W-:-:S05]  /*6fd0*/  LOP3.LUT R3, R0, 0x80, R3, 0xf8, !PT ;  /* 0x0000008000037812 */ /* 0x000fca00078ef803 */
[----:B------:R0:W-:Y:S01]  /*6fe0*/  STG.E.U8 desc[UR36][R8.64], R3 ;  /* 0x0000000308007986 */ /* 0x0001e2000c101124 */
[----:B------:R-:W-:Y:S05]  /*6ff0*/  BRA `(.L_x_4197) ;  /* 0x0000000000047947 */ /* 0x000fea0003800000 */
.L_x_4218:
[----:B---3--:R0:W-:Y:S02]  /*7000*/  STG.E.U16 desc[UR36][R8.64], R22 ;  /* 0x0000001608007986 */ /* 0x0081e4000c101524 */
.L_x_4197:
[----:B------:R-:W-:-:S05]  /*7010*/  VIADD R25, R25, 0x80 ;  /* 0x0000008019197836 */ /* 0x000fca0000000000 */
[----:B------:R-:W-:-:S13]  /*7020*/  ISETP.GE.AND P0, PT, R25, R16, PT ;  /* 0x000000101900720c */ /* 0x000fda0003f06270 */
[----:B------:R-:W-:Y:S05]  /*7030*/  @P0 BRA `(.L_x_4191) ;  /* 0x0000000c00d80947 */ /* 0x000fea0003800000 */
[----:B------:R-:W5:Y:S01]  /*7040*/  LDCU UR4, c[0x0][0x3a8] ;  /* 0x00007500ff0477ac */ /* 0x000f620008000800 */
[----:B0123--:R-:W0:Y:S01]  /*7050*/  LDC.64 R8, c[0x0][0x388] ;  /* 0x0000e200ff087b82 */ /* 0x00fe220000000a00 */
        /* <DEDUP_REMOVED lines=20> */
.L_x_4230:
[----:B----4-:R-:W-:-:S06]  /*71a0*/  IMAD.U32 R5, R18, 0x10000, RZ ;  /* 0x0001000012057824 */ /* 0x010fcc00078e00ff */
[----:B------:R-:W0:Y:S02]  /*71b0*/  F2I.S64.TRUNC R4, R5 ;  /* 0x0000000500047311 */ /* 0x000e24000020d900 */
[----:B0-----:R0:W-:Y:S01]  /*71c0*/  STG.E.U8 desc[UR36][R8.64], R4 ;  /* 0x0000000408007986 */ /* 0x0011e2000c101124 */
[----:B------:R-:W-:Y:S05]  /*71d0*/  BRA `(.L_x_4232) ;  /* 0x0000000c006c7947 */ /* 0x000fea0003800000 */
.L_x_4229:
        /* <DEDUP_REMOVED lines=10> */
.L_x_4234:
[----:B----4-:R-:W-:-:S04]  /*7280*/  IMAD.U32 R18, R18, 0x10000, RZ ;  /* 0x0001000012127824 */ /* 0x010fc800078e00ff */
[----:B------:R-:W0:Y:S02]  /*7290*/  F2I.FTZ.TRUNC.NTZ R3, R18 ;  /* 0x0000001200037305 */ /* 0x000e24000021f100 */
[----:B0-----:R0:W-:Y:S01]  /*72a0*/  STG.E desc[UR36][R8.64], R3 ;  /* 0x0000000308007986 */ /* 0x0011e2000c101924 */
[----:B------:R-:W-:Y:S05]  /*72b0*/  BRA `(.L_x_4232) ;  /* 0x0000000c00347947 */ /* 0x000fea0003800000 */
.L_x_4233:
[----:B----4-:R-:W-:-:S04]  /*72c0*/  IMAD.U32 R18, R18, 0x10000, RZ ;  /* 0x0001000012127824 */ /* 0x010fc800078e00ff */
[----:B------:R-:W0:Y:S02]  /*72d0*/  F2I.FTZ.TRUNC.NTZ R3, R18 ;  /* 0x0000001200037305 */ /* 0x000e24000021f100 */
[----:B0-----:R0:W-:Y:S01]  /*72e0*/  STG.E.U16 desc[UR36][R8.64], R3 ;  /* 0x0000000308007986 */ /* 0x0011e2000c101524 */
[----:B------:R-:W-:Y:S05]  /*72f0*/  BRA `(.L_x_4232) ;  /* 0x0000000c00247947 */ /* 0x000fea0003800000 */
.L_x_4228:
        /* <DEDUP_REMOVED lines=9> */
.L_x_4236:
[----:B----4-:R-:W-:-:S05]  /*7390*/  IMAD.U32 R0, R18, 0x10000, RZ ;  /* 0x0001000012007824 */ /* 0x010fca00078e00ff */
[----:B------:R-:W-:-:S05]  /*73a0*/  F2FP.F16.F32.PACK_AB R0, RZ, R0 ;  /* 0x00000000ff00723e */ /* 0x000fca00000000ff */
[----:B------:R0:W-:Y:S01]  /*73b0*/  STG.E.U16 desc[UR36][R8.64], R0 ;  /* 0x0000000008007986 */ /* 0x0001e2000c101524 */
[----:B------:R-:W-:Y:S05]  /*73c0*/  BRA `(.L_x_4232) ;  /* 0x0000000800f07947 */ /* 0x000fea0003800000 */
.L_x_4235:
        /* <DEDUP_REMOVED lines=10> */
.L_x_4238:
[----:B----4-:R-:W-:-:S05]  /*7470*/  IMAD.U32 R18, R18, 0x10000, RZ ;  /* 0x0001000012127824 */ /* 0x010fca00078e00ff */
[----:B------:R-:W-:-:S04]  /*7480*/  F2FP.F16.F32.PACK_AB R3, RZ, R18 ;  /* 0x00000012ff03723e */ /* 0x000fc800000000ff */
[----:B------:R-:W-:-:S05]  /*7490*/  PRMT R3, R3, 0x5410, RZ ;  /* 0x0000541003037816 */ /* 0x000fca00000000ff */
[----:B------:R0:W-:Y:S01]  /*74a0*/  STG.E desc[UR36][R8.64], R3 ;  /* 0x0000000308007986 */ /* 0x0001e2000c101924 */
[----:B------:R-:W-:Y:S05]  /*74b0*/  BRA `(.L_x_4232) ;  /* 0x0000000800b47947 */ /* 0x000fea0003800000 */
.L_x_4237:
[----:B----4-:R-:W-:-:S04]  /*74c0*/  IMAD.U32 R4, R18, 0x10000, RZ ;  /* 0x0001000012047824 */ /* 0x010fc800078e00ff */
[----:B------:R-:W-:-:S06]  /*74d0*/  FMUL.FTZ R4, R4, 1 ;  /* 0x3f80000004047820 */ /* 0x000fcc0000410000 */
[----:B------:R-:W0:Y:S02]  /*74e0*/  F2F.F64.F32 R4, R4 ;  /* 0x0000000400047310 */ /* 0x000e240000201800 */
[----:B0-----:R0:W-:Y:S01]  /*74f0*/  STG.E.64 desc[UR36][R8.64], R4 ;  /* 0x0000000408007986 */ /* 0x0011e2000c101b24 */
[----:B------:R-:W-:Y:S05]  /*7500*/  BRA `(.L_x_4232) ;  /* 0x0000000800a07947 */ /* 0x000fea0003800000 */
.L_x_4227:
        /* <DEDUP_REMOVED lines=14> */
.L_x_4242:
        /* <DEDUP_REMOVED lines=17> */
.L_x_4245:
[----:B------:R-:W-:-:S04]  /*7700*/  SHF.R.U32.HI R3, RZ, 0x18, R5 ;  /* 0x00000018ff037819 */ /* 0x000fc80000011605 */
[----:B------:R-:W-:-:S04]  /*7710*/  LOP3.LUT R0, R0, 0x80, R3, 0xf8, !PT ;  /* 0x0000008000007812 */ /* 0x000fc800078ef803 */
[----:B------:R-:W-:-:S07]  /*7720*/  PRMT R4, R0, 0x7610, R4 ;  /* 0x0000761000047816 */ /* 0x000fce0000000004 */
.L_x_4244:
[----:B------:R-:W-:Y:S05]  /*7730*/  BSYNC.RECONVERGENT B0 ;  /* 0x0000000000007941 */ /* 0x000fea0003800200 */
.L_x_4243:
[----:B------:R0:W-:Y:S01]  /*7740*/  STG.E.U8 desc[UR36][R8.64], R4 ;  /* 0x0000000408007986 */ /* 0x0001e2000c101124 */
[----:B------:R-:W-:Y:S05]  /*7750*/  BRA `(.L_x_4232) ;  /* 0x00000008000c7947 */ /* 0x000fea0003800000 */
.L_x_4241:
        /* <DEDUP_REMOVED lines=17> */
.L_x_4248:
[----:B------:R-:W-:-:S04]  /*7870*/  SHF.R.U32.HI R3, RZ, 0x18, R5 ;  /* 0x00000018ff037819 */ /* 0x000fc80000011605 */
[----:B------:R-:W-:-:S04]  /*7880*/  LOP3.LUT R0, R0, 0x80, R3, 0xf8, !PT ;  /* 0x0000008000007812 */ /* 0x000fc800078ef803 */
[----:B------:R-:W-:-:S07]  /*7890*/  PRMT R4, R0, 0x7610, R4 ;  /* 0x0000761000047816 */ /* 0x000fce0000000004 */
.L_x_4247:
[----:B------:R-:W-:Y:S05]  /*78a0*/  BSYNC.RECONVERGENT B0 ;  /* 0x0000000000007941 */ /* 0x000fea0003800200 */
.L_x_4246:
[----:B------:R0:W-:Y:S01]  /*78b0*/  STG.E.U8 desc[UR36][R8.64], R4 ;  /* 0x0000000408007986 */ /* 0x0001e2000c101124 */
[----:B------:R-:W-:Y:S05]  /*78c0*/  BRA `(.L_x_4232) ;  /* 0x0000000400b07947 */ /* 0x000fea0003800000 */
.L_x_4240:
        /* <DEDUP_REMOVED lines=22> */
.L_x_4250:
[----:B----4-:R-:W-:-:S06]  /*7a30*/  IMAD.U32 R4, R18, 0x10000, RZ ;  /* 0x0001000012047824 */ /* 0x010fcc00078e00ff */
[----:B------:R-:W0:Y:S02]  /*7a40*/  F2I.U64.TRUNC R4, R4 ;  /* 0x0000000400047311 */ /* 0x000e24000020d800 */
[----:B0-----:R0:W-:Y:S01]  /*7a50*/  STG.E.64 desc[UR36][R8.64], R4 ;  /* 0x0000000408007986 */ /* 0x0011e2000c101b24 */
[----:B------:R-:W-:Y:S05]  /*7a60*/  BRA `(.L_x_4232) ;  /* 0x0000000400487947 */ /* 0x000fea0003800000 */
.L_x_4249:
[----:B----4-:R-:W-:-:S04]  /*7a70*/  IMAD.U32 R18, R18, 0x10000, RZ ;  /* 0x0001000012127824 */ /* 0x010fc800078e00ff */
[----:B------:R-:W0:Y:S02]  /*7a80*/  F2I.FTZ.U32.TRUNC.NTZ R3, R18 ;  /* 0x0000001200037305 */ /* 0x000e24000021f000 */
[----:B0-----:R0:W-:Y:S01]  /*7a90*/  STG.E desc[UR36][R8.64], R3 ;  /* 0x0000000308007986 */ /* 0x0011e2000c101924 */
[----:B------:R-:W-:Y:S05]  /*7aa0*/  BRA `(.L_x_4232) ;  /* 0x0000000400387947 */ /* 0x000fea0003800000 */
.L_x_4239:
        /* <DEDUP_REMOVED lines=11> */
.L_x_4252:
[----:B----4-:R-:W-:Y:S01]  /*7b60*/  IMAD.U32 R18, R18, 0x10000, RZ ;  /* 0x0001000012127824 */ /* 0x010fe200078e00ff */
[----:B------:R-:W-:-:S03]  /*7b70*/  CS2R R6, SRZ ;  /* 0x0000000000067805 */ /* 0x000fc6000001ff00 */
[----:B------:R-:W-:-:S06]  /*7b80*/  FMUL.FTZ R4, R18, 1 ;  /* 0x3f80000012047820 */ /* 0x000fcc0000410000 */
[----:B------:R-:W0:Y:S02]  /*7b90*/  F2F.F64.F32 R4, R4 ;  /* 0x0000000400047310 */ /* 0x000e240000201800 */
[----:B0-----:R4:W-:Y:S01]  /*7ba0*/  STG.E.128 desc[UR36][R8.64], R4 ;  /* 0x0000000408007986 */ /* 0x0019e2000c101d24 */
[----:B------:R-:W-:Y:S05]  /*7bb0*/  BRA `(.L_x_4232) ;  /* 0x0000000000f47947 */ /* 0x000fea0003800000 */
.L_x_4251:
[----:B------:R-:W-:-:S13]  /*7bc0*/  ISETP.NE.AND P0, PT, R0, 0xf, PT ;  /* 0x0000000f0000780c */ /* 0x000fda0003f05270 */
[----:B------:R-:W-:Y:S05]  /*7bd0*/  @!P0 BRA `(.L_x_4253) ;  /* 0x0000000000e88947 */ /* 0x000fea0003800000 */
[----:B------:R-:W-:-:S13]  /*7be0*/  ISETP.NE.AND P0, PT, R0, 0x17, PT ;  /* 0x000000170000780c */ /* 0x000fda0003f05270 */
[----:B------:R-:W-:Y:S05]  /*7bf0*/  @!P0 BRA `(.L_x_4254) ;  /* 0x0000000000908947 */ /* 0x000fea0003800000 */
[----:B------:R-:W-:-:S13]  /*7c00*/  ISETP.NE.AND P0, PT, R0, 0x18, PT ;  /* 0x000000180000780c */ /* 0x000fda0003f05270 */
[----:B------:R-:W-:Y:S05]  /*7c10*/  @!P0 BRA `(.L_x_4255) ;  /* 0x0000000000448947 */ /* 0x000fea0003800000 */
.L_x_4231:
        /* <DEDUP_REMOVED lines=16> */
.L_x_4256:
[----:B------:R-:W-:Y:S05]  /*7d20*/  BRA `(.L_x_4232) ;  /* 0x0000000000987947 */ /* 0x000fea0003800000 */
.L_x_4255:
        /* <DEDUP_REMOVED lines=13> */
.L_x_4258:
[----:B------:R-:W-:Y:S05]  /*7e00*/  BSYNC.RECONVERGENT B0 ;  /* 0x0000000000007941 */ /* 0x000fea0003800200 */
.L_x_4257:
[----:B------:R-:W-:-:S05]  /*7e10*/  LOP3.LUT R3, R0, 0x80, R3, 0xf8, !PT ;  /* 0x0000008000037812 */ /* 0x000fca00078ef803 */
[----:B------:R1:W-:Y:S01]  /*7e20*/  STG.E.U8 desc[UR36][R8.64], R3 ;  /* 0x0000000308007986 */ /* 0x0003e2000c101124 */
[----:B------:R-:W-:Y:S05]  /*7e30*/  BRA `(.L_x_4232) ;  /* 0x0000000000547947 */ /* 0x000fea0003800000 */
.L_x_4254:
        /* <DEDUP_REMOVED lines=12> */
.L_x_4260:
[----:B------:R-:W-:Y:S01]  /*7f00*/  IMAD.MOV.U32 R0, RZ, RZ, 0x7f ;  /* 0x0000007fff007424 */ /* 0x000fe200078e00ff */
[----:B------:R-:W-:-:S04]  /*7f10*/  ISETP.GT.U32.AND P0, PT, R4, 0x7f800000, PT ;  /* 0x7f8000000400780c */ /* 0x000fc80003f04070 */
[----:B------:R-:W-:-:S09]  /*7f20*/  SEL R0, R0, 0x7c, P0 ;  /* 0x0000007c00007807 */ /* 0x000fd20000000000 */
.L_x_4261:
[----:B------:R-:W-:Y:S05]  /*7f30*/  BSYNC.RECONVERGENT B0 ;  /* 0x0000000000007941 */ /* 0x000fea0003800200 */
.L_x_4259:
[----:B------:R-:W-:-:S04]  /*7f40*/  SHF.R.U32.HI R3, RZ, 0x18, R3 ;  /* 0x00000018ff037819 */ /* 0x000fc80000011603 */
[----:B------:R-:W-:-:S05]  /*7f50*/  LOP3.LUT R3, R0, 0x80, R3, 0xf8, !PT ;  /* 0x0000008000037812 */ /* 0x000fca00078ef803 */
[----:B------:R2:W-:Y:S01]  /*7f60*/  STG.E.U8 desc[UR36][R8.64], R3 ;  /* 0x0000000308007986 */ /* 0x0005e2000c101124 */
[----:B------:R-:W-:Y:S05]  /*7f70*/  BRA `(.L_x_4232) ;  /* 0x0000000000047947 */ /* 0x000fea0003800000 */
.L_x_4253:
[----:B----4-:R0:W-:Y:S02]  /*7f80*/  STG.E.U16 desc[UR36][R8.64], R18 ;  /* 0x0000001208007986 */ /* 0x0101e4000c101524 */
.L_x_4232:
[----:B------:R-:W-:-:S07]  /*7f90*/  VIADD R25, R25, 0x80 ;  /* 0x0000008019197836 */ /* 0x000fce0000000000 */
.L_x_4191:
[----:B------:R-:W-:Y:S05]  /*7fa0*/  BSYNC.RECONVERGENT B6 ;  /* 0x0000000000067941 */ /* 0x000fea0003800200 */
.L_x_4190:
[----:B------:R-:W-:-:S13]  /*7fb0*/  ISETP.GE.AND P0, PT, R25, R16, PT ;  /* 0x000000101900720c */ /* 0x000fda0003f06270 */
[----:B------:R-:W-:Y:S05]  /*7fc0*/  @P0 EXIT ;  /* 0x000000000000094d */ /* 0x000fea0003800000 */
[----:B01-34-:R-:W0:Y:S01]  /*7fd0*/  LDC.64 R4, c[0x0][0x388] ;  /* 0x0000e200ff047b82 */ /* 0x01be220000000a00 */
        /* <DEDUP_REMOVED lines=20> */
.L_x_4265:
[----:B------:R-:W-:-:S06]  /*8120*/  IMAD.U32 R5, R19, 0x10000, RZ ;  /* 0x0001000013057824 */ /* 0x000fcc00078e00ff */
[----:B------:R-:W0:Y:S02]  /*8130*/  F2I.S64.TRUNC R4, R5 ;  /* 0x0000000500047311 */ /* 0x000e24000020d900 */
[----:B0-----:R-:W-:Y:S01]  /*8140*/  STG.E.U8 desc[UR36][R2.64], R4 ;  /* 0x0000000402007986 */ /* 0x001fe2000c101124 */
[----:B------:R-:W-:Y:S05]  /*8150*/  EXIT ;  /* 0x000000000000794d */ /* 0x000fea0003800000 */
.L_x_4264:
        /* <DEDUP_REMOVED lines=10> */
.L_x_4268:
[----:B------:R-:W-:-:S06]  /*8200*/  IMAD.U32 R19, R19, 0x10000, RZ ;  /* 0x0001000013137824 */ /* 0x000fcc00078e00ff */
[----:B------:R-:W0:Y:S02]  /*8210*/  F2I.FTZ.TRUNC.NTZ R19, R19 ;  /* 0x0000001300137305 */ /* 0x000e24000021f100 */
[----:B0-----:R-:W-:Y:S01]  /*8220*/  STG.E desc[UR36][R2.64], R19 ;  /* 0x0000001302007986 */ /* 0x001fe2000c101924 */
[----:B------:R-:W-:Y:S05]  /*8230*/  EXIT ;  /* 0x000000000000794d */ /* 0x000fea0003800000 */
.L_x_4267:
[----:B------:R-:W-:-:S06]  /*8240*/  IMAD.U32 R19, R19, 0x10000, RZ ;  /* 0x0001000013137824 */ /* 0x000fcc00078e00ff */
[----:B------:R-:W0:Y:S02]  /*8250*/  F2I.FTZ.TRUNC.NTZ R19, R19 ;  /* 0x0000001300137305 */ /* 0x000e24000021f100 */
[----:B0-----:R-:W-:Y:S01]  /*8260*/  STG.E.U16 desc[UR36][R2.64], R19 ;  /* 0x0000001302007986 */ /* 0x001fe2000c101524 */
[----:B------:R-:W-:Y:S05]  /*8270*/  EXIT ;  /* 0x000000000000794d */ /* 0x000fea0003800000 */
.L_x_4263:
        /* <DEDUP_REMOVED lines=9> */
.L_x_4270:
[----:B------:R-:W-:-:S05]  /*8310*/  IMAD.U32 R0, R19, 0x10000, RZ ;  /* 0x0001000013007824 */ /* 0x000fca00078e00ff */
[----:B------:R-:W-:-:S05]  /*8320*/  F2FP.F16.F32.PACK_AB R0, RZ, R0 ;  /* 0x00000000ff00723e */ /* 0x000fca00000000ff */
[----:B------:R-:W-:Y:S01]  /*8330*/  STG.E.U16 desc[UR36][R2.64], R0 ;  /* 0x0000000002007986 */ /* 0x000fe2000c101524 */
[----:B------:R-:W-:Y:S05]  /*8340*/  EXIT ;  /* 0x000000000000794d */ /* 0x000fea0003800000 */
.L_x_4269:
        /* <DEDUP_REMOVED lines=10> */
.L_x_4272:
[----:B------:R-:W-:-:S05]  /*83f0*/  IMAD.U32 R19, R19, 0x10000, RZ ;  /* 0x0001000013137824 */ /* 0x000fca00078e00ff */
[----:B------:R-:W-:-:S04]  /*8400*/  F2FP.F16.F32.PACK_AB R5, RZ, R19 ;  /* 0x00000013ff05723e */ /* 0x000fc800000000ff */
[----:B------:R-:W-:-:S05]  /*8410*/  PRMT R5, R5, 0x5410, RZ ;  /* 0x0000541005057816 */ /* 0x000fca00000000ff */
[----:B------:R-:W-:Y:S01]  /*8420*/  STG.E desc[UR36][R2.64], R5 ;  /* 0x0000000502007986 */ /* 0x000fe2000c101924 */
[----:B------:R-:W-:Y:S05]  /*8430*/  EXIT ;  /* 0x000000000000794d */ /* 0x000fea0003800000 */
.L_x_4271:
[----:B------:R-:W-:-:S04]  /*8440*/  IMAD.U32 R4, R19, 0x10000, RZ ;  /* 0x0001000013047824 */ /* 0x000fc800078e00ff */
[----:B------:R-:W-:-:S06]  /*8450*/  FMUL.FTZ R4, R4, 1 ;  /* 0x3f80000004047820 */ /* 0x000fcc0000410000 */
[----:B------:R-:W0:Y:S02]  /*8460*/  F2F.F64.F32 R4, R4 ;  /* 0x0000000400047310 */ /* 0x000e240000201800 */
[----:B0-----:R-:W-:Y:S01]  /*8470*/  STG.E.64 desc[UR36][R2.64], R4 ;  /* 0x0000000402007986 */ /* 0x001fe2000c101b24 */
[----:B------:R-:W-:Y:S05]  /*8480*/  EXIT ;  /* 0x000000000000794d */ /* 0x000fea0003800000 */
.L_x_4262:
        /* <DEDUP_REMOVED lines=14> */
.L_x_4276:
        /* <DEDUP_REMOVED lines=18> */
.L_x_4279:
[----:B------:R-:W-:-:S04]  /*8690*/  SHF.R.U32.HI R5, RZ, 0x18, R5 ;  /* 0x00000018ff057819 */ /* 0x000fc80000011605 */
[----:B------:R-:W-:-:S07]  /*86a0*/  LOP3.LUT R0, R0, 0x80, R5, 0xf8, !PT ;  /* 0x0000008000007812 */ /* 0x000fce00078ef805 */
.L_x_4278:
[----:B------:R-:W-:Y:S05]  /*86b0*/  BSYNC.RECONVERGENT B0 ;  /* 0x0000000000007941 */ /* 0x000fea0003800200 */
.L_x_4277:
[----:B------:R-:W-:Y:S01]  /*86c0*/  STG.E.U8 desc[UR36][R2.64], R0 ;  /* 0x0000000002007986 */ /* 0x000fe2000c101124 */
[----:B------:R-:W-:Y:S05]  /*86d0*/  EXIT ;  /* 0x000000000000794d */ /* 0x000fea0003800000 */
.L_x_4275:
        /* <DEDUP_REMOVED lines=18> */
.L_x_4282:
[----:B------:R-:W-:-:S04]  /*8800*/  SHF.R.U32.HI R5, RZ, 0x18, R5 ;  /* 0x00000018ff057819 */ /* 0x000fc80000011605 */
[----:B------:R-:W-:-:S07]  /*8810*/  LOP3.LUT R0, R0, 0x80, R5, 0xf8, !PT ;  /* 0x0000008000007812 */ /* 0x000fce00078ef805 */
.L_x_4281:
[----:B------:R-:W-:Y:S05]  /*8820*/  BSYNC.RECONVERGENT B0 ;  /* 0x0000000000007941 */ /* 0x000fea0003800200 */
.L_x_4280:
[----:B------:R-:W-:Y:S01]  /*8830*/  STG.E.U8 desc[UR36][R2.64], R0 ;  /* 0x0000000002007986 */ /* 0x000fe2000c101124 */
[----:B------:R-:W-:Y:S05]  /*8840*/  EXIT ;  /* 0x000000000000794d */ /* 0x000fea0003800000 */
.L_x_4274:
        /* <DEDUP_REMOVED lines=22> */
.L_x_4284:
[----:B------:R-:W-:-:S06]  /*89b0*/  IMAD.U32 R4, R19, 0x10000, RZ ;  /* 0x0001000013047824 */ /* 0x000fcc00078e00ff */
[----:B------:R-:W0:Y:S02]  /*89c0*/  F2I.U64.TRUNC R4, R4 ;  /* 0x0000000400047311 */ /* 0x000e24000020d800 */
[----:B0-----:R-:W-:Y:S01]  /*89d0*/  STG.E.64 desc[UR36][R2.64], R4 ;  /* 0x0000000402007986 */ /* 0x001fe2000c101b24 */
[----:B------:R-:W-:Y:S05]  /*89e0*/  EXIT ;  /* 0x000000000000794d */ /* 0x000fea0003800000 */
.L_x_4283:
[----:B------:R-:W-:-:S06]  /*89f0*/  IMAD.U32 R19, R19, 0x10000, RZ ;  /* 0x0001000013137824 */ /* 0x000fcc00078e00ff */
[----:B------:R-:W0:Y:S02]  /*8a00*/  F2I.FTZ.U32.TRUNC.NTZ R19, R19 ;  /* 0x0000001300137305 */ /* 0x000e24000021f000 */
[----:B0-----:R-:W-:Y:S01]  /*8a10*/  STG.E desc[UR36][R2.64], R19 ;  /* 0x0000001302007986 */ /* 0x001fe2000c101924 */
[----:B------:R-:W-:Y:S05]  /*8a20*/  EXIT ;  /* 0x000000000000794d */ /* 0x000fea0003800000 */
.L_x_4273:
        /* <DEDUP_REMOVED lines=11> */
.L_x_4286:
[----:B------:R-:W-:Y:S01]  /*8ae0*/  IMAD.U32 R19, R19, 0x10000, RZ ;  /* 0x0001000013137824 */ /* 0x000fe200078e00ff */
[----:B------:R-:W-:-:S03]  /*8af0*/  CS2R R6, SRZ ;  /* 0x0000000000067805 */ /* 0x000fc6000001ff00 */
[----:B------:R-:W-:-:S06]  /*8b00*/  FMUL.FTZ R4, R19, 1 ;  /* 0x3f80000013047820 */ /* 0x000fcc0000410000 */
[----:B------:R-:W0:Y:S02]  /*8b10*/  F2F.F64.F32 R4, R4 ;  /* 0x0000000400047310 */ /* 0x000e240000201800 */
[----:B0-----:R-:W-:Y:S01]  /*8b20*/  STG.E.128 desc[UR36][R2.64], R4 ;  /* 0x0000000402007986 */ /* 0x001fe2000c101d24 */
[----:B------:R-:W-:Y:S05]  /*8b30*/  EXIT ;  /* 0x000000000000794d */ /* 0x000fea0003800000 */
.L_x_4285:
[----:B------:R-:W-:-:S13]  /*8b40*/  ISETP.NE.AND P0, PT, R0, 0xf, PT ;  /* 0x0000000f0000780c */ /* 0x000fda0003f05270 */
[----:B------:R-:W-:Y:S05]  /*8b50*/  @!P0 BRA `(.L_x_4287) ;  /* 0x0000000000e88947 */ /* 0x000fea0003800000 */
[----:B------:R-:W-:-:S13]  /*8b60*/  ISETP.NE.AND P0, PT, R0, 0x17, PT ;  /* 0x000000170000780c */ /* 0x000fda0003f05270 */
[----:B------:R-:W-:Y:S05]  /*8b70*/  @!P0 BRA `(.L_x_4288) ;  /* 0x0000000000908947 */ /* 0x000fea0003800000 */
[----:B------:R-:W-:-:S13]  /*8b80*/  ISETP.NE.AND P0, PT, R0, 0x18, PT ;  /* 0x000000180000780c */ /* 0x000fda0003f05270 */
[----:B------:R-:W-:Y:S05]  /*8b90*/  @!P0 BRA `(.L_x_4289) ;  /* 0x0000000000448947 */ /* 0x000fea0003800000 */
.L_x_4266:
        /* <DEDUP_REMOVED lines=16> */
.L_x_4290:
[----:B------:R-:W-:Y:S05]  /*8ca0*/  EXIT ;  /* 0x000000000000794d */ /* 0x000fea0003800000 */
.L_x_4289:
        /* <DEDUP_REMOVED lines=13> */
.L_x_4292:
[----:B------:R-:W-:Y:S05]  /*8d80*/  BSYNC.RECONVERGENT B0 ;  /* 0x0000000000007941 */ /* 0x000fea0003800200 */
.L_x_4291:
[----:B------:R-:W-:-:S05]  /*8d90*/  LOP3.LUT R5, R0, 0x80, R5, 0xf8, !PT ;  /* 0x0000008000057812 */ /* 0x000fca00078ef805 */
[----:B------:R-:W-:Y:S01]  /*8da0*/  STG.E.U8 desc[UR36][R2.64], R5 ;  /* 0x0000000502007986 */ /* 0x000fe2000c101124 */
[----:B------:R-:W-:Y:S05]  /*8db0*/  EXIT ;  /* 0x000000000000794d */ /* 0x000fea0003800000 */
.L_x_4288:
        /* <DEDUP_REMOVED lines=12> */
.L_x_4294:
[----:B------:R-:W-:Y:S01]  /*8e80*/  IMAD.MOV.U32 R0, RZ, RZ, 0x7f ;  /* 0x0000007fff007424 */ /* 0x000fe200078e00ff */
[----:B------:R-:W-:-:S04]  /*8e90*/  ISETP.GT.U32.AND P0, PT, R4, 0x7f800000, PT ;  /* 0x7f8000000400780c */ /* 0x000fc80003f04070 */
[----:B------:R-:W-:-:S09]  /*8ea0*/  SEL R0, R0, 0x7c, P0 ;  /* 0x0000007c00007807 */ /* 0x000fd20000000000 */
.L_x_4295:
[----:B------:R-:W-:Y:S05]  /*8eb0*/  BSYNC.RECONVERGENT B0 ;  /* 0x0000000000007941 */ /* 0x000fea0003800200 */
.L_x_4293:
[----:B------:R-:W-:-:S04]  /*8ec0*/  SHF.R.U32.HI R5, RZ, 0x18, R5 ;  /* 0x00000018ff057819 */ /* 0x000fc80000011605 */
[----:B------:R-:W-:-:S05]  /*8ed0*/  LOP3.LUT R5, R0, 0x80, R5, 0xf8, !PT ;  /* 0x0000008000057812 */ /* 0x000fca00078ef805 */
[----:B------:R-:W-:Y:S01]  /*8ee0*/  STG.E.U8 desc[UR36][R2.64], R5 ;  /* 0x0000000502007986 */ /* 0x000fe2000c101124 */
[----:B------:R-:W-:Y:S05]  /*8ef0*/  EXIT ;  /* 0x000000000000794d */ /* 0x000fea0003800000 */
.L_x_4287:
[----:B------:R-:W-:Y:S01]  /*8f00*/  STG.E.U16 desc[UR36][R2.64], R19 ;  /* 0x0000001302007986 */ /* 0x000fe2000c101524 */
[----:B------:R-:W-:Y:S05]  /*8f10*/  EXIT ;  /* 0x000000000000794d */ /* 0x000fea0003800000 */
.L_x_4296:
        /* <DEDUP_REMOVED lines=14> */
.L_x_6651:


//--------------------- .text._ZN2at6native18elementwise_kernelILi128ELi4EZNS0_22gpu_kernel_impl_nocastIZZZNS0_33launch_log_sigmoid_forward_kernelERNS_18TensorIteratorBaseEENKUlvE_clEvENKUlvE2_clEvEUlN3c108BFloat16EE_EEvS4_RKT_EUliE_EEviT1_ --------------------------
	.section	.text._ZN2at6native18elementwise_kernelILi128ELi4EZNS0_22gpu_kernel_impl_nocastIZZZNS0_33launch_log_sigmoid_forward_kernelERNS_18TensorIteratorBaseEENKUlvE_clEvENKUlvE2_clEvEUlN3c108BFloat16EE_EEvS4_RKT_EUliE_EEviT1_,"ax",@progbits
	.align	128
        .global         _ZN2at6native18elementwise_kernelILi128ELi4EZNS0_22gpu_kernel_impl_nocastIZZZNS0_33launch_log_sigmoid_forward_kernelERNS_18TensorIteratorBaseEENKUlvE_clEvENKUlvE2_clEvEUlN3c108BFloat16EE_EEvS4_RKT_EUliE_EEviT1_
        .type           _ZN2at6native18elementwise_kernelILi128ELi4EZNS0_22gpu_kernel_impl_nocastIZZZNS0_33launch_log_sigmoid_forward_kernelERNS_18TensorIteratorBaseEENKUlvE_clEvENKUlvE2_clEvEUlN3c108BFloat16EE_EEvS4_RKT_EUliE_EEviT1_,@function
        .size           _ZN2at6native18elementwise_kernelILi128ELi4EZNS0_22gpu_kernel_impl_nocastIZZZNS0_33launch_log_sigmoid_forward_kernelERNS_18TensorIteratorBaseEENKUlvE_clEvENKUlvE2_clEvEUlN3c108BFloat16EE_EEvS4_RKT_EUliE_EEviT1_,(.L_x_6652 - _ZN2at6native18elementwise_kernelILi128ELi4EZNS0_22gpu_kernel_impl_nocastIZZZNS0_33launch_log_sigmoid_forward_kernelERNS_18TensorIteratorBaseEENKUlvE_clEvENKUlvE2_clEvEUlN3c108BFloat16EE_EEvS4_RKT_EUliE_EEviT1_)
        .other          _ZN2at6native18elementwise_kernelILi128ELi4EZNS0_22gpu_kernel_impl_nocastIZZZNS0_33launch_log_sigmoid_forward_kernelERNS_18TensorIteratorBaseEENKUlvE_clEvENKUlvE2_clEvEUlN3c108BFloat16EE_EEvS4_RKT_EUliE_EEviT1_,@"STO_CUDA_ENTRY STV_DEFAULT"
_ZN2at6native18elementwise_kernelILi128ELi4EZNS0_22gpu_kernel_impl_nocastIZZZNS0_33launch_log_sigmoid_forward_kernelERNS_18TensorIteratorBaseEENKUlvE_clEvENKUlvE2_clEvEUlN3c108BFloat16EE_EEvS4_RKT_EUliE_EEviT1_:
.text._ZN2at6native18elementwise_kernelILi128ELi4EZNS0_22gpu_kernel_impl_nocastIZZZNS0_33launch_log_sigmoid_forward_kernelERNS_18TensorIteratorBaseEENKUlvE_clEvENKUlvE2_clEvEUlN3c108BFloat16EE_EEvS4_RKT_EUliE_EEviT1_:
        /* <DEDUP_REMOVED lines=15> */
[----:B0-----:R0:W2:Y:S01]  /*00f0*/  LDG.E.U16 R4, desc[UR6][R4.64] ;  /* 0x0000000604047981 */ /* 0x0010a2000c1e1500 */
[----:B------:R-:W-:Y:S01]  /*0100*/  HFMA2 R9, -RZ, RZ, 1.625, 0 ;  /* 0x3e800000ff097431 */ /* 0x000fe200000001ff */
[----:B------:R-:W-:Y:S02]  /*0110*/  IADD3 R3, PT, PT, R3, 0x80, RZ ;  /* 0x0000008003037810 */ /* 0x000fe40007ffe0ff */
[----:B0-----:R-:W-:Y:S02]  /*0120*/  MOV R5, 0x3d39bf78 ;  /* 0x3d39bf7800057802 */ /* 0x001fe40000000f00 */
[----:B--2---:R-:W-:-:S05]  /*0130*/  SHF.L.U32 R0, R4, 0x10, RZ ;  /* 0x0000001004007819 */ /* 0x004fca00000006ff */
[----:B------:R-:W-:-:S06]  /*0140*/  FMUL.FTZ R2, |R0|, -1.4426950216293334961 ;  /* 0xbfb8aa3b00027820 */ /* 0x000fcc0000410200 */
        /* <DEDUP_REMOVED lines=9> */
[----:B------:R-:W-:-:S04]  /*01e0*/  FFMA.FTZ R9, R8, R9, -1 ;  /* 0xbf80000008097423 */ /* 0x000fc80000010009 */
[----:B------:R-:W-:Y:S01]  /*01f0*/  FADD.FTZ R6, R6, R9 ;  /* 0x0000000906067221 */ /* 0x000fe20000010000 */
[----:B------:R-:W-:Y:S01]  /*0200*/  FMUL.FTZ R7, R7, 1.1920928955078125e-07 ;  /* 0x3400000007077820 */ /* 0x000fe20000410000 */
[----:B------:R-:W-:Y:S02]  /*0210*/  @P0 MOV R9, 0x7f800000 ;  /* 0x7f80000000090802 */ /* 0x000fe40000000f00 */
        /* <DEDUP_REMOVED lines=9> */
[----:B------:R-:W-:Y:S02]  /*02b0*/  FFMA.FTZ R6, R6, R5, R6 ;  /* 0x0000000506067223 */ /* 0x000fe40000010006 */
[----:B------:R-:W0:Y:S02]  /*02c0*/  LDC.64 R4, c[0x0][0x580] ;  /* 0x00016000ff047b82 */ /* 0x000e240000000a00 */
[----:B------:R-:W-:Y:S01]  /*02d0*/  FFMA.FTZ R6, R7, 0.69314718246459960938, R6 ;  /* 0x3f31721807067823 */ /* 0x000fe20000010006 */
[C---:B------:R-:W-:Y:S01]  /*02e0*/  @P1 FFMA.FTZ R6, R2.reuse, R9, +INF ;  /* 0x7f80000002061423 */ /* 0x040fe20000010009 */
[----:B------:R-:W-:Y:S02]  /*02f0*/  @P0 FSETP.NEU.FTZ.AND P1, PT, R2, RZ, PT ;  /* 0x000000ff0200020b */ /* 0x000fe40003f3d000 */
[----:B------:R-:W-:Y:S02]  /*0300*/  FMNMX.FTZ R7, RZ, R0, PT ;  /* 0x00000000ff077209 */ /* 0x000fe40003810000 */
[----:B------:R-:W-:-:S02]  /*0310*/  @P0 FSEL R6, R6, -RZ, P1 ;  /* 0x800000ff06060208 */ /* 0x000fc40000800000 */
[----:B------:R-:W-:-:S03]  /*0320*/  ISETP.GE.AND P0, PT, R3, UR4, PT ;  /* 0x0000000403007c0c */ /* 0x000fc6000bf06270 */
[----:B------:R-:W-:-:S05]  /*0330*/  FADD.FTZ R7, R7, -R6 ;  /* 0x8000000607077221 */ /* 0x000fca0000010000 */
[----:B------:R-:W-:-:S05]  /*0340*/  F2FP.BF16.F32.PACK_AB R7, RZ, R7 ;  /* 0x00000007ff07723e */ /* 0x000fca00000010ff */
[----:B------:R-:W-:Y:S05]  /*0350*/  @P0 BREAK.RELIABLE B1 ;  /* 0x0000000000010942 */ /* 0x000fea0003800100 */
[----:B0-----:R0:W-:Y:S01]  /*0360*/  STG.E.U16 desc[UR6][R4.64], R7 ;  /* 0x0000000704007986 */ /* 0x0011e2000c101506 */
[----:B------:R-:W-:Y:S05]  /*0370*/  @P0 BRA `(.L_x_4301) ;  /* 0x0000000400480947 */ /* 0x000fea0003800000 */
[----:B0-----:R-:W0:Y:S02]  /*0380*/  LDC.64 R4, c[0x0][0x588] ;  /* 0x00016200ff047b82 */ /* 0x001e240000000a00 */
[----:B0-----:R0:W2:Y:S01]  /*0390*/  LDG.E.U16 R4, desc[UR6][R4.64] ;  /* 0x0000000604047981 */ /* 0x0010a2000c1e1500 */
[----:B------:R-:W-:Y:S02]  /*03a0*/  MOV R9, 0x3e800000 ;  /* 0x3e80000000097802 */ /* 0x000fe40000000f00 */
        /* <DEDUP_REMOVED lines=32> */
[----:B------:R-:W-:-:S05]  /*05b0*/  @P0 FSEL R6, R6, -RZ, P1 ;  /* 0x800000ff06060208 */ /* 0x000fca0000800000 */
[----:B------:R-:W-:-:S05]  /*05c0*/  FADD.FTZ R7, R7, -R6 ;  /* 0x8000000607077221 */ /* 0x000fca0000010000 */
[----:B------:R-:W-:-:S05]  /*05d0*/  F2FP.BF16.F32.PACK_AB R7, RZ, R7 ;  /* 0x00000007ff07723e */ /* 0x000fca00000010ff */
[----:B0-----:R0:W-:Y:S02]  /*05e0*/  STG.E.U16 desc[UR6][R4.64], R7 ;  /* 0x0000000704007986 */ /* 0x0011e4000c101506 */
.L_x_4300:
[----:B------:R-:W-:-:S13]  /*05f0*/  ISETP.GE.AND P0, PT, R3, UR4, PT ;  /* 0x0000000403007c0c */ /* 0x000fda000bf06270 */
[----:B------:R-:W-:Y:S05]  /*0600*/  @P0 BREAK.RELIABLE B1 ;  /* 0x0000000000010942 */ /* 0x000fea0003800100 */
[----:B------:R-:W-:Y:S05]  /*0610*/  @P0 BRA `(.L_x_4301) ;  /* 0x0000000000a00947 */ /* 0x000fea0003800000 */
[----:B------:R-:W-:Y:S05]  /*0620*/  BSYNC.RELIABLE B1 ;  /* 0x0000000000017941 */ /* 0x000fea0003800100 */
.L_x_4299:
[----:B0-----:R-:W0:Y:S02]  /*0630*/  LDC.64 R4, c[0x0][0x588] ;  /* 0x00016200ff047b82 */ /* 0x001e240000000a00 */
        /* <DEDUP_REMOVED lines=38> */
.L_x_4301:
[----:B------:R-:W-:Y:S05]  /*08a0*/  BSYNC.RECONVERGENT B0 ;  /* 0x0000000000007941 */ /* 0x000fea0003800200 */
.L_x_4298:
[----:B------:R-:W-:Y:S05]  /*08b0*/  WARPSYNC.ALL ;  /* 0x0000000000007948 */ /* 0x000fea0003800000 */
[----:B------:R-:W-:-:S13]  /*08c0*/  ISETP.GE.AND P0, PT, R3, UR4, PT ;  /* 0x0000000403007c0c */ /* 0x000fda000bf06270 */
[----:B------:R-:W-:Y:S05]  /*08d0*/  @P0 EXIT ;  /* 0x000000000000094d */ /* 0x000fea0003800000 */
[----:B------:R-:W2:Y:S02]  /*08e0*/  LDC.64 R2, c[0x0][0x588] ;  /* 0x00016200ff027b82 */ /* 0x000ea40000000a00 */
[----:B--2---:R2:W3:Y:S01]  /*08f0*/  LDG.E.U16 R2, desc[UR6][R2.64] ;  /* 0x0000000602027981 */ /* 0x0044e2000c1e1500 */
[----:B------:R-:W-:Y:S01]  /*0900*/  HFMA2 R8, -RZ, RZ, 1.625, 0 ;  /* 0x3e800000ff087431 */ /* 0x000fe200000001ff */
[----:B--2---:R-:W-:Y:S02]  /*0910*/  MOV R3, 0x3d39bf78 ;  /* 0x3d39bf7800037802 */ /* 0x004fe40000000f00 */
[----:B---3--:R-:W-:-:S05]  /*0920*/  SHF.L.U32 R0, R2, 0x10, RZ ;  /* 0x0000001002007819 */ /* 0x008fca00000006ff */
[----:B01----:R-:W-:Y:S01]  /*0930*/  FMUL.FTZ R4, |R0|, -1.4426950216293334961 ;  /* 0xbfb8aa3b00047820 */ /* 0x003fe20000410200 */
[----:B------:R-:W-:-:S05]  /*0940*/  FMNMX.FTZ R0, RZ, R0, PT ;  /* 0x00000000ff007209 */ /* 0x000fca0003810000 */
        /* <DEDUP_REMOVED lines=26> */
[----:B------:R-:W-:-:S04]  /*0af0*/  @P0 FSETP.NEU.FTZ.AND P1, PT, R4, RZ, PT ;  /* 0x000000ff0400020b */ /* 0x000fc80003f3d000 */
[----:B------:R-:W-:-:S05]  /*0b00*/  @P0 FSEL R5, R5, -RZ, P1 ;  /* 0x800000ff05050208 */ /* 0x000fca0000800000 */
[----:B------:R-:W-:-:S05]  /*0b10*/  FADD.FTZ R0, R0, -R5 ;  /* 0x8000000500007221 */ /* 0x000fca0000010000 */
[----:B------:R-:W-:-:S05]  /*0b20*/  F2FP.BF16.F32.PACK_AB R0, RZ, R0 ;  /* 0x00000000ff00723e */ /* 0x000fca00000010ff */
[----:B0-----:R-:W-:Y:S01]  /*0b30*/  STG.E.U16 desc[UR6][R2.64], R0 ;  /* 0x0000000002007986 */ /* 0x001fe2000c101506 */
[----:B------:R-:W-:Y:S05]  /*0b40*/  EXIT ;  /* 0x000000000000794d */ /* 0x000fea0003800000 */
.L_x_4297:
        /* <DEDUP_REMOVED lines=14> */
[----:B0-----:R-:W-:-:S05]  /*0c30*/  IMAD.HI.U32 R6, R3, UR8, R4 ;  /* 0x0000000803067c27 */ /* 0x001fca000f8e0004 */
[----:B------:R-:W-:-:S04]  /*0c40*/  SHF.R.U32.HI R7, RZ, UR9, R6 ;  /* 0x00000009ff077c19 */ /* 0x000fc80008011606 */
[----:B------:R-:W-:-:S05]  /*0c50*/  IADD3 R4, PT, PT, -R7, RZ, RZ ;  /* 0x000000ff07047210 */ /* 0x000fca0007ffe1ff */
[----:B-1----:R-:W-:-:S04]  /*0c60*/  IMAD R4, R4, UR5, R3 ;  /* 0x0000000504047c24 */ /* 0x002fc8000f8e0203 */
[C---:B--2---:R-:W-:Y:S02]  /*0c70*/  IMAD R5, R4.reuse, UR10, RZ ;  /* 0x0000000a04057c24 */ /* 0x044fe4000f8e02ff */
[----:B------:R-:W-:Y:S01]  /*0c80*/  IMAD R4, R4, UR11, RZ ;  /* 0x0000000b04047c24 */ /* 0x000fe2000f8e02ff */
[----:B------:R-:W-:Y:S06]  /*0c90*/  @!P0 BRA `(.L_x_4305) ;  /* 0x0000001000748947 */ /* 0x000fec0003800000 */
[----:B------:R-:W0:Y:S01]  /*0ca0*/  LDCU.64 UR8, c[0x0][0x398] ;  /* 0x00007300ff0877ac */ /* 0x000e220008000a00 */
[----:B------:R-:W-:Y:S02]  /*0cb0*/  MOV R6, RZ ;  /* 0x000000ff00067202 */ /* 0x000fe40000000f00 */
[----:B------:R-:W-:Y:S01]  /*0cc0*/  ISETP.NE.AND P0, PT, R0, 0x2, PT ;  /* 0x000000020000780c */ /* 0x000fe20003f05270 */
[----:B------:R-:W1:Y:S01]  /*0cd0*/  LDCU UR5, c[0x0][0x3a0] ;  /* 0x00007400ff0577ac */ /* 0x000e620008000800 */
[----:B------:R-:W2:Y:S01]  /*0ce0*/  LDCU.64 UR10, c[0x0][0x4c0] ;  /* 0x00009800ff0a77ac */ /* 0x000ea20008000a00 */
[----:B0-----:R-:W-:-:S05]  /*0cf0*/  IMAD.HI.U32 R8, R7, UR9, R6 ;  /* 0x0000000907087c27 */ /* 0x001fca000f8e0006 */
[----:B-1----:R-:W-:-:S04]  /*0d00*/  SHF.R.U32.HI R9, RZ, UR5, R8 ;  /* 0x00000005ff097c19 */ /* 0x002fc80008011608 */
[----:B------:R-:W-:-:S05]  /*0d10*/  IADD3 R6, PT, PT, -R9, RZ, RZ ;  /* 0x000000ff09067210 */ /* 0x000fca0007ffe1ff */
[----:B------:R-:W-:-:S04]  /*0d20*/  IMAD R6, R6, UR8, R7 ;  /* 0x0000000806067c24 */ /* 0x000fc8000f8e0207 */
[C---:B--2---:R-:W-:Y:S02]  /*0d30*/  IMAD R5, R6.reuse, UR10, R5 ;  /* 0x0000000a06057c24 */ /* 0x044fe4000f8e0205 */
[----:B------:R-:W-:Y:S01]  /*0d40*/  IMAD R4, R6, UR11, R4 ;  /* 0x0000000b06047c24 */ /* 0x000fe2000f8e0204 */
[----:B------:R-:W-:Y:S06]  /*0d50*/  @!P0 BRA `(.L_x_4305) ;  /* 0x0000001000448947 */ /* 0x000fec0003800000 */
[----:B------:R-:W0:Y:S01]  /*0d60*/  LDCU.64 UR8, c[0x0][0x3a8] ;  /* 0x00007500ff0877ac */ /* 0x000e220008000a00 */
[----:B------:R-:W-:Y:S01]  /*0d70*/  HFMA2 R8, -RZ, RZ, 0, 0 ;  /* 0x00000000ff087431 */ /* 0x000fe200000001ff */
[----:B------:R-:W-:Y:S01]  /*0d80*/  ISETP.NE.AND P0, PT, R0, 0x3, PT ;  /* 0x000000030000780c */ /* 0x000fe20003f05270 */
[----:B------:R-:W1:Y:S01]  /*0d90*/  LDCU UR5, c[0x0][0x3a4] ;  /* 0x00007480ff0577ac */ /* 0x000e620008000800 */
[----:B------:R-:W2:Y:S02]  /*0da0*/  LDCU.64 UR10, c[0x0][0x4c8] ;  /* 0x00009900ff0a77ac */ /* 0x000ea40008000a00 */
[----:B0-----:R-:W-:-:S05]  /*0db0*/  IMAD.HI.U32 R6, R9, UR8, R8 ;  /* 0x0000000809067c27 */ /* 0x001fca000f8e0008 */
[----:B------:R-:W-:-:S04]  /*0dc0*/  SHF.R.U32.HI R7, RZ, UR9, R6 ;  /* 0x00000009ff077c19 */ /* 0x000fc80008011606 */
[----:B------:R-:W-:-:S05]  /*0dd0*/  IADD3 R8, PT, PT, -R7, RZ, RZ ;  /* 0x000000ff07087210 */ /* 0x000fca0007ffe1ff */
[----:B-1----:R-:W-:-:S04]  /*0de0*/  IMAD R8, R8, UR5, R9 ;  /* 0x0000000508087c24 */ /* 0x002fc8000f8e0209 */
[C---:B--2---:R-:W-:Y:S02]  /*0df0*/  IMAD R5, R8.reuse, UR10, R5 ;  /* 0x0000000a08057c24 */ /* 0x044fe4000f8e0205 */
[----:B------:R-:W-:Y:S01]  /*0e00*/  IMAD R4, R8, UR11, R4 ;  /* 0x0000000b08047c24 */ /* 0x000fe2000f8e0204 */
        /* <DEDUP_REMOVED lines=98> */
[----:B------:R-:W-:Y:S01]  /*1430*/  IMAD.MOV.U32 R6, RZ, RZ, RZ ;  /* 0x000000ffff067224 */ /* 0x000fe200078e00ff */
        /* <DEDUP_REMOVED lines=142> */
[----:B------:R-:W-:Y:S01]  /*1d20*/  ISETP.NE.AND P0, PT, R0, 0x18, PT ;  /* 0x000000180000780c */ /* 0x000fe20003f05270 */
[----:B------:R-:W0:Y:S01]  /*1d30*/  LDCU.64 UR8, c[0x0][0x4a0] ;  /* 0x00009400ff0877ac */ /* 0x000e220008000a00 */
[----:B------:R-:W-:Y:S01]  /*1d40*/  MOV R6, RZ ;  /* 0x000000ff00067202 */ /* 0x000fe20000000f00 */
[----:B------:R-:W1:Y:S01]  /*1d50*/  LDCU UR5, c[0x0][0x4a8] ;  /* 0x00009500ff0577ac */ /* 0x000e620008000800 */
[----:B------:R-:W2:Y:S09]  /*1d60*/  LDCU.64 UR10, c[0x0][0x570] ;  /* 0x0000ae00ff0a77ac */ /* 0x000eb20008000a00 */
[----:B------:R-:W3:Y:S01]  /*1d70*/  @P0 LDC.64 R14, c[0x0][0x4b0] ;  /* 0x00012c00ff0e0b82 */ /* 0x000ee20000000a00 */
[----:B0-----:R-:W-:-:S07]  /*1d80*/  IMAD.HI.U32 R10, R7, UR9, R6 ;  /* 0x00000009070a7c27 */ /* 0x001fce000f8e0006 */
[----:B------:R-:W0:Y:S01]  /*1d90*/  @P0 LDC R17, c[0x0][0x4ac] ;  /* 0x00012b00ff110b82 */ /* 0x000e220000000800 */
[----:B-1----:R-:W-:Y:S02]  /*1da0*/  SHF.R.U32.HI R11, RZ, UR5, R10 ;  /* 0x00000005ff0b7c19 */ /* 0x002fe4000801160a */
[----:B------:R-:W-:Y:S02]  /*1db0*/  @P0 MOV R10, RZ ;  /* 0x000000ff000a0202 */ /* 0x000fe40000000f00 */
[----:B------:R-:W-:-:S03]  /*1dc0*/  IADD3 R13, PT, PT, -R11, RZ, RZ ;  /* 0x000000ff0b0d7210 */ /* 0x000fc60007ffe1ff */
[----:B------:R-:W1:Y:S01]  /*1dd0*/  @P0 LDC.64 R8, c[0x0][0x578] ;  /* 0x00015e00ff080b82 */ /* 0x000e620000000a00 */
[----:B---3--:R-:W-:-:S05]  /*1de0*/  @P0 IMAD.HI.U32 R6, R11, R14, R10 ;  /* 0x0000000e0b060227 */ /* 0x008fca00078e000a */
[----:B------:R-:W-:Y:S01]  /*1df0*/  @P0 SHF.R.U32.HI R10, RZ, R15, R6 ;  /* 0x0000000fff0a0219 */ /* 0x000fe20000011606 */
[----:B------:R-:W-:-:S03]  /*1e00*/  IMAD R6, R13, UR8, R7 ;  /* 0x000000080d067c24 */ /* 0x000fc6000f8e0207 */
[----:B------:R-:W-:Y:S01]  /*1e10*/  @P0 IADD3 R10, PT, PT, -R10, RZ, RZ ;  /* 0x000000ff0a0a0210 */ /* 0x000fe20007ffe1ff */
[C---:B--2---:R-:W-:Y:S02]  /*1e20*/  IMAD R5, R6.reuse, UR10, R5 ;  /* 0x0000000a06057c24 */ /* 0x044fe4000f8e0205 */
[----:B------:R-:W-:Y:S02]  /*1e30*/  IMAD R4, R6, UR11, R4 ;  /* 0x0000000b06047c24 */ /* 0x000fe4000f8e0204 */
[----:B0-----:R-:W-:-:S04]  /*1e40*/  @P0 IMAD R10, R10, R17, R11 ;  /* 0x000000110a0a0224 */ /* 0x001fc800078e020b */
[C---:B-1----:R-:W-:Y:S02]  /*1e50*/  @P0 IMAD R5, R10.reuse, R8, R5 ;  /* 0x000000080a050224 */ /* 0x042fe400078e0205 */
[----:B------:R-:W-:-:S07]  /*1e60*/  @P0 IMAD R4, R10, R9, R4 ;  /* 0x000000090a040224 */ /* 0x000fce00078e0204 */
.L_x_4305:
[----:B------:R-:W0:Y:S02]  /*1e70*/  LDCU.64 UR8, c[0x0][0x588] ;  /* 0x0000b100ff0877ac */ /* 0x000e240008000a00 */
[----:B0-----:R-:W-:-:S04]  /*1e80*/  IADD3 R6, P0, PT, R4, UR8, RZ ;  /* 0x0000000804067c10 */ /* 0x001fc8000ff1e0ff */
[----:B------:R-:W-:Y:S01]  /*1e90*/  IADD3.X R7, PT, PT, RZ, UR9, RZ, P0, !PT ;  /* 0x00000009ff077c10 */ /* 0x000fe200087fe4ff */
[----:B------:R-:W0:Y:S04]  /*1ea0*/  LDCU.64 UR8, c[0x0][0x580] ;  /* 0x0000b000ff0877ac */ /* 0x000e280008000a00 */
[----:B------:R1:W2:Y:S01]  /*1eb0*/  LDG.E.U16 R4, desc[UR6][R6.64] ;  /* 0x0000000606047981 */ /* 0x0002a2000c1e1500 */
[----:B------:R-:W-:Y:S02]  /*1ec0*/  MOV R12, 0x3e800000 ;  /* 0x3e800000000c7802 */ /* 0x000fe40000000f00 */
[----:B------:R-:W-:Y:S02]  /*1ed0*/  IADD3 R3, PT, PT, R3, 0x80, RZ ;  /* 0x0000008003037810 */ /* 0x000fe40007ffe0ff */
[----:B-1----:R-:W-:-:S02]  /*1ee0*/  MOV R7, 0x3d39bf78 ;  /* 0x3d39bf7800077802 */ /* 0x002fc40000000f00 */
[----:B--2---:R-:W-:-:S05]  /*1ef0*/  SHF.L.U32 R4, R4, 0x10, RZ ;  /* 0x0000001004047819 */ /* 0x004fca00000006ff */
[----:B------:R-:W-:Y:S01]  /*1f00*/  FMUL.FTZ R8, |R4|, -1.4426950216293334961 ;  /* 0xbfb8aa3b04087820 */ /* 0x000fe20000410200 */
[----:B------:R-:W-:-:S05]  /*1f10*/  FMNMX.FTZ R4, RZ, R4, PT ;  /* 0x00000004ff047209 */ /* 0x000fca0003810000 */
[----:B------:R-:W1:Y:S02]  /*1f20*/  MUFU.EX2 R8, R8 ;  /* 0x0000000800087308 */ /* 0x000e640000000800 */
[C---:B-1----:R-:W-:Y:S01]  /*1f30*/  FADD.FTZ.RZ R9, R8.reuse, 1 ;  /* 0x3f80000008097421 */ /* 0x042fe2000001c000 */
        /* <DEDUP_REMOVED lines=20> */
[----:B------:R-:W-:-:S03]  /*2080*/  @P0 MOV R7, 0x7f800000 ;  /* 0x7f80000000070802 */ /* 0x000fc60000000f00 */
[----:B------:R-:W-:Y:S02]  /*2090*/  FFMA.FTZ R9, R9, 0.69314718246459960938, R10 ;  /* 0x3f31721809097823 */ /* 0x000fe4000001000a */
[C---:B------:R-:W-:Y:S01]  /*20a0*/  @P1 FFMA.FTZ R9, R8.reuse, R7, +INF ;  /* 0x7f80000008091423 */ /* 0x040fe20000010007 */
[----:B------:R-:W-:-:S04]  /*20b0*/  @P0 FSETP.NEU.FTZ.AND P1, PT, R8, RZ, PT ;  /* 0x000000ff0800020b */ /* 0x000fc80003f3d000 */
[----:B------:R-:W-:-:S05]  /*20c0*/  @P0 FSEL R9, R9, -RZ, P1 ;  /* 0x800000ff09090208 */ /* 0x000fca0000800000 */
[----:B------:R-:W-:Y:S01]  /*20d0*/  FADD.FTZ R9, R4, -R9 ;  /* 0x8000000904097221 */ /* 0x000fe20000010000 */
[----:B0-----:R-:W-:-:S04]  /*20e0*/  IADD3 R4, P0, PT, R5, UR8, RZ ;  /* 0x0000000805047c10 */ /* 0x001fc8000ff1e0ff */
[----:B------:R-:W-:Y:S02]  /*20f0*/  F2FP.BF16.F32.PACK_AB R9, RZ, R9 ;  /* 0x00000009ff09723e */ /* 0x000fe400000010ff */
[----:B------:R-:W-:Y:S02]  /*2100*/  IADD3.X R5, PT, PT, RZ, UR9, RZ, P0, !PT ;  /* 0x00000009ff057c10 */ /* 0x000fe400087fe4ff */
[----:B------:R-:W-:-:S03]  /*2110*/  ISETP.GE.AND P0, PT, R3, UR4, PT ;  /* 0x0000000403007c0c */ /* 0x000fc6000bf06270 */
[----:B------:R0:W-:Y:S10]  /*2120*/  STG.E.U16 desc[UR6][R4.64], R9 ;  /* 0x0000000904007986 */ /* 0x0001f4000c101506 */
        /* <DEDUP_REMOVED lines=8> */
[----:B-1----:R-:W-:-:S05]  /*21b0*/  IMAD.HI.U32 R6, R3, UR8, R4 ;  /* 0x0000000803067c27 */ /* 0x002fca000f8e0004 */
[----:B------:R-:W-:-:S04]  /*21c0*/  SHF.R.U32.HI R7, RZ, UR9, R6 ;  /* 0x00000009ff077c19 */ /* 0x000fc80008011606 */
[----:B------:R-:W-:-:S05]  /*21d0*/  IADD3 R4, PT, PT, -R7, RZ, RZ ;  /* 0x000000ff07047210 */ /* 0x000fca0007ffe1ff */
[----:B0-----:R-:W-:-:S04]  /*21e0*/  IMAD R4, R4, UR5, R3 ;  /* 0x0000000504047c24 */ /* 0x001fc8000f8e0203 */
        /* <DEDUP_REMOVED lines=21> */
[----:B------:R-:W-:-:S05]  /*2340*/  SHF.R.U32.HI R7, RZ, UR9, R6 ;  /* 0x00000009ff077c19 */ /* 0x000fca0008011606 */
[----:B------:R-:W-:-:S04]  /*2350*/  IMAD.MOV R8, RZ, RZ, -R7 ;  /* 0x000000ffff087224 */ /* 0x000fc800078e0a07 */
        /* <DEDUP_REMOVED lines=246> */
[----:B------:R-:W-:Y:S01]  /*32c0*/  HFMA2 R6, -RZ, RZ, 0, 0 ;  /* 0x00000000ff067431 */ /* 0x000fe200000001ff */
[----:B------:R-:W1:Y:S01]  /*32d0*/  LDCU UR5, c[0x0][0x4a8] ;  /* 0x00009500ff0577ac */ /* 0x000e620008000800 */
[----:B------:R-:W2:Y:S09]  /*32e0*/  LDCU.64 UR10, c[0x0][0x570] ;  /* 0x0000ae00ff0a77ac */ /* 0x000eb20008000a00 */
[----:B------:R-:W3:Y:S01]  /*32f0*/  @P0 LDC.64 R14, c[0x0][0x4b0] ;  /* 0x00012c00ff0e0b82 */ /* 0x000ee20000000a00 */
[----:B0-----:R-:W-:-:S07]  /*3300*/  IMAD.HI.U32 R10, R7, UR9, R6 ;  /* 0x00000009070a7c27 */ /* 0x001fce000f8e0006 */
[----:B------:R-:W0:Y:S01]  /*3310*/  @P0 LDC R17, c[0x0][0x4ac] ;  /* 0x00012b00ff110b82 */ /* 0x000e220000000800 */
[----:B-1----:R-:W-:Y:S02]  /*3320*/  SHF.R.U32.HI R11, RZ, UR5, R10 ;  /* 0x00000005ff0b7c19 */ /* 0x002fe4000801160a */
[----:B------:R-:W-:-:S05]  /*3330*/  @P0 MOV R10, RZ ;  /* 0x000000ff000a0202 */ /* 0x000fca0000000f00 */
[----:B------:R-:W1:Y:S01]  /*3340*/  @P0 LDC.64 R8, c[0x0][0x578] ;  /* 0x00015e00ff080b82 */ /* 0x000e620000000a00 */
[--C-:B------:R-:W-:Y:S02]  /*3350*/  IMAD.MOV R13, RZ, RZ, -R11.reuse ;  /* 0x000000ffff0d7224 */ /* 0x100fe400078e0a0b */
        /* <DEDUP_REMOVED lines=9> */
.L_x_4307:
        /* <DEDUP_REMOVED lines=41> */
[----:B------:R-:W-:-:S05]  /*3680*/  IADD3.X R5, PT, PT, RZ, UR9, RZ, P0, !PT ;  /* 0x00000009ff057c10 */ /* 0x000fca00087fe4ff */
[----:B------:R0:W-:Y:S02]  /*3690*/  STG.E.U16 desc[UR6][R4.64], R9 ;  /* 0x0000000904007986 */ /* 0x0001e4000c101506 */
.L_x_4304:
[----:B------:R-:W-:-:S13]  /*36a0*/  ISETP.GE.AND P0, PT, R3, UR4, PT ;  /* 0x0000000403007c0c */ /* 0x000fda000bf06270 */
[----:B------:R-:W-:Y:S05]  /*36b0*/  @P0 BREAK.RELIABLE B1 ;  /* 0x0000000000010942 */ /* 0x000fea0003800100 */
[----:B------:R-:W-:Y:S05]  /*36c0*/  @P0 BRA `(.L_x_4306) ;  /* 0x0000001400580947 */ /* 0x000fea0003800000 */
[----:B------:R-:W-:Y:S05]  /*36d0*/  BSYNC.RELIABLE B1 ;  /* 0x0000000000017941 */ /* 0x000fea0003800100 */
.L_x_4303:
        /* <DEDUP_REMOVED lines=187> */
[----:B-1----:R-:W-:-:S05]  /*4290*/  SHF.R.U32.HI R9, RZ, UR5, R8 ;  /* 0x00000005ff097c19 */ /* 0x002fca0008011608 */
[----:B------:R-:W-:-:S04]  /*42a0*/  IMAD.MOV R6, RZ, RZ, -R9 ;  /* 0x000000ffff067224 */ /* 0x000fc800078e0a09 */
        /* <DEDUP_REMOVED lines=109> */
.L_x_4308:
        /* <DEDUP_REMOVED lines=43> */
.L_x_4306:
[----:B------:R-:W-:Y:S05]  /*4c30*/  BSYNC.RECONVERGENT B0 ;  /* 0x0000000000007941 */ /* 0x000fea0003800200 */
.L_x_4302:
        /* <DEDUP_REMOVED lines=9> */
[----:B--2---:R-:W-:-:S05]  /*4cd0*/  IMAD.HI.U32 R4, R3, UR4, R4 ;  /* 0x0000000403047c27 */ /* 0x004fca000f8e0004 */
[----:B------:R-:W-:-:S04]  /*4ce0*/  SHF.R.U32.HI R5, RZ, UR5, R4 ;  /* 0x00000005ff057c19 */ /* 0x000fc80008011604 */
[----:B------:R-:W-:-:S05]  /*4cf0*/  IADD3 R6, PT, PT, -R5, RZ, RZ ;  /* 0x000000ff05067210 */ /* 0x000fca0007ffe1ff */
[----:B0-----:R-:W-:-:S04]  /*4d00*/  IMAD R2, R6, UR8, R3 ;  /* 0x0000000806027c24 */ /* 0x001fc8000f8e0203 */
[C---:B-1----:R-:W-:Y:S02]  /*4d10*/  IMAD R3, R2.reuse, UR10, RZ ;  /* 0x0000000a02037c24 */ /* 0x042fe4000f8e02ff */
        /* <DEDUP_REMOVED lines=269> */
[----:B------:R-:W1:Y:S10]  /*5df0*/  LDCU UR4, c[0x0][0x4a8] ;  /* 0x00009500ff0477ac */ /* 0x000e740008000800 */
[----:B------:R-:W2:Y:S01]  /*5e00*/  @P0 LDC.64 R8, c[0x0][0x4b0] ;  /* 0x00012c00ff080b82 */ /* 0x000ea20000000a00 */
[----:B0-----:R-:W-:-:S07]  /*5e10*/  IMAD.HI.U32 R6, R5, UR9, R4 ;  /* 0x0000000905067c27 */ /* 0x001fce000f8e0004 */
[----:B------:R-:W0:Y:S01]  /*5e20*/  @P0 LDC R11, c[0x0][0x4ac] ;  /* 0x00012b00ff0b0b82 */ /* 0x000e220000000800 */
[----:B-1----:R-:W-:Y:S01]  /*5e30*/  SHF.R.U32.HI R7, RZ, UR4, R6 ;  /* 0x00000004ff077c19 */ /* 0x002fe20008011606 */
[----:B------:R-:W1:Y:S01]  /*5e40*/  LDCU.64 UR4, c[0x0][0x570] ;  /* 0x0000ae00ff0477ac */ /* 0x000e620008000a00 */
[----:B------:R-:W-:Y:S02]  /*5e50*/  @P0 MOV R6, RZ ;  /* 0x000000ff00060202 */ /* 0x000fe40000000f00 */
[----:B------:R-:W-:-:S03]  /*5e60*/  IADD3 R4, PT, PT, -R7, RZ, RZ ;  /* 0x000000ff07047210 */ /* 0x000fc60007ffe1ff */
[----:B------:R-:W3:Y:S02]  /*5e70*/  @P0 LDC.64 R12, c[0x0][0x578] ;  /* 0x00015e00ff0c0b82 */ /* 0x000ee40000000a00 */
[----:B------:R-:W-:Y:S02]  /*5e80*/  IMAD R4, R4, UR8, R5 ;  /* 0x0000000804047c24 */ /* 0x000fe4000f8e0205 */
[----:B--2---:R-:W-:-:S05]  /*5e90*/  @P0 IMAD.HI.U32 R0, R7, R8, R6 ;  /* 0x0000000807000227 */ /* 0x004fca00078e0006 */
[----:B------:R-:W-:Y:S01]  /*5ea0*/  @P0 SHF.R.U32.HI R0, RZ, R9, R0 ;  /* 0x00000009ff000219 */ /* 0x000fe20000011600 */
[C---:B-1----:R-:W-:Y:S02]  /*5eb0*/  IMAD R3, R4.reuse, UR4, R3 ;  /* 0x0000000404037c24 */ /* 0x042fe4000f8e0203 */
[----:B------:R-:W-:Y:S01]  /*5ec0*/  IMAD R2, R4, UR5, R2 ;  /* 0x0000000504027c24 */ /* 0x000fe2000f8e0202 */
[----:B------:R-:W-:-:S05]  /*5ed0*/  @P0 IADD3 R6, PT, PT, -R0, RZ, RZ ;  /* 0x000000ff00060210 */ /* 0x000fca0007ffe1ff */
[----:B0-----:R-:W-:-:S04]  /*5ee0*/  @P0 IMAD R6, R11, R6, R7 ;  /* 0x000000060b060224 */ /* 0x001fc800078e0207 */
[C---:B---3--:R-:W-:Y:S02]  /*5ef0*/  @P0 IMAD R3, R6.reuse, R12, R3 ;  /* 0x0000000c06030224 */ /* 0x048fe400078e0203 */
[----:B------:R-:W-:-:S07]  /*5f00*/  @P0 IMAD R2, R6, R13, R2 ;  /* 0x0000000d06020224 */ /* 0x000fce00078e0202 */
.L_x_4309:
[----:B------:R-:W0:Y:S02]  /*5f10*/  LDCU.128 UR8, c[0x0][0x580] ;  /* 0x0000b000ff0877ac */ /* 0x000e240008000c00 */
[----:B0-----:R-:W-:-:S04]  /*5f20*/  IADD3 R4, P0, PT, R2, UR10, RZ ;  /* 0x0000000a02047c10 */ /* 0x001fc8000ff1e0ff */
[----:B------:R-:W-:-:S05]  /*5f30*/  IADD3.X R5, PT, PT, RZ, UR11, RZ, P0, !PT ;  /* 0x0000000bff057c10 */ /* 0x000fca00087fe4ff */
[----:B------:R0:W2:Y:S01]  /*5f40*/  LDG.E.U16 R4, desc[UR6][R4.64] ;  /* 0x0000000604047981 */ /* 0x0000a2000c1e1500 */
[----:B------:R-:W-:Y:S02]  /*5f50*/  MOV R10, 0x3e800000 ;  /* 0x3e800000000a7802 */ /* 0x000fe40000000f00 */
[----:B0-----:R-:W-:Y:S02]  /*5f60*/  MOV R5, 0x3d39bf78 ;  /* 0x3d39bf7800057802 */ /* 0x001fe40000000f00 */
[----:B--2---:R-:W-:-:S05]  /*5f70*/  SHF.L.U32 R8, R4, 0x10, RZ ;  /* 0x0000001004087819 */ /* 0x004fca00000006ff */
[----:B------:R-:W-:-:S04]  /*5f80*/  FMUL.FTZ R0, |R8|, -1.4426950216293334961 ;  /* 0xbfb8aa3b08007820 */ /* 0x000fc80000410200 */
        /* <DEDUP_REMOVED lines=29> */
[----:B------:R-:W-:-:S04]  /*6160*/  IADD3 R2, P0, PT, R3, UR8, RZ ;  /* 0x0000000803027c10 */ /* 0x000fc8000ff1e0ff */
[----:B------:R-:W-:Y:S02]  /*6170*/  F2FP.BF16.F32.PACK_AB R5, RZ, R5 ;  /* 0x00000005ff05723e */ /* 0x000fe400000010ff */
[----:B------:R-:W-:-:S05]  /*6180*/  IADD3.X R3, PT, PT, RZ, UR9, RZ, P0, !PT ;  /* 0x00000009ff037c10 */ /* 0x000fca00087fe4ff */
[----:B------:R-:W-:Y:S01]  /*6190*/  STG.E.U16 desc[UR6][R2.64], R5 ;  /* 0x0000000502007986 */ /* 0x000fe2000c101506 */
[----:B------:R-:W-:Y:S05]  /*61a0*/  EXIT ;  /* 0x000000000000794d */ /* 0x000fea0003800000 */
.L_x_4310:
        /* <DEDUP_REMOVED lines=13> */
.L_x_6652:


//--------------------- .text._ZN2at6native27unrolled_elementwise_kernelIZZZNS0_33launch_log_sigmoid_forward_kernelERNS_18TensorIteratorBaseEENKUlvE_clEvENKUlvE2_clEvEUlN3c108BFloat16EE_St5arrayIPcLm2EELi4E23TrivialOffsetCalculatorILi1EjESD_NS0_6memory15LoadWithoutCastENSE_16StoreWithoutCastEEEviT_T0_T2_T3_T4_T5_ --------------------------
	.section	.text._ZN2at6native27unrolled_elementwise_kernelIZZZNS0_33launch_log_sigmoid_forward_kernelERNS_18TensorIteratorBaseEENKUlvE_clEvENKUlvE2_clEvEUlN3c108BFloat16EE_St5arrayIPcLm2EELi4E23TrivialOffsetCalculatorILi1EjESD_NS0_6memory15LoadWithoutCastENSE_16StoreWithoutCastEEEviT_T0_T2_T3_T4_T5_,"ax",@progbits
	.align	128
        .global         _ZN2at6native27unrolled_elementwise_kernelIZZZNS0_33launch_log_sigmoid_forward_kernelERNS_18TensorIteratorBaseEENKUlvE_clEvENKUlvE2_clEvEUlN3c108BFloat16EE_St5arrayIPcLm2EELi4E23TrivialOffsetCalculatorILi1EjESD_NS0_6memory15LoadWithoutCastENSE_16StoreWithoutCastEEEviT_T0_T2_T3_T4_T5_
        .type           _ZN2at6native27unrolled_elementwise_kernelIZZZNS0_33launch_log_sigmoid_forward_kernelERNS_18TensorIteratorBaseEENKUlvE_clEvENKUlvE2_clEvEUlN3c108BFloat16EE_St5arrayIPcLm2EELi4E23TrivialOffsetCalculatorILi1EjESD_NS0_6memory15LoadWithoutCastENSE_16StoreWithoutCastEEEviT_T0_T2_T3_T4_T5_,@function
        .size           _ZN2at6native27unrolled_elementwise_kernelIZZZNS0_33launch_log_sigmoid_forward_kernelERNS_18TensorIteratorBaseEENKUlvE_clEvENKUlvE2_clEvEUlN3c108BFloat16EE_St5arrayIPcLm2EELi4E23TrivialOffsetCalculatorILi1EjESD_NS0_6memory15LoadWithoutCastENSE_16StoreWithoutCastEEEviT_T0_T2_T3_T4_T5_,(.L_x_6653 - _ZN2at6native27unrolled_elementwise_kernelIZZZNS0_33launch_log_sigmoid_forward_kernelERNS_18TensorIteratorBaseEENKUlvE_clEvENKUlvE2_clEvEUlN3c108BFloat16EE_St5arrayIPcLm2EELi4E23TrivialOffsetCalculatorILi1EjESD_NS0_6memory15LoadWithoutCastENSE_16StoreWithoutCastEEEviT_T0_T2_T3_T4_T5_)
        .other          _ZN2at6native27unrolled_elementwise_kernelIZZZNS0_33launch_log_sigmoid_forward_kernelERNS_18TensorIteratorBaseEENKUlvE_clEvENKUlvE2_clEvEUlN3c108BFloat16EE_St5arrayIPcLm2EELi4E23TrivialOffsetCalculatorILi1EjESD_NS0_6memory15LoadWithoutCastENSE_16StoreWithoutCastEEEviT_T0_T2_T3_T4_T5_,@"STO_CUDA_ENTRY STV_DEFAULT"
_ZN2at6native27unrolled_elementwise_kernelIZZZNS0_33launch_log_sigmoid_forward_kernelERNS_18TensorIteratorBaseEENKUlvE_clEvENKUlvE2_clEvEUlN3c108BFloat16EE_St5arrayIPcLm2EELi4E23TrivialOffsetCalculatorILi1EjESD_NS0_6memory15LoadWithoutCastENSE_16StoreWithoutCastEEEviT_T0_T2_T3_T4_T5_:
.text._ZN2at6native27unrolled_elementwise_kernelIZZZNS0_33launch_log_sigmoid_forward_kernelERNS_18TensorIteratorBaseEENKUlvE_clEvENKUlvE2_clEvEUlN3c108BFloat16EE_St5arrayIPcLm2EELi4E23TrivialOffsetCalculatorILi1EjESD_NS0_6memory15LoadWithoutCastENSE_16StoreWithoutCastEEEviT_T0_T2_T3_T4_T5_:
[----:B------:R-:W-:Y:S01]  /*0000*/  LDC R1, c[0x0][0x37c] ;  /* 0x0000df00ff017b82 */ /* 0x000fe20000000800 */
[----:B------:R-:W0:Y:S07]  /*0010*/  S2R R0, SR_CTAID.X ;  /* 0x0000000000007919 */ /* 0x000e2e0000002500 */
[----:B------:R-:W0:Y:S01]  /*0020*/  LDC R3, c[0x0][0x380] ;  /* 0x0000e000ff037b82 */ /* 0x000e220000000800 */
[----:B------:R-:W1:Y:S01]  /*0030*/  LDCU.64 UR4, c[0x0][0x358] ;  /* 0x00006b00ff0477ac */ /* 0x000e620008000a00 */
[----:B------:R-:W-:Y:S01]  /*0040*/  PRMT R8, RZ, 0x7610, R8 ;  /* 0x00007610ff087816 */ /* 0x000fe20000000008 */
[----:B------:R-:W2:Y:S01]  /*0050*/  S2R R7, SR_TID.X ;  /* 0x0000000000077919 */ /* 0x000ea20000002100 */
[----:B------:R-:W-:Y:S01]  /*0060*/  PRMT R6, RZ, 0x7610, R6 ;  /* 0x00007610ff067816 */ /* 0x000fe20000000006 */
[----:B0-----:R-:W-:Y:S01]  /*0070*/  IMAD R4, R0, -0x200, R3 ;  /* 0xfffffe0000047824 */ /* 0x001fe200078e0203 */
[----:B--2---:R-:W-:-:S04]  /*0080*/  MOV R5, R7 ;  /* 0x0000000700057202 */ /* 0x004fc80000000f00 */
[----:B------:R-:W-:-:S13]  /*0090*/  ISETP.GE.AND P0, PT, R7, R4, PT ;  /* 0x000000040700720c */ /* 0x000fda0003f06270 */
[----:B------:R-:W-:-:S04]  /*00a0*/  @!P0 IADD3 R7, PT, PT, R5, 0x80, RZ ;  /* 0x0000008005078810 */ /* 0x000fc80007ffe0ff */
[----:B------:R-:W-:-:S13]  /*00b0*/  ISETP.GE.AND P1, PT, R7, R4, PT ;  /* 0x000000040700720c */ /* 0x000fda0003f26270 */
[----:B------:R-:W-:Y:S01]  /*00c0*/  @!P1 LEA R9, R0, R7, 0x9 ;  /* 0x0000000700099211 */ /* 0x000fe200078e48ff */
[----:B------:R-:W0:Y:S01]  /*00d0*/  @!P1 LDC.64 R10, c[0x0][0x390] ;  /* 0x0000e400ff0a9b82 */ /* 0x000e220000000a00 */
[----:B------:R-:W-:-:S04]  /*00e0*/  @!P1 IADD3 R7, PT, PT, R7, 0x80, RZ ;  /* 0x0000008007079810 */ /* 0x000fc80007ffe0ff */
[----:B------:R-:W-:-:S13]  /*00f0*/  ISETP.GE.AND P3, PT, R7, R4, PT ;  /* 0x000000040700720c */ /* 0x000fda0003f66270 */
[----:B------:R-:W2:Y:S01]  /*0100*/  @!P3 LDC.64 R2, c[0x0][0x390] ;  /* 0x0000e400ff02bb82 */ /* 0x000ea20000000a00 */
[----:B------:R-:W-:Y:S02]  /*0110*/  @!P3 LEA R17, R0, R7, 0x9 ;  /* 0x000000070011b211 */ /* 0x000fe400078e48ff */
[----:B------:R-:W-:Y:S01]  /*0120*/  @!P3 IADD3 R7, PT, PT, R7, 0x80, RZ ;  /* 0x000000800707b810 */ /* 0x000fe20007ffe0ff */
[----:B0-----:R-:W-:-:S03]  /*0130*/  @!P1 IMAD.WIDE.U32 R10, R9, 0x2, R10 ;  /* 0x00000002090a9825 */ /* 0x001fc600078e000a */
[----:B------:R-:W-:Y:S01]  /*0140*/  ISETP.GE.AND P2, PT, R7, R4, PT ;  /* 0x000000040700720c */ /* 0x000fe20003f46270 */
[----:B--2---:R-:W-:Y:S01]  /*0150*/  @!P3 IMAD.WIDE.U32 R16, R17, 0x2, R2 ;  /* 0x000000021110b825 */ /* 0x004fe200078e0002 */
[----:B------:R-:W-:Y:S01]  /*0160*/  @!P0 LEA R9, R0, R5, 0x9 ;  /* 0x0000000500098211 */ /* 0x000fe200078e48ff */
[----:B------:R-:W0:Y:S01]  /*0170*/  @!P0 LDC.64 R2, c[0x0][0x390] ;  /* 0x0000e400ff028b82 */ /* 0x000e220000000a00 */
[----:B------:R-:W-:-:S09]  /*0180*/  IADD3 R19, PT, PT, R5, 0x80, RZ ;  /* 0x0000008005137810 */ /* 0x000fd20007ffe0ff */
[----:B------:R-:W-:Y:S01]  /*0190*/  @!P2 IMAD R7, R0, 0x200, R7 ;  /* 0x000002000007a824 */ /* 0x000fe200078e0207 */
[----:B-1----:R1:W5:Y:S01]  /*01a0*/  @!P1 LDG.E.U16 R8, desc[UR4][R10.64] ;  /* 0x000000040a089981 */ /* 0x002362000c1e1500 */
[----:B------:R-:W2:Y:S01]  /*01b0*/  @!P2 LDC.64 R12, c[0x0][0x390] ;  /* 0x0000e400ff0cab82 */ /* 0x000ea20000000a00 */
[----:B0-----:R-:W-:Y:S01]  /*01c0*/  @!P0 IMAD.WIDE.U32 R2, R9, 0x2, R2 ;  /* 0x0000000209028825 */ /* 0x001fe200078e0002 */
[----:B------:R-:W-:-:S06]  /*01d0*/  PRMT R9, RZ, 0x7610, R9 ;  /* 0x00007610ff097816 */ /* 0x000fcc0000000009 */
[----:B------:R-:W5:Y:S01]  /*01e0*/  @!P0 LDG.E.U16 R9, desc[UR4][R2.64] ;  /* 0x0000000402098981 */ /* 0x000f62000c1e1500 */
[-C--:B------:R-:W-:Y:S01]  /*01f0*/  ISETP.GE.AND P0, PT, R5, R4.reuse, PT ;  /* 0x000000040500720c */ /* 0x080fe20003f06270 */
[----:B--2---:R-:W-:Y:S01]  /*0200*/  @!P2 IMAD.WIDE.U32 R12, R7, 0x2, R12 ;  /* 0x00000002070ca825 */ /* 0x004fe200078e000c */
[----:B------:R-:W-:Y:S02]  /*0210*/  PRMT R7, RZ, 0x7610, R7 ;  /* 0x00007610ff077816 */ /* 0x000fe40000000007 */
[C---:B-1----:R-:W-:Y:S02]  /*0220*/  IADD3 R11, PT, PT, R5.reuse, 0x100, RZ ;  /* 0x00000100050b7810 */ /* 0x042fe40007ffe0ff */
[----:B------:R0:W5:Y:S04]  /*0230*/  @!P2 LDG.E.U16 R6, desc[UR4][R12.64] ;  /* 0x000000040c06a981 */ /* 0x000168000c1e1500 */
[----:B------:R1:W5:Y:S03]  /*0240*/  @!P3 LDG.E.U16 R7, desc[UR4][R16.64] ;  /* 0x000000041007b981 */ /* 0x000366000c1e1500 */
[----:B------:R-:W2:Y:S01]  /*0250*/  @!P0 LDC.64 R14, c[0x0][0x388] ;  /* 0x0000e200ff0e8b82 */ /* 0x000ea20000000a00 */
[----:B0-----:R-:W-:Y:S01]  /*0260*/  @!P0 LEA R13, R0, R5, 0x9 ;  /* 0x00000005000d8211 */ /* 0x001fe200078e48ff */
[----:B------:R-:W-:Y:S01]  /*0270*/  BSSY.RECONVERGENT B0, `(.L_x_4311) ;  /* 0x000002b000007945 */ /* 0x000fe20003800200 */
[----:B-1----:R-:W-:Y:S01]  /*0280*/  IADD3 R17, PT, PT, R5, 0x180, RZ ;  /* 0x0000018005117810 */ /* 0x002fe20007ffe0ff */
[----:B------:R-:W-:Y:S01]  /*0290*/  @!P0 IMAD.MOV.U32 R5, RZ, RZ, R19 ;  /* 0x000000ffff058224 */ /* 0x000fe200078e0013 */
[----:B------:R-:W-:-:S02]  /*02a0*/  ISETP.GE.AND P4, PT, R19, R4, PT ;  /* 0x000000041300720c */ /* 0x000fc40003f86270 */
[-C--:B------:R-:W-:Y:S02]  /*02b0*/  ISETP.GE.AND P1, PT, R11, R4.reuse, PT ;  /* 0x000000040b00720c */ /* 0x080fe40003f26270 */
[-C--:B------:R-:W-:Y:S02]  /*02c0*/  ISETP.GE.AND P2, PT, R17, R4.reuse, PT ;  /* 0x000000041100720c */ /* 0x080fe40003f46270 */
[----:B------:R-:W-:Y:S01]  /*02d0*/  ISETP.GE.AND P3, PT, R5, R4, PT ;  /* 0x000000040500720c */ /* 0x000fe20003f66270 */
[----:B--2---:R-:W-:Y:S01]  /*02e0*/  @!P0 IMAD.WIDE.U32 R2, R13, 0x2, R14 ;  /* 0x000000020d028825 */ /* 0x004fe200078e000e */
[----:B------:R-:W-:Y:S11]  /*02f0*/  @P0 BRA `(.L_x_4312) ;  /* 0x0000000000880947 */ /* 0x000ff60003800000 */
[----:B-----5:R-:W-:Y:S01]  /*0300*/  SHF.L.U32 R9, R9, 0x10, RZ ;  /* 0x0000001009097819 */ /* 0x020fe200000006ff */
[----:B------:R-:W-:Y:S01]  /*0310*/  HFMA2 R14, -RZ, RZ, 1.625, 0 ;  /* 0x3e800000ff0e7431 */ /* 0x000fe200000001ff */
[----:B------:R-:W-:-:S03]  /*0320*/  MOV R15, 0x3d39bf78 ;  /* 0x3d39bf78000f7802 */ /* 0x000fc60000000f00 */
        /* <DEDUP_REMOVED lines=26> */
[----:B------:R-:W-:Y:S02]  /*04d0*/  @P5 FSETP.NEU.FTZ.AND P6, PT, R10, RZ, PT ;  /* 0x000000ff0a00520b */ /* 0x000fe40003fdd000 */
[----:B------:R-:W-:Y:S02]  /*04e0*/  FMNMX.FTZ R10, RZ, R9, PT ;  /* 0x00000009ff0a7209 */ /* 0x000fe40003810000 */
[----:B------:R-:W-:-:S05]  /*04f0*/  @P5 FSEL R11, R11, -RZ, P6 ;  /* 0x800000ff0b0b5208 */ /* 0x000fca0003000000 */
[----:B------:R-:W-:-:S05]  /*0500*/  FADD.FTZ R9, R10, -R11 ;  /* 0x8000000b0a097221 */ /* 0x000fca0000010000 */
[----:B------:R-:W-:-:S07]  /*0510*/  F2FP.BF16.F32.PACK_AB R9, RZ, R9 ;  /* 0x00000009ff09723e */ /* 0x000fce00000010ff */
.L_x_4312:
[----:B------:R-:W-:Y:S05]  /*0520*/  BSYNC.RECONVERGENT B0 ;  /* 0x0000000000007941 */ /* 0x000fea0003800200 */
.L_x_4311:
[----:B------:R-:W-:Y:S04]  /*0530*/  BSSY.RECONVERGENT B0, `(.L_x_4313) ;  /* 0x0000024000007945 */ /* 0x000fe80003800200 */
[----:B------:R-:W-:Y:S05]  /*0540*/  @P4 BRA `(.L_x_4314) ;  /* 0x0000000000884947 */ /* 0x000fea0003800000 */
[----:B-----5:R-:W-:Y:S01]  /*0550*/  SHF.L.U32 R8, R8, 0x10, RZ ;  /* 0x0000001008087819 */ /* 0x020fe200000006ff */
[----:B------:R-:W-:Y:S01]  /*0560*/  HFMA2 R14, -RZ, RZ, 1.625, 0 ;  /* 0x3e800000ff0e7431 */ /* 0x000fe200000001ff */
[----:B------:R-:W-:-:S03]  /*0570*/  MOV R15, 0x3d39bf78 ;  /* 0x3d39bf78000f7802 */ /* 0x000fc60000000f00 */
[----:B------:R-:W-:Y:S01]  /*0580*/  FMUL.FTZ R10, |R8|, -1.4426950216293334961 ;  /* 0xbfb8aa3b080a7820 */ /* 0x000fe20000410200 */
        /* <DEDUP_REMOVED lines=28> */
[----:B------:R-:W-:-:S05]  /*0750*/  FADD.FTZ R8, R8, -R11 ;  /* 0x8000000b08087221 */ /* 0x000fca0000010000 */
[----:B------:R-:W-:-:S07]  /*0760*/  F2FP.BF16.F32.PACK_AB R8, RZ, R8 ;  /* 0x00000008ff08723e */ /* 0x000fce00000010ff */
.L_x_4314:
[----:B------:R-:W-:Y:S05]  /*0770*/  BSYNC.RECONVERGENT B0 ;  /* 0x0000000000007941 */ /* 0x000fea0003800200 */
.L_x_4313:
[----:B------:R-:W-:Y:S04]  /*0780*/  BSSY.RECONVERGENT B0, `(.L_x_4315) ;  /* 0x0000024000007945 */ /* 0x000fe80003800200 */
[----:B------:R-:W-:Y:S05]  /*0790*/  @P1 BRA `(.L_x_4316) ;  /* 0x0000000000881947 */ /* 0x000fea0003800000 */
        /* <DEDUP_REMOVED lines=34> */
.L_x_4316:
[----:B------:R-:W-:Y:S05]  /*09c0*/  BSYNC.RECONVERGENT B0 ;  /* 0x0000000000007941 */ /* 0x000fea0003800200 */
.L_x_4315:
        /* <DEDUP_REMOVED lines=36> */
.L_x_4318:
[----:B------:R-:W-:Y:S05]  /*0c10*/  BSYNC.RECONVERGENT B0 ;  /* 0x0000000000007941 */ /* 0x000fea0003800200 */
.L_x_4317:
[----:B-----5:R0:W-:Y:S01]  /*0c20*/  @!P0 STG.E.U16 desc[UR4][R2.64], R9 ;  /* 0x0000000902008986 */ /* 0x0201e2000c101504 */
[----:B------:R-:W-:Y:S04]  /*0c30*/  BSSY.RECONVERGENT B0, `(.L_x_4319) ;  /* 0x000000d000007945 */ /* 0x000fe80003800200 */
[----:B------:R-:W-:Y:S05]  /*0c40*/  @P3 BRA `(.L_x_4320) ;  /* 0x00000000002c3947 */ /* 0x000fea0003800000 */
[----:B0-----:R-:W0:Y:S01]  /*0c50*/  LDC.64 R2, c[0x0][0x388] ;  /* 0x0000e200ff027b82 */ /* 0x001e220000000a00 */
[----:B------:R-:W-:Y:S02]  /*0c60*/  LEA R9, R0, R5, 0x9 ;  /* 0x0000000500097211 */ /* 0x000fe400078e48ff */
[----:B------:R-:W-:Y:S02]  /*0c70*/  IADD3 R5, PT, PT, R5, 0x80, RZ ;  /* 0x0000008005057810 */ /* 0x000fe40007ffe0ff */
[----:B------:R-:W-:Y:S02]  /*0c80*/  PRMT R10, R8, 0x7610, R10 ;  /* 0x00007610080a7816 */ /* 0x000fe4000000000a */
[----:B------:R-:W-:-:S13]  /*0c90*/  ISETP.GE.AND P0, PT, R5, R4, PT ;  /* 0x000000040500720c */ /* 0x000fda0003f06270 */
[----:B------:R-:W-:Y:S02]  /*0ca0*/  @!P0 LEA R11, R0, R5, 0x9 ;  /* 0x00000005000b8211 */ /* 0x000fe400078e48ff */
[----:B------:R-:W-:Y:S01]  /*0cb0*/  @!P0 IADD3 R5, PT, PT, R5, 0x80, RZ ;  /* 0x0000008005058810 */ /* 0x000fe20007ffe0ff */
[----:B0-----:R-:W-:-:S04]  /*0cc0*/  IMAD.WIDE.U32 R8, R9, 0x2, R2 ;  /* 0x0000000209087825 */ /* 0x001fc800078e0002 */
[----:B------:R-:W-:Y:S01]  /*0cd0*/  @!P0 IMAD.WIDE.U32 R2, R11, 0x2, R2 ;  /* 0x000000020b028825 */ /* 0x000fe200078e0002 */
[----:B------:R1:W-:Y:S04]  /*0ce0*/  STG.E.U16 desc[UR4][R8.64], R10 ;  /* 0x0000000a08007986 */ /* 0x0003e8000c101504 */
[----:B------:R1:W-:Y:S02]  /*0cf0*/  @!P0 STG.E.U16 desc[UR4][R2.64], R7 ;  /* 0x0000000702008986 */ /* 0x0003e4000c101504 */
.L_x_4320:
[----:B------:R-:W-:Y:S05]  /*0d00*/  BSYNC.RECONVERGENT B0 ;  /* 0x0000000000007941 */ /* 0x000fea0003800200 */
.L_x_4319:
[----:B------:R-:W-:-:S13]  /*0d10*/  ISETP.GE.AND P0, PT, R5, R4, PT ;  /* 0x000000040500720c */ /* 0x000fda0003f06270 */
[----:B------:R-:W-:Y:S05]  /*0d20*/  @P0 EXIT ;  /* 0x000000000000094d */ /* 0x000fea0003800000 */
[----:B01----:R-:W0:Y:S01]  /*0d30*/  LDC.64 R2, c[0x0][0x388] ;  /* 0x0000e200ff027b82 */ /* 0x003e220000000a00 */
[----:B------:R-:W-:-:S05]  /*0d40*/  LEA R5, R0, R5, 0x9 ;  /* 0x0000000500057211 */ /* 0x000fca00078e48ff */
[----:B0-----:R-:W-:-:S05]  /*0d50*/  IMAD.WIDE.U32 R2, R5, 0x2, R2 ;  /* 0x0000000205027825 */ /* 0x001fca00078e0002 */
[----:B------:R-:W-:Y:S01]  /*0d60*/  STG.E.U16 desc[UR4][R2.64], R6 ;  /* 0x0000000602007986 */ /* 0x000fe2000c101504 */
[----:B------:R-:W-:Y:S05]  /*0d70*/  EXIT ;  /* 0x000000000000794d */ /* 0x000fea0003800000 */
.L_x_4321:
        /* <DEDUP_REMOVED lines=16> */
.L_x_6653:


//--------------------- .text._ZN2at6native29vectorized_elementwise_kernelILi2EZZZNS0_33launch_log_sigmoid_forward_kernelERNS_18TensorIteratorBaseEENKUlvE_clEvENKUlvE2_clEvEUlN3c108BFloat16EE_St5arrayIPcLm2EEEEviT0_T1_ --------------------------
	.section	.text._ZN2at6native29vectorized_elementwise_kernelILi2EZZZNS0_33launch_log_sigmoid_forward_kernelERNS_18TensorIteratorBaseEENKUlvE_clEvENKUlvE2_clEvEUlN3c108BFloat16EE_St5arrayIPcLm2EEEEviT0_T1_,"ax",@progbits
	.align	128
        .global         _ZN2at6native29vectorized_elementwise_kernelILi2EZZZNS0_33launch_log_sigmoid_forward_kernelERNS_18TensorIteratorBaseEENKUlvE_clEvENKUlvE2_clEvEUlN3c108BFloat16EE_St5arrayIPcLm2EEEEviT0_T1_
        .type           _ZN2at6native29vectorized_elementwise_kernelILi2EZZZNS0_33launch_log_sigmoid_forward_kernelERNS_18TensorIteratorBaseEENKUlvE_clEvENKUlvE2_clEvEUlN3c108BFloat16EE_St5arrayIPcLm2EEEEviT0_T1_,@function
        .size           _ZN2at6native29vectorized_elementwise_kernelILi2EZZZNS0_33launch_log_sigmoid_forward_kernelERNS_18TensorIteratorBaseEENKUlvE_clEvENKUlvE2_clEvEUlN3c108BFloat16EE_St5arrayIPcLm2EEEEviT0_T1_,(.L_x_6654 - _ZN2at6native29vectorized_elementwise_kernelILi2EZZZNS0_33launch_log_sigmoid_forward_kernelERNS_18TensorIteratorBaseEENKUlvE_clEvENKUlvE2_clEvEUlN3c108BFloat16EE_St5arrayIPcLm2EEEEviT0_T1_)
        .other          _ZN2at6native29vectorized_elementwise_kernelILi2EZZZNS0_33launch_log_sigmoid_forward_kernelERNS_18TensorIteratorBaseEENKUlvE_clEvENKUlvE2_clEvEUlN3c108BFloat16EE_St5arrayIPcLm2EEEEviT0_T1_,@"STO_CUDA_ENTRY STV_DEFAULT"
_ZN2at6native29vectorized_elementwise_kernelILi2EZZZNS0_33launch_log_sigmoid_forward_kernelERNS_18TensorIteratorBaseEENKUlvE_clEvENKUlvE2_clEvEUlN3c108BFloat16EE_St5arrayIPcLm2EEEEviT0_T1_:
.text._ZN2at6native29vectorized_elementwise_kernelILi2EZZZNS0_33launch_log_sigmoid_forward_kernelERNS_18TensorIteratorBaseEENKUlvE_clEvENKUlvE2_clEvEUlN3c108BFloat16EE_St5arrayIPcLm2EEEEviT0_T1_:
        /* <DEDUP_REMOVED lines=9> */
[----:B------:R-:W-:Y:S02]  /*0090*/  PRMT R9, RZ, 0x7610, R9 ;  /* 0x00007610ff097816 */ /* 0x000fe40000000009 */
[----:B0-----:R-:W-:Y:S02]  /*00a0*/  ISETP.GE.U32.AND P0, PT, R27, R2, PT ;  /* 0x000000021b00720c */ /* 0x001fe40003f06070 */
[----:B------:R-:W-:-:S11]  /*00b0*/  MOV R3, R27 ;  /* 0x0000001b00037202 */ /* 0x000fd60000000f00 */
[----:B------:R-:W-:-:S04]  /*00c0*/  @!P0 IADD3 R27, PT, PT, R3, 0x80, RZ ;  /* 0x00000080031b8810 */ /* 0x000fc80007ffe0ff */
[----:B------:R-:W-:-:S13]  /*00d0*/  ISETP.GE.U32.AND P6, PT, R27, R2, PT ;  /* 0x000000021b00720c */ /* 0x000fda0003fc6070 */
[----:B------:R-:W-:Y:S01]  /*00e0*/  @!P6 IADD3 R5, PT, PT, R0, R27, RZ ;  /* 0x0000001b0005e210 */ /* 0x000fe20007ffe0ff */
[----:B------:R-:W0:Y:S01]  /*00f0*/  @!P6 LDC.64 R28, c[0x0][0x390] ;  /* 0x0000e400ff1ceb82 */ /* 0x000e220000000a00 */
[----:B------:R-:W-:-:S04]  /*0100*/  @!P6 IADD3 R27, PT, PT, R27, 0x80, RZ ;  /* 0x000000801b1be810 */ /* 0x000fc80007ffe0ff */
[----:B------:R-:W-:-:S13]  /*0110*/  ISETP.GE.U32.AND P5, PT, R27, R2, PT ;  /* 0x000000021b00720c */ /* 0x000fda0003fa6070 */
[----:B------:R-:W-:Y:S01]  /*0120*/  @!P5 IADD3 R8, PT, PT, R0, R27, RZ ;  /* 0x0000001b0008d210 */ /* 0x000fe20007ffe0ff */
[----:B------:R-:W1:Y:S01]  /*0130*/  @!P5 LDC.64 R20, c[0x0][0x390] ;  /* 0x0000e400ff14db82 */ /* 0x000e620000000a00 */
[----:B------:R-:W-:-:S04]  /*0140*/  @!P5 IADD3 R27, PT, PT, R27, 0x80, RZ ;  /* 0x000000801b1bd810 */ /* 0x000fc80007ffe0ff */
[----:B------:R-:W-:Y:S01]  /*0150*/  ISETP.GE.U32.AND P4, PT, R27, R2, PT ;  /* 0x000000021b00720c */ /* 0x000fe20003f86070 */
[----:B0-----:R-:W-:-:S05]  /*0160*/  @!P6 IMAD.WIDE.U32 R28, R5, 0x2, R28 ;  /* 0x00000002051ce825 */ /* 0x001fca00078e001c */
[----:B------:R-:W5:Y:S07]  /*0170*/  @!P6 LDG.E.U16 R9, desc[UR4][R28.64] ;  /* 0x000000041c09e981 */ /* 0x000f6e000c1e1500 */
[----:B------:R-:W-:Y:S01]  /*0180*/  @!P4 IADD3 R25, PT, PT, R0, R27, RZ ;  /* 0x0000001b0019c210 */ /* 0x000fe20007ffe0ff */
[----:B------:R-:W0:Y:S01]  /*0190*/  @!P4 LDC.64 R4, c[0x0][0x390] ;  /* 0x0000e400ff04cb82 */ /* 0x000e220000000a00 */
[----:B------:R-:W-:-:S04]  /*01a0*/  @!P4 IADD3 R27, PT, PT, R27, 0x80, RZ ;  /* 0x000000801b1bc810 */ /* 0x000fc80007ffe0ff */
[----:B------:R-:W-:-:S13]  /*01b0*/  ISETP.GE.U32.AND P3, PT, R27, R2, PT ;  /* 0x000000021b00720c */ /* 0x000fda0003f66070 */
[----:B------:R-:W-:Y:S02]  /*01c0*/  @!P3 IADD3 R23, PT, PT, R0, R27, RZ ;  /* 0x0000001b0017b210 */ /* 0x000fe40007ffe0ff */
[----:B------:R-:W-:Y:S01]  /*01d0*/  PRMT R16, RZ, 0x7610, R16 ;  /* 0x00007610ff107816 */ /* 0x000fe20000000010 */
[----:B-1----:R-:W-:Y:S01]  /*01e0*/  @!P5 IMAD.WIDE.U32 R20, R8, 0x2, R20 ;  /* 0x000000020814d825 */ /* 0x002fe200078e0014 */
[----:B------:R-:W-:Y:S01]  /*01f0*/  @!P3 IADD3 R27, PT, PT, R27, 0x80, RZ ;  /* 0x000000801b1bb810 */ /* 0x000fe20007ffe0ff */
[----:B------:R-:W1:Y:S03]  /*0200*/  @!P3 LDC.64 R6, c[0x0][0x390] ;  /* 0x0000e400ff06bb82 */ /* 0x000e660000000a00 */
[----:B------:R-:W-:-:S13]  /*0210*/  ISETP.GE.U32.AND P2, PT, R27, R2, PT ;  /* 0x000000021b00720c */ /* 0x000fda0003f46070 */
[----:B------:R-:W-:Y:S01]  /*0220*/  @!P2 IADD3 R19, PT, PT, R0, R27, RZ ;  /* 0x0000001b0013a210 */ /* 0x000fe20007ffe0ff */
[----:B------:R-:W2:Y:S01]  /*0230*/  @!P2 LDC.64 R10, c[0x0][0x390] ;  /* 0x0000e400ff0aab82 */ /* 0x000ea20000000a00 */
[----:B------:R-:W-:-:S04]  /*0240*/  @!P2 IADD3 R27, PT, PT, R27, 0x80, RZ ;  /* 0x000000801b1ba810 */ /* 0x000fc80007ffe0ff */
[----:B------:R-:W-:-:S13]  /*0250*/  ISETP.GE.U32.AND P1, PT, R27, R2, PT ;  /* 0x000000021b00720c */ /* 0x000fda0003f26070 */
[C---:B------:R-:W-:Y:S02]  /*0260*/  @!P1 IADD3 R17, PT, PT, R0.reuse, R27, RZ ;  /* 0x0000001b00119210 */ /* 0x040fe40007ffe0ff */
[----:B------:R-:W-:Y:S01]  /*0270*/  PRMT R8, RZ, 0x7610, R8 ;  /* 0x00007610ff087816 */ /* 0x000fe20000000008 */
[----:B-1----:R-:W-:Y:S01]  /*0280*/  @!P3 IMAD.WIDE.U32 R6, R23, 0x2, R6 ;  /* 0x000000021706b825 */ /* 0x002fe200078e0006 */
[----:B------:R-:W-:Y:S01]  /*0290*/  @!P1 IADD3 R27, PT, PT, R27, 0x80, RZ ;  /* 0x000000801b1b9810 */ /* 0x000fe20007ffe0ff */
[----:B------:R-:W1:Y:S03]  /*02a0*/  @!P1 LDC.64 R14, c[0x0][0x390] ;  /* 0x0000e400ff0e9b82 */ /* 0x000e660000000a00 */
[----:B------:R-:W-:Y:S01]  /*02b0*/  ISETP.GE.U32.AND P6, PT, R27, R2, PT ;  /* 0x000000021b00720c */ /* 0x000fe20003fc6070 */
[----:B------:R3:W5:Y:S04]  /*02c0*/  @!P5 LDG.E.U16 R8, desc[UR4][R20.64] ;  /* 0x000000041408d981 */ /* 0x000768000c1e1500 */
[----:B---3--:R-:W3:Y:S08]  /*02d0*/  @!P0 LDC.64 R20, c[0x0][0x390] ;  /* 0x0000e400ff148b82 */ /* 0x008ef00000000a00 */
[----:B------:R-:W4:Y:S01]  /*02e0*/  @!P6 LDC.64 R12, c[0x0][0x390] ;  /* 0x0000e400ff0ceb82 */ /* 0x000f220000000a00 */
[----:B------:R-:W-:-:S05]  /*02f0*/  @!P6 IADD3 R27, PT, PT, R0, R27, RZ ;  /* 0x0000001b001be210 */ /* 0x000fca0007ffe0ff */
[----:B----4-:R-:W-:-:S05]  /*0300*/  @!P6 IMAD.WIDE.U32 R12, R27, 0x2, R12 ;  /* 0x000000021b0ce825 */ /* 0x010fca00078e000c */
[----:B------:R-:W5:Y:S01]  /*0310*/  @!P6 LDG.E.U16 R16, desc[UR4][R12.64] ;  /* 0x000000040c10e981 */ /* 0x000f62000c1e1500 */
[----:B------:R-:W-:-:S05]  /*0320*/  @!P0 IADD3 R23, PT, PT, R0, R3, RZ ;  /* 0x0000000300178210 */ /* 0x000fca0007ffe0ff */
[----:B---3--:R-:W-:Y:S01]  /*0330*/  @!P0 IMAD.WIDE.U32 R20, R23, 0x2, R20 ;  /* 0x0000000217148825 */ /* 0x008fe200078e0014 */
[----:B------:R-:W-:-:S06]  /*0340*/  PRMT R23, RZ, 0x7610, R23 ;  /* 0x00007610ff177816 */ /* 0x000fcc0000000017 */
[----:B------:R-:W5:Y:S01]  /*0350*/  @!P0 LDG.E.U16 R23, desc[UR4][R20.64] ;  /* 0x0000000414178981 */ /* 0x000f62000c1e1500 */
[----:B------:R-:W-:Y:S01]  /*0360*/  ISETP.GE.U32.AND P0, PT, R3, R2, PT ;  /* 0x000000020300720c */ /* 0x000fe20003f06070 */
[----:B0-----:R-:W-:Y:S01]  /*0370*/  @!P4 IMAD.WIDE.U32 R4, R25, 0x2, R4 ;  /* 0x000000021904c825 */ /* 0x001fe200078e0004 */
[----:B------:R-:W-:-:S06]  /*0380*/  PRMT R22, RZ, 0x7610, R22 ;  /* 0x00007610ff167816 */ /* 0x000fcc0000000016 */
[----:B------:R0:W5:Y:S01]  /*0390*/  @!P4 LDG.E.U16 R22, desc[UR4][R4.64] ;  /* 0x000000040416c981 */ /* 0x000162000c1e1500 */
[----:B--2---:R-:W-:Y:S01]  /*03a0*/  @!P2 IMAD.WIDE.U32 R10, R19, 0x2, R10 ;  /* 0x00000002130aa825 */ /* 0x004fe200078e000a */
[----:B------:R-:W-:Y:S02]  /*03b0*/  PRMT R19, RZ, 0x7610, R19 ;  /* 0x00007610ff137816 */ /* 0x000fe40000000013 */
[----:B------:R-:W-:Y:S01]  /*03c0*/  PRMT R18, RZ, 0x7610, R18 ;  /* 0x00007610ff127816 */ /* 0x000fe20000000012 */
[----:B-1----:R-:W-:Y:S01]  /*03d0*/  @!P1 IMAD.WIDE.U32 R14, R17, 0x2, R14 ;  /* 0x00000002110e9825 */ /* 0x002fe200078e000e */
[----:B0-----:R-:W0:Y:S01]  /*03e0*/  @!P0 LDC.64 R4, c[0x0][0x388] ;  /* 0x0000e200ff048b82 */ /* 0x001e220000000a00 */
[----:B------:R-:W-:Y:S01]  /*03f0*/  PRMT R17, RZ, 0x7610, R17 ;  /* 0x00007610ff117816 */ /* 0x000fe20000000011 */
[----:B------:R1:W5:Y:S01]  /*0400*/  @!P3 LDG.E.U16 R19, desc[UR4][R6.64] ;  /* 0x000000040613b981 */ /* 0x000362000c1e1500 */
[----:B------:R-:W-:Y:S03]  /*0410*/  BSSY.RECONVERGENT B0, `(.L_x_4323) ;  /* 0x000002e000007945 */ /* 0x000fe60003800200 */
[----:B------:R2:W5:Y:S04]  /*0420*/  @!P2 LDG.E.U16 R18, desc[UR4][R10.64] ;  /* 0x000000040a12a981 */ /* 0x000568000c1e1500 */
[----:B------:R3:W5:Y:S01]  /*0430*/  @!P1 LDG.E.U16 R17, desc[UR4][R14.64] ;  /* 0x000000040e119981 */ /* 0x000762000c1e1500 */
[----:B-1----:R-:W-:-:S02]  /*0440*/  IADD3 R7, PT, PT, R3, 0x100, RZ ;  /* 0x0000010003077810 */ /* 0x002fc40007ffe0ff */
[C---:B--2---:R-:W-:Y:S02]  /*0450*/  IADD3 R11, PT, PT, R3.reuse, 0x180, RZ ;  /* 0x00000180030b7810 */ /* 0x044fe40007ffe0ff */
[----:B---3--:R-:W-:Y:S02]  /*0460*/  IADD3 R15, PT, PT, R3, 0x200, RZ ;  /* 0x00000200030f7810 */ /* 0x008fe40007ffe0ff */
[-C--:B------:R-:W-:Y:S02]  /*0470*/  ISETP.GE.U32.AND P5, PT, R7, R2.reuse, PT ;  /* 0x000000020700720c */ /* 0x080fe40003fa6070 */
[-C--:B------:R-:W-:Y:S02]  /*0480*/  ISETP.GE.U32.AND P1, PT, R11, R2.reuse, PT ;  /* 0x000000020b00720c */ /* 0x080fe40003f26070 */
[----:B------:R-:W-:Y:S02]  /*0490*/  ISETP.GE.U32.AND P2, PT, R15, R2, PT ;  /* 0x000000020f00720c */ /* 0x000fe40003f46070 */
[----:B------:R-:W-:-:S02]  /*04a0*/  IADD3 R7, PT, PT, R3, 0x80, RZ ;  /* 0x0000008003077810 */ /* 0x000fc40007ffe0ff */
[----:B------:R-:W-:Y:S01]  /*04b0*/  IADD3 R11, PT, PT, R3, 0x280, RZ ;  /* 0x00000280030b7810 */ /* 0x000fe20007ffe0ff */
[----:B------:R-:W-:Y:S08]  /*04c0*/  @P0 BRA `(.L_x_4324) ;  /* 0x0000000000880947 */ /* 0x000ff00003800000 */
[----:B-----5:R-:W-:Y:S01]  /*04d0*/  SHF.L.U32 R6, R23, 0x10, RZ ;  /* 0x0000001017067819 */ /* 0x020fe200000006ff */
[----:B------:R-:W-:Y:S01]  /*04e0*/  HFMA2 R15, -RZ, RZ, 1.625, 0 ;  /* 0x3e800000ff0f7431 */ /* 0x000fe200000001ff */
[----:B------:R-:W-:-:S03]  /*04f0*/  MOV R21, 0x3d39bf78 ;  /* 0x3d39bf7800157802 */ /* 0x000fc60000000f00 */
[----:B------:R-:W-:-:S06]  /*0500*/  FMUL.FTZ R10, |R6|, -1.4426950216293334961 ;  /* 0xbfb8aa3b060a7820 */ /* 0x000fcc0000410200 */
        /* <DEDUP_REMOVED lines=23> */
[----:B------:R-:W-:Y:S01]  /*0680*/  FFMA.FTZ R12, R13, 0.69314718246459960938, R12 ;  /* 0x3f3172180d0c7823 */ /* 0x000fe2000001000c */
[----:B------:R-:W-:Y:S01]  /*0690*/  FMNMX.FTZ R13, RZ, R6, PT ;  /* 0x00000006ff0d7209 */ /* 0x000fe20003810000 */
[C---:B------:R-:W-:Y:S01]  /*06a0*/  @P4 FFMA.FTZ R12, R10.reuse, R15, +INF ;  /* 0x7f8000000a0c4423 */ /* 0x040fe2000001000f */
[----:B------:R-:W-:-:S04]  /*06b0*/  @P3 FSETP.NEU.FTZ.AND P4, PT, R10, RZ, PT ;  /* 0x000000ff0a00320b */ /* 0x000fc80003f9d000 */
[----:B------:R-:W-:-:S05]  /*06c0*/  @P3 FSEL R12, R12, -RZ, P4 ;  /* 0x800000ff0c0c3208 */ /* 0x000fca0002000000 */
[----:B------:R-:W-:-:S05]  /*06d0*/  FADD.FTZ R6, R13, -R12 ;  /* 0x8000000c0d067221 */ /* 0x000fca0000010000 */
[----:B------:R-:W-:-:S07]  /*06e0*/  F2FP.BF16.F32.PACK_AB R6, RZ, R6 ;  /* 0x00000006ff06723e */ /* 0x000fce00000010ff */
.L_x_4324:
[----:B------:R-:W-:Y:S05]  /*06f0*/  BSYNC.RECONVERGENT B0 ;  /* 0x0000000000007941 */ /* 0x000fea0003800200 */
.L_x_4323:
[-C--:B------:R-:W-:Y:S01]  /*0700*/  ISETP.GE.U32.AND P4, PT, R7, R2.reuse, PT ;  /* 0x000000020700720c */ /* 0x080fe20003f86070 */
[----:B------:R-:W-:Y:S01]  /*0710*/  BSSY.RECONVERGENT B0, `(.L_x_4325) ;  /* 0x0000026000007945 */ /* 0x000fe20003800200 */
[----:B------:R-:W-:Y:S02]  /*0720*/  ISETP.GE.U32.AND P3, PT, R11, R2, PT ;  /* 0x000000020b00720c */ /* 0x000fe40003f66070 */
[----:B------:R-:W-:-:S09]  /*0730*/  IADD3 R11, PT, PT, R3, 0x300, RZ ;  /* 0x00000300030b7810 */ /* 0x000fd20007ffe0ff */
[----:B------:R-:W-:Y:S05]  /*0740*/  @P4 BRA `(.L_x_4326) ;  /* 0x0000000000884947 */ /* 0x000fea0003800000 */
[----:B-----5:R-:W-:Y:S01]  /*0750*/  SHF.L.U32 R9, R9, 0x10, RZ ;  /* 0x0000001009097819 */ /* 0x020fe200000006ff */
[----:B------:R-:W-:Y:S01]  /*0760*/  HFMA2 R15, -RZ, RZ, 1.625, 0 ;  /* 0x3e800000ff0f7431 */ /* 0x000fe200000001ff */
[----:B------:R-:W-:-:S03]  /*0770*/  MOV R21, 0x3d39bf78 ;  /* 0x3d39bf7800157802 */ /* 0x000fc60000000f00 */
        /* <DEDUP_REMOVED lines=29> */
[----:B------:R-:W-:-:S05]  /*0950*/  FADD.FTZ R9, R9, -R12 ;  /* 0x8000000c09097221 */ /* 0x000fca0000010000 */
[----:B------:R-:W-:-:S07]  /*0960*/  F2FP.BF16.F32.PACK_AB R9, RZ, R9 ;  /* 0x00000009ff09723e */ /* 0x000fce00000010ff */
.L_x_4326:
[----:B------:R-:W-:Y:S05]  /*0970*/  BSYNC.RECONVERGENT B0 ;  /* 0x0000000000007941 */ /* 0x000fea0003800200 */
.L_x_4325:
[----:B------:R-:W-:Y:S01]  /*0980*/  BSSY.RECONVERGENT B0, `(.L_x_4327) ;  /* 0x0000026000007945 */ /* 0x000fe20003800200 */
[----:B------:R-:W-:Y:S02]  /*0990*/  ISETP.GE.U32.AND P4, PT, R11, R2, PT ;  /* 0x000000020b00720c */ /* 0x000fe40003f86070 */
[----:B------:R-:W-:Y:S01]  /*09a0*/  IADD3 R11, PT, PT, R3, 0x380, RZ ;  /* 0x00000380030b7810 */ /* 0x000fe20007ffe0ff */
[----:B------:R-:W-:Y:S10]  /*09b0*/  @P5 BRA `(.L_x_4328) ;  /* 0x0000000000885947 */ /* 0x000ff40003800000 */
        /* <DEDUP_REMOVED lines=34> */
.L_x_4328:
[----:B------:R-:W-:Y:S05]  /*0be0*/  BSYNC.RECONVERGENT B0 ;  /* 0x0000000000007941 */ /* 0x000fea0003800200 */
.L_x_4327:
[----:B------:R-:W-:Y:S01]  /*0bf0*/  ISETP.GE.U32.AND P5, PT, R11, R2, PT ;  /* 0x000000020b00720c */ /* 0x000fe20003fa6070 */
[----:B------:R-:W-:Y:S01]  /*0c00*/  BSSY.RECONVERGENT B0, `(.L_x_4329) ;  /* 0x0000026000007945 */ /* 0x000fe20003800200 */
[----:B------:R-:W-:-:S05]  /*0c10*/  @!P0 IADD3 R11, PT, PT, R0, R3, RZ ;  /* 0x00000003000b8210 */ /* 0x000fca0007ffe0ff */
[----:B0-----:R-:W-:Y:S01]  /*0c20*/  @!P0 IMAD.WIDE.U32 R4, R11, 0x2, R4 ;  /* 0x000000020b048825 */ /* 0x001fe200078e0004 */
[----:B------:R-:W-:Y:S06]  /*0c30*/  @P1 BRA `(.L_x_4330) ;  /* 0x0000000000881947 */ /* 0x000fec0003800000 */
        /* <DEDUP_REMOVED lines=34> */
.L_x_4330:
[----:B------:R-:W-:Y:S05]  /*0e60*/  BSYNC.RECONVERGENT B0 ;  /* 0x0000000000007941 */ /* 0x000fea0003800200 */
.L_x_4329:
        /* <DEDUP_REMOVED lines=36> */
.L_x_4332:
[----:B------:R-:W-:Y:S05]  /*10b0*/  BSYNC.RECONVERGENT B0 ;  /* 0x0000000000007941 */ /* 0x000fea0003800200 */
.L_x_4331:
        /* <DEDUP_REMOVED lines=36> */
.L_x_4334:
[----:B------:R-:W-:Y:S05]  /*1300*/  BSYNC.RECONVERGENT B0 ;  /* 0x0000000000007941 */ /* 0x000fea0003800200 */
.L_x_4333:
        /* <DEDUP_REMOVED lines=36> */
.L_x_4336:
[----:B------:R-:W-:Y:S05]  /*1550*/  BSYNC.RECONVERGENT B0 ;  /* 0x0000000000007941 */ /* 0x000fea0003800200 */
.L_x_4335:
        /* <DEDUP_REMOVED lines=36> */
.L_x_4338:
[----:B------:R-:W-:Y:S05]  /*17a0*/  BSYNC.RECONVERGENT B0 ;  /* 0x0000000000007941 */ /* 0x000fea0003800200 */
.L_x_4337:
        /* <DEDUP_REMOVED lines=11> */
[----:B-----5:R0:W-:Y:S07]  /*1860*/  STG.E.U16 desc[UR4][R4.64], R9 ;  /* 0x0000000904007986 */ /* 0x0201ee000c101504 */
[----:B------:R-:W-:Y:S05]  /*1870*/  @P0 BRA `(.L_x_4342) ;  /* 0x0000000000300947 */ /* 0x000fea0003800000 */
[----:B0-----:R-:W0:Y:S01]  /*1880*/  LDC.64 R4, c[0x0][0x388] ;  /* 0x0000e200ff047b82 */ /* 0x001e220000000a00 */
[----:B------:R-:W-:Y:S02]  /*1890*/  IADD3 R7, PT, PT, R0, R3, RZ ;  /* 0x0000000300077210 */ /* 0x000fe40007ffe0ff */
[----:B------:R-:W-:-:S03]  /*18a0*/  IADD3 R3, PT, PT, R3, 0x80, RZ ;  /* 0x0000008003037810 */ /* 0x000fc60007ffe0ff */
[----:B0-----:R-:W-:-:S05]  /*18b0*/  IMAD.WIDE.U32 R4, R7, 0x2, R4 ;  /* 0x0000000207047825 */ /* 0x001fca00078e0004 */
[----:B------:R0:W-:Y:S02]  /*18c0*/  STG.E.U16 desc[UR4][R4.64], R8 ;  /* 0x0000000804007986 */ /* 0x0001e4000c101504 */
.L_x_4341:
[----:B------:R-:W-:-:S13]  /*18d0*/  ISETP.GE.U32.AND P0, PT, R3, R2, PT ;  /* 0x000000020300720c */ /* 0x000fda0003f06070 */
[----:B------:R-:W-:Y:S05]  /*18e0*/  @P0 BRA `(.L_x_4343) ;  /* 0x0000000000300947 */ /* 0x000fea0003800000 */
[----:B0-----:R-:W0:Y:S01]  /*18f0*/  LDC.64 R4, c[0x0][0x388] ;  /* 0x0000e200ff047b82 */ /* 0x001e220000000a00 */
[----:B------:R-:W-:Y:S02]  /*1900*/  IADD3 R7, PT, PT, R0, R3, RZ ;  /* 0x0000000300077210 */ /* 0x000fe40007ffe0ff */
[----:B------:R-:W-:-:S03]  /*1910*/  IADD3 R3, PT, PT, R3, 0x80, RZ ;  /* 0x0000008003037810 */ /* 0x000fc60007ffe0ff */
[----:B0-----:R-:W-:-:S05]  /*1920*/  IMAD.WIDE.U32 R4, R7, 0x2, R4 ;  /* 0x0000000207047825 */ /* 0x001fca00078e0004 */
[----:B------:R1:W-:Y:S02]  /*1930*/  STG.E.U16 desc[UR4][R4.64], R10 ;  /* 0x0000000a04007986 */ /* 0x0003e4000c101504 */
.L_x_4342:
[----:B------:R-:W-:-:S13]  /*1940*/  ISETP.GE.U32.AND P0, PT, R3, R2, PT ;  /* 0x000000020300720c */ /* 0x000fda0003f06070 */
[----:B------:R-:W-:Y:S05]  /*1950*/  @P0 BRA `(.L_x_4344) ;  /* 0x0000000000340947 */ /* 0x000fea0003800000 */
[----:B01----:R-:W0:Y:S01]  /*1960*/  LDC.64 R4, c[0x0][0x388] ;  /* 0x0000e200ff047b82 */ /* 0x003e220000000a00 */
[----:B------:R-:W-:Y:S02]  /*1970*/  IADD3 R7, PT, PT, R0, R3, RZ ;  /* 0x0000000300077210 */ /* 0x000fe40007ffe0ff */
[----:B------:R-:W-:-:S03]  /*1980*/  IADD3 R3, PT, PT, R3, 0x80, RZ ;  /* 0x0000008003037810 */ /* 0x000fc60007ffe0ff */
[----:B0-----:R-:W-:-:S05]  /*1990*/  IMAD.WIDE.U32 R4, R7, 0x2, R4 ;  /* 0x0000000207047825 */ /* 0x001fca00078e0004 */
[----:B------:R1:W-:Y:S02]  /*19a0*/  STG.E.U16 desc[UR4][R4.64], R11 ;  /* 0x0000000b04007986 */ /* 0x0003e4000c101504 */
.L_x_4343:
        /* <DEDUP_REMOVED lines=8> */
.L_x_4344:
[----:B------:R-:W-:Y:S05]  /*1a30*/  BSYNC.RELIABLE B1 ;  /* 0x0000000000017941 */ /* 0x000fea0003800100 */
.L_x_4340:
[----:B------:R-:W-:-:S13]  /*1a40*/  ISETP.GE.U32.AND P0, PT, R3, R2, PT ;  /* 0x000000020300720c */ /* 0x000fda0003f06070 */
[----:B012---:R-:W0:Y:S01]  /*1a50*/  @!P0 LDC.64 R4, c[0x0][0x388] ;  /* 0x0000e200ff048b82 */ /* 0x007e220000000a00 */
[----:B------:R-:W-:Y:S02]  /*1a60*/  @!P0 IADD3 R7, PT, PT, R0, R3, RZ ;  /* 0x0000000300078210 */ /* 0x000fe40007ffe0ff */
[----:B------:R-:W-:-:S03]  /*1a70*/  @!P0 IADD3 R3, PT, PT, R3, 0x80, RZ ;  /* 0x0000008003038810 */ /* 0x000fc60007ffe0ff */
[----:B0-----:R-:W-:-:S05]  /*1a80*/  @!P0 IMAD.WIDE.U32 R4, R7, 0x2, R4 ;  /* 0x0000000207048825 */ /* 0x001fca00078e0004 */
[----:B------:R2:W-:Y:S02]  /*1a90*/  @!P0 STG.E.U16 desc[UR4][R4.64], R13 ;  /* 0x0000000d04008986 */ /* 0x0005e4000c101504 */
.L_x_4345:
[----:B------:R-:W-:Y:S05]  /*1aa0*/  BSYNC.RECONVERGENT B0 ;  /* 0x0000000000007941 */ /* 0x000fea0003800200 */
.L_x_4339:
        /* <DEDUP_REMOVED lines=8> */
.L_x_4322:
[----:B------:R-:W0:Y:S01]  /*1b30*/  S2R R4, SR_TID.X ;  /* 0x0000000000047919 */ /* 0x000e220000002100 */
[----:B------:R-:W1:Y:S02]  /*1b40*/  LDC.64 R2, c[0x0][0x390] ;  /* 0x0000e400ff027b82 */ /* 0x000e640000000a00 */
[----:B-1----:R-:W-:-:S04]  /*1b50*/  IMAD.WIDE.U32 R2, R0, 0x2, R2 ;  /* 0x0000000200027825 */ /* 0x002fc800078e0002 */
[----:B0-----:R-:W-:-:S05]  /*1b60*/  IMAD.WIDE.U32 R8, R4, 0x4, R2 ;  /* 0x0000000404087825 */ /* 0x001fca00078e0002 */
[----:B------:R-:W2:Y:S04]  /*1b70*/  LDG.E R5, desc[UR4][R8.64] ;  /* 0x0000000408057981 */ /* 0x000ea8000c1e1900 */
[----:B------:R-:W3:Y:S04]  /*1b80*/  LDG.E R6, desc[UR4][R8.64+0x200] ;  /* 0x0002000408067981 */ /* 0x000ee8000c1e1900 */
[----:B------:R-:W4:Y:S04]  /*1b90*/  LDG.E R11, desc[UR4][R8.64+0x400] ;  /* 0x00040004080b7981 */ /* 0x000f28000c1e1900 */
[----:B------:R0:W5:Y:S02]  /*1ba0*/  LDG.E R3, desc[UR4][R8.64+0x600] ;  /* 0x0006000408037981 */ /* 0x000164000c1e1900 */
[----:B0-----:R-:W-:Y:S01]  /*1bb0*/  HFMA2 R8, -RZ, RZ, 1.625, 0 ;  /* 0x3e800000ff087431 */ /* 0x001fe200000001ff */
[----:B--2---:R-:W-:-:S02]  /*1bc0*/  SHF.L.U32 R2, R5, 0x10, RZ ;  /* 0x0000001005027819 */ /* 0x004fc400000006ff */
[----:B------:R-:W-:-:S03]  /*1bd0*/  PRMT R10, R5, 0x7632, R10 ;  /* 0x00007632050a7816 */ /* 0x000fc6000000000a */
[----:B------:R-:W-:Y:S01]  /*1be0*/  FMUL.FTZ R7, |R2|, -1.4426950216293334961 ;  /* 0xbfb8aa3b02077820 */ /* 0x000fe20000410200 */
[----:B------:R-:W-:-:S05]  /*1bf0*/  SHF.L.U32 R10, R10, 0x10, RZ ;  /* 0x000000100a0a7819 */ /* 0x000fca00000006ff */
[----:B------:R-:W0:Y:S01]  /*1c00*/  MUFU.EX2 R7, R7 ;  /* 0x0000000700077308 */ /* 0x000e220000000800 */
[----:B------:R-:W-:Y:S01]  /*1c10*/  FMUL.FTZ R5, |R10|, -1.4426950216293334961 ;  /* 0xbfb8aa3b0a057820 */ /* 0x000fe20000410200 */
[----:B------:R-:W-:-:S05]  /*1c20*/  FMNMX.FTZ R10, RZ, R10, PT ;  /* 0x0000000aff0a7209 */ /* 0x000fca0003810000 */
[----:B------:R-:W1:Y:S01]  /*1c30*/  MUFU.EX2 R5, R5 ;  /* 0x0000000500057308 */ /* 0x000e620000000800 */
[C---:B0-----:R-:W-:Y:S01]  /*1c40*/  FADD.FTZ.RZ R12, R7.reuse, 1 ;  /* 0x3f800000070c7421 */ /* 0x041fe2000001c000 */
[----:B------:R-:W-:-:S04]  /*1c50*/  ISETP.GE.U32.AND P0, PT, R7, 0x7f800000, PT ;  /* 0x7f8000000700780c */ /* 0x000fc80003f06070 */
[----:B------:R-:W-:Y:S02]  /*1c60*/  IADD3 R12, PT, PT, R12, -0x3f400000, RZ ;  /* 0xc0c000000c0c7810 */ /* 0x000fe40007ffe0ff */
[----:B------:R-:W-:Y:S02]  /*1c70*/  ISETP.GT.AND P2, PT, R7, -0x40800000, P0 ;  /* 0xbf8000000700780c */ /* 0x000fe40000744270 */
[----:B------:R-:W-:Y:S01]  /*1c80*/  LOP3.LUT R16, R12, 0xff800000, RZ, 0xc0, !PT ;  /* 0xff8000000c107812 */ /* 0x000fe200078ec0ff */
[----:B-1----:R-:W-:-:S03]  /*1c90*/  FADD.FTZ.RZ R12, R5, 1 ;  /* 0x3f800000050c7421 */ /* 0x002fc6000001c000 */
[----:B------:R-:W-:Y:S02]  /*1ca0*/  IADD3 R9, PT, PT, -R16, 0x40800000, RZ ;  /* 0x4080000010097810 */ /* 0x000fe40007ffe1ff */
[----:B------:R-:W-:Y:S02]  /*1cb0*/  IADD3 R20, PT, PT, R7, -R16, RZ ;  /* 0x8000001007147210 */ /* 0x000fe40007ffe0ff */
[----:B------:R-:W-:Y:S01]  /*1cc0*/  IADD3 R12, PT, PT, R12, -0x3f400000, RZ ;  /* 0xc0c000000c0c7810 */ /* 0x000fe20007ffe0ff */
[----:B------:R-:W-:Y:S01]  /*1cd0*/  FFMA.FTZ R13, R9, R8, -1 ;  /* 0xbf800000090d7423 */ /* 0x000fe20000010008 */
[----:B------:R-:W-:Y:S02]  /*1ce0*/  MOV R9, 0x3d39bf78 ;  /* 0x3d39bf7800097802 */ /* 0x000fe40000000f00 */
[----:B------:R-:W-:Y:S01]  /*1cf0*/  LOP3.LUT R12, R12, 0xff800000, RZ, 0xc0, !PT ;  /* 0xff8000000c0c7812 */ /* 0x000fe200078ec0ff */
[----:B------:R-:W-:Y:S01]  /*1d00*/  FADD.FTZ R20, R20, R13 ;  /* 0x0000000d14147221 */ /* 0x000fe20000010000 */
[----:B---3--:R-:W-:-:S02]  /*1d10*/  SHF.L.U32 R13, R6, 0x10, RZ ;  /* 0x00000010060d7819 */ /* 0x008fc400000006ff */
[----:B------:R-:W-:Y:S01]  /*1d20*/  IADD3 R17, PT, PT, -R12, 0x40800000, RZ ;  /* 0x408000000c117810 */ /* 0x000fe20007ffe1ff */
[----:B------:R-:W-:Y:S01]  /*1d30*/  FFMA.FTZ R15, R20, -R9, 0.10546888411045074463 ;  /* 0x3dd80012140f7423 */ /* 0x000fe20000010809 */
[----:B------:R-:W-:Y:S01]  /*1d40*/  IADD3 R18, PT, PT, R5, -R12, RZ ;  /* 0x8000000c05127210 */ /* 0x000fe20007ffe0ff */
[----:B------:R-:W-:Y:S01]  /*1d50*/  FMUL.FTZ R14, |R13|, -1.4426950216293334961 ;  /* 0xbfb8aa3b0d0e7820 */ /* 0x000fe20000410200 */
[----:B------:R-:W-:Y:S01]  /*1d60*/  PRMT R6, R6, 0x7632, R6 ;  /* 0x0000763206067816 */ /* 0x000fe20000000006 */
[C---:B------:R-:W-:Y:S01]  /*1d70*/  FFMA.FTZ R15, R20.reuse, R15, -0.13229703903198242188 ;  /* 0xbe0778e0140f7423 */ /* 0x040fe2000001000f */
[----:B------:R-:W-:Y:S01]  /*1d80*/  FFMA.FTZ R17, R17, R8, -1 ;  /* 0xbf80000011117423 */ /* 0x000fe20000010008 */
[----:B------:R-:W-:Y:S02]  /*1d90*/  I2FP.F32.S32 R16, R16 ;  /* 0x0000001000107245 */ /* 0x000fe40000201400 */
[----:B------:R-:W-:Y:S01]  /*1da0*/  FFMA.FTZ R15, R20, R15, 0.14491446316242218018 ;  /* 0x3e146475140f7423 */ /* 0x000fe2000001000f */
[----:B------:R-:W0:Y:S01]  /*1db0*/  MUFU.EX2 R14, R14 ;  /* 0x0000000e000e7308 */ /* 0x000e220000000800 */
[----:B------:R-:W-:Y:S01]  /*1dc0*/  FADD.FTZ R18, R18, R17 ;  /* 0x0000001112127221 */ /* 0x000fe20000010000 */
[----:B------:R-:W-:Y:S01]  /*1dd0*/  SHF.L.U32 R6, R6, 0x10, RZ ;  /* 0x0000001006067819 */ /* 0x000fe200000006ff */
[----:B------:R-:W-:Y:S01]  /*1de0*/  FFMA.FTZ R15, R20, R15, -0.16641564667224884033 ;  /* 0xbe2a68dd140f7423 */ /* 0x000fe2000001000f */
[----:B------:R-:W-:Y:S01]  /*1df0*/  FMUL.FTZ R16, R16, 1.1920928955078125e-07 ;  /* 0x3400000010107820 */ /* 0x000fe20000410000 */
[----:B------:R-:W-:Y:S01]  /*1e00*/  FFMA.FTZ R17, R18, -R9, 0.10546888411045074463 ;  /* 0x3dd8001212117423 */ /* 0x000fe20000010809 */
[----:B------:R-:W-:Y:S01]  /*1e10*/  I2FP.F32.S32 R12, R12 ;  /* 0x0000000c000c7245 */ /* 0x000fe20000201400 */
[----:B------:R-:W-:Y:S01]  /*1e20*/  FFMA.FTZ R15, R20, R15, 0.19988867640495300293 ;  /* 0x3e4caf9e140f7423 */ /* 0x000fe2000001000f */
[----:B------:R-:W-:Y:S01]  /*1e30*/  FMUL.FTZ R22, |R6|, -1.4426950216293334961 ;  /* 0xbfb8aa3b06167820 */ /* 0x000fe20000410200 */
[----:B------:R-:W-:Y:S01]  /*1e40*/  FFMA.FTZ R17, R18, R17, -0.13229703903198242188 ;  /* 0xbe0778e012117423 */ /* 0x000fe20000010011 */
[----:B------:R-:W-:Y:S01]  /*1e50*/  @P0 FSETP.NEU.FTZ.AND P1, PT, R7, RZ, PT ;  /* 0x000000ff0700020b */ /* 0x000fe20003f3d000 */
[----:B------:R-:W-:-:S02]  /*1e60*/  FFMA.FTZ R15, R20, R15, -0.25000196695327758789 ;  /* 0xbe800042140f7423 */ /* 0x000fc4000001000f */
[----:B------:R-:W-:Y:S01]  /*1e70*/  FFMA.FTZ R17, R18, R17, 0.14491446316242218018 ;  /* 0x3e14647512117423 */ /* 0x000fe20000010011 */
[----:B0-----:R-:W-:Y:S01]  /*1e80*/  FADD.FTZ.RZ R19, R14, 1 ;  /* 0x3f8000000e137421 */ /* 0x001fe2000001c000 */
[----:B------:R-:W-:-:S04]  /*1e90*/  FFMA.FTZ R15, R20, R15, 0.33333510160446166992 ;  /* 0x3eaaaae6140f7423 */ /* 0x000fc8000001000f */
[----:B------:R-:W-:Y:S01]  /*1ea0*/  FFMA.FTZ R15, R20, R15, -0.5 ;  /* 0xbf000000140f7423 */ /* 0x000fe2000001000f */
[----:B------:R-:W-:Y:S01]  /*1eb0*/  IADD3 R21, PT, PT, R19, -0x3f400000, RZ ;  /* 0xc0c0000013157810 */ /* 0x000fe20007ffe0ff */
[----:B------:R-:W-:Y:S02]  /*1ec0*/  FFMA.FTZ R19, R18, R17, -0.16641564667224884033 ;  /* 0xbe2a68dd12137423 */ /* 0x000fe40000010011 */
[----:B------:R-:W-:Y:S01]  /*1ed0*/  FMUL.FTZ R15, R20, R15 ;  /* 0x0000000f140f7220 */ /* 0x000fe20000410000 */
[----:B------:R-:W-:Y:S01]  /*1ee0*/  LOP3.LUT R17, R21, 0xff800000, RZ, 0xc0, !PT ;  /* 0xff80000015117812 */ /* 0x000fe200078ec0ff */
[----:B------:R-:W-:Y:S02]  /*1ef0*/  FFMA.FTZ R21, R18, R19, 0.19988867640495300293 ;  /* 0x3e4caf9e12157423 */ /* 0x000fe40000010013 */
[----:B------:R-:W-:Y:S01]  /*1f00*/  FFMA.FTZ R19, R20, R15, R20 ;  /* 0x0000000f14137223 */ /* 0x000fe20000010014 */
[----:B------:R-:W-:Y:S01]  /*1f10*/  IADD3 R23, PT, PT, -R17, 0x40800000, RZ ;  /* 0x4080000011177810 */ /* 0x000fe20007ffe1ff */
[----:B------:R0:W1:Y:S01]  /*1f20*/  MUFU.EX2 R15, R22 ;  /* 0x00000016000f7308 */ /* 0x0000620000000800 */
[----:B------:R-:W-:Y:S01]  /*1f30*/  FFMA.FTZ R21, R18, R21, -0.25000196695327758789 ;  /* 0xbe80004212157423 */ /* 0x000fe20000010015 */
[----:B------:R-:W-:Y:S01]  /*1f40*/  FFMA.FTZ R19, R16, 0.69314718246459960938, R19 ;  /* 0x3f31721810137823 */ /* 0x000fe20000010013 */
[----:B------:R-:W-:Y:S01]  /*1f50*/  IADD3 R20, PT, PT, R14, -R17, RZ ;  /* 0x800000110e147210 */ /* 0x000fe20007ffe0ff */
[----:B------:R-:W-:Y:S01]  /*1f60*/  FFMA.FTZ R23, R23, R8, -1 ;  /* 0xbf80000017177423 */ /* 0x000fe20000010008 */
[----:B------:R-:W-:Y:S01]  /*1f70*/  FFMA.FTZ R21, R18, R21, 0.33333510160446166992 ;  /* 0x3eaaaae612157423 */ /* 0x000fe20000010015 */
[----:B------:R-:W-:-:S02]  /*1f80*/  I2FP.F32.S32 R17, R17 ;  /* 0x0000001100117245 */ /* 0x000fc40000201400 */
[----:B------:R-:W-:Y:S01]  /*1f90*/  FADD.FTZ R20, R20, R23 ;  /* 0x0000001714147221 */ /* 0x000fe20000010000 */
[----:B------:R-:W-:Y:S01]  /*1fa0*/  FFMA.FTZ R21, R18, R21, -0.5 ;  /* 0xbf00000012157423 */ /* 0x000fe20000010015 */
[----:B0-----:R-:W-:Y:S01]  /*1fb0*/  @P0 MOV R22, 0x7f800000 ;  /* 0x7f80000000160802 */ /* 0x001fe20000000f00 */
[----:B------:R-:W-:Y:S01]  /*1fc0*/  FMUL.FTZ R17, R17, 1.1920928955078125e-07 ;  /* 0x3400000011117820 */ /* 0x000fe20000410000 */
[----:B------:R-:W-:Y:S01]  /*1fd0*/  FFMA.FTZ R23, R20, -R9, 0.10546888411045074463 ;  /* 0x3dd8001214177423 */ /* 0x000fe20000010809 */
[----:B------:R-:W-:Y:S01]  /*1fe0*/  FMUL.FTZ R21, R18, R21 ;  /* 0x0000001512157220 */ /* 0x000fe20000410000 */
[----:B-1----:R-:W-:Y:S01]  /*1ff0*/  FADD.FTZ.RZ R16, R15, 1 ;  /* 0x3f8000000f107421 */ /* 0x002fe2000001c000 */
[----:B------:R-:W-:Y:S01]  /*2000*/  @P2 FFMA.FTZ R19, R7, R22, +INF ;  /* 0x7f80000007132423 */ /* 0x000fe20000010016 */
[----:B------:R-:W-:Y:S01]  /*2010*/  FFMA.FTZ R23, R20, R23, -0.13229703903198242188 ;  /* 0xbe0778e014177423 */ /* 0x000fe20000010017 */
[----:B------:R-:W-:Y:S01]  /*2020*/  FFMA.FTZ R18, R18, R21, R18 ;  /* 0x0000001512127223 */ /* 0x000fe20000010012 */
[----:B----4-:R-:W-:Y:S01]  /*2030*/  SHF.L.U32 R7, R11, 0x10, RZ ;  /* 0x000000100b077819 */ /* 0x010fe200000006ff */
[----:B------:R-:W-:Y:S01]  /*2040*/  FMUL.FTZ R21, R12, 1.1920928955078125e-07 ;  /* 0x340000000c157820 */ /* 0x000fe20000410000 */
[----:B------:R-:W-:Y:S01]  /*2050*/  IADD3 R16, PT, PT, R16, -0x3f400000, RZ ;  /* 0xc0c0000010107810 */ /* 0x000fe20007ffe0ff */
[----:B------:R-:W-:Y:S01]  /*2060*/  FFMA.FTZ R23, R20, R23, 0.14491446316242218018 ;  /* 0x3e14647514177423 */ /* 0x000fe20000010017 */
[----:B------:R-:W-:Y:S01]  /*2070*/  ISETP.GE.U32.AND P2, PT, R5, 0x7f800000, PT ;  /* 0x7f8000000500780c */ /* 0x000fe20003f46070 */
[----:B------:R-:W-:Y:S01]  /*2080*/  FMUL.FTZ R22, |R7|, -1.4426950216293334961 ;  /* 0xbfb8aa3b07167820 */ /* 0x000fe20000410200 */
[----:B------:R-:W-:Y:S01]  /*2090*/  LOP3.LUT R16, R16, 0xff800000, RZ, 0xc0, !PT ;  /* 0xff80000010107812 */ /* 0x000fe200078ec0ff */
[----:B------:R-:W-:Y:S01]  /*20a0*/  FFMA.FTZ R21, R21, 0.69314718246459960938, R18 ;  /* 0x3f31721815157823 */ /* 0x000fe20000010012 */
[----:B------:R-:W-:Y:S01]  /*20b0*/  ISETP.GT.AND P3, PT, R5, -0x40800000, P2 ;  /* 0xbf8000000500780c */ /* 0x000fe20001764270 */
[----:B------:R-:W-:Y:S01]  /*20c0*/  FFMA.FTZ R23, R20, R23, -0.16641564667224884033 ;  /* 0xbe2a68dd14177423 */ /* 0x000fe20000010017 */
[----:B------:R-:W-:-:S02]  /*20d0*/  IADD3 R25, PT, PT, -R16, 0x40800000, RZ ;  /* 0x4080000010197810 */ /* 0x000fc40007ffe1ff */
[----:B------:R-:W-:Y:S01]  /*20e0*/  IADD3 R12, PT, PT, R15, -R16, RZ ;  /* 0x800000100f0c7210 */ /* 0x000fe20007ffe0ff */
[----:B------:R-:W-:Y:S01]  /*20f0*/  FFMA.FTZ R23, R20, R23, 0.19988867640495300293 ;  /* 0x3e4caf9e14177423 */ /* 0x000fe20000010017 */
[----:B------:R-:W-:Y:S01]  /*2100*/  @P0 FSEL R19, R19, -RZ, P1 ;  /* 0x800000ff13130208 */ /* 0x000fe20000800000 */
[----:B------:R-:W-:Y:S01]  /*2110*/  FFMA.FTZ R25, R25, R8, -1 ;  /* 0xbf80000019197423 */ /* 0x000fe20000010008 */
[----:B------:R-:W-:Y:S01]  /*2120*/  ISETP.GE.U32.AND P1, PT, R14, 0x7f800000, PT ;  /* 0x7f8000000e00780c */ /* 0x000fe20003f26070 */
[----:B------:R-:W-:Y:S01]  /*2130*/  FFMA.FTZ R23, R20, R23, -0.25000196695327758789 ;  /* 0xbe80004214177423 */ /* 0x000fe20000010017 */
[----:B------:R-:W-:Y:S01]  /*2140*/  @P2 MOV R24, 0x7f800000 ;  /* 0x7f80000000182802 */ /* 0x000fe20000000f00 */
[----:B------:R-:W-:Y:S01]  /*2150*/  FADD.FTZ R18, R12, R25 ;  /* 0x000000190c127221 */ /* 0x000fe20000010000 */
[----:B------:R-:W-:Y:S01]  /*2160*/  FMNMX.FTZ R12, RZ, R2, PT ;  /* 0x00000002ff0c7209 */ /* 0x000fe20003810000 */
[----:B------:R-:W-:Y:S01]  /*2170*/  FFMA.FTZ R23, R20, R23, 0.33333510160446166992 ;  /* 0x3eaaaae614177423 */ /* 0x000fe20000010017 */
[----:B------:R-:W0:Y:S01]  /*2180*/  MUFU.EX2 R2, R22 ;  /* 0x0000001600027308 */ /* 0x000e220000000800 */
[----:B------:R-:W-:Y:S01]  /*2190*/  FFMA.FTZ R25, R18, -R9, 0.10546888411045074463 ;  /* 0x3dd8001212197423 */ /* 0x000fe20000010809 */
[C---:B------:R-:W-:Y:S01]  /*21a0*/  @P2 FSETP.NEU.FTZ.AND P0, PT, R5.reuse, RZ, PT ;  /* 0x000000ff0500220b */ /* 0x040fe20003f1d000 */
[----:B------:R-:W-:Y:S01]  /*21b0*/  @P3 FFMA.FTZ R21, R5, R24, +INF ;  /* 0x7f80000005153423 */ /* 0x000fe20000010018 */
[----:B------:R-:W-:Y:S01]  /*21c0*/  FADD.FTZ R5, R12, -R19 ;  /* 0x800000130c057221 */ /* 0x000fe20000010000 */
[----:B------:R-:W-:Y:S01]  /*21d0*/  FFMA.FTZ R25, R18, R25, -0.13229703903198242188 ;  /* 0xbe0778e012197423 */ /* 0x000fe20000010019 */
[----:B------:R-:W-:Y:S01]  /*21e0*/  PRMT R12, R11, 0x7632, R12 ;  /* 0x000076320b0c7816 */ /* 0x000fe2000000000c */
[----:B------:R-:W-:Y:S01]  /*21f0*/  FFMA.FTZ R23, R20, R23, -0.5 ;  /* 0xbf00000014177423 */ /* 0x000fe20000010017 */
[----:B------:R-:W-:Y:S01]  /*2200*/  @P2 FSEL R21, R21, -RZ, P0 ;  /* 0x800000ff15152208 */ /* 0x000fe20000000000 */
[----:B------:R-:W-:Y:S01]  /*2210*/  FFMA.FTZ R25, R18, R25, 0.14491446316242218018 ;  /* 0x3e14647512197423 */ /* 0x000fe20000010019 */
[----:B------:R-:W-:Y:S01]  /*2220*/  SHF.L.U32 R12, R12, 0x10, RZ ;  /* 0x000000100c0c7819 */ /* 0x000fe200000006ff */
[----:B------:R-:W-:Y:S01]  /*2230*/  FMUL.FTZ R23, R20, R23 ;  /* 0x0000001714177220 */ /* 0x000fe20000410000 */
[----:B------:R-:W-:Y:S01]  /*2240*/  ISETP.GE.U32.AND P0, PT, R15, 0x7f800000, PT ;  /* 0x7f8000000f00780c */ /* 0x000fe20003f06070 */
[----:B------:R-:W-:Y:S01]  /*2250*/  FFMA.FTZ R25, R18, R25, -0.16641564667224884033 ;  /* 0xbe2a68dd12197423 */ /* 0x000fe20000010019 */
[----:B0-----:R-:W-:Y:S01]  /*2260*/  FADD.FTZ.RZ R11, R2, 1 ;  /* 0x3f800000020b7421 */ /* 0x001fe2000001c000 */
[----:B------:R-:W-:Y:S01]  /*2270*/  FFMA.FTZ R20, R20, R23, R20 ;  /* 0x0000001714147223 */ /* 0x000fe20000010014 */
[----:B------:R-:W-:Y:S01]  /*2280*/  FADD.FTZ R10, R10, -R21 ;  /* 0x800000150a0a7221 */ /* 0x000fe20000010000 */
[----:B------:R-:W-:Y:S01]  /*2290*/  FFMA.FTZ R25, R18, R25, 0.19988867640495300293 ;  /* 0x3e4caf9e12197423 */ /* 0x000fe20000010019 */
[----:B------:R-:W-:Y:S01]  /*22a0*/  ISETP.GT.AND P3, PT, R14, -0x40800000, P1 ;  /* 0xbf8000000e00780c */ /* 0x000fe20000f64270 */
[----:B------:R-:W-:Y:S01]  /*22b0*/  FFMA.FTZ R17, R17, 0.69314718246459960938, R20 ;  /* 0x3f31721811117823 */ /* 0x000fe20000010014 */
[----:B------:R-:W-:Y:S01]  /*22c0*/  IADD3 R11, PT, PT, R11, -0x3f400000, RZ ;  /* 0xc0c000000b0b7810 */ /* 0x000fe20007ffe0ff */
[----:B------:R-:W-:Y:S01]  /*22d0*/  FFMA.FTZ R25, R18, R25, -0.25000196695327758789 ;  /* 0xbe80004212197423 */ /* 0x000fe20000010019 */
[----:B------:R-:W-:Y:S01]  /*22e0*/  FMUL.FTZ R20, |R12|, -1.4426950216293334961 ;  /* 0xbfb8aa3b0c147820 */ /* 0x000fe20000410200 */
[----:B------:R-:W-:-:S02]  /*22f0*/  ISETP.GT.AND P5, PT, R15, -0x40800000, P0 ;  /* 0xbf8000000f00780c */ /* 0x000fc400007a4270 */
[----:B------:R-:W-:Y:S01]  /*2300*/  LOP3.LUT R19, R11, 0xff800000, RZ, 0xc0, !PT ;  /* 0xff8000000b137812 */ /* 0x000fe200078ec0ff */
[C---:B------:R-:W-:Y:S01]  /*2310*/  FFMA.FTZ R25, R18.reuse, R25, 0.33333510160446166992 ;  /* 0x3eaaaae612197423 */ /* 0x040fe20000010019 */
[----:B------:R-:W0:Y:S01]  /*2320*/  MUFU.EX2 R11, R20 ;  /* 0x00000014000b7308 */ /* 0x000e220000000800 */
[----:B------:R-:W-:Y:S02]  /*2330*/  I2FP.F32.S32 R16, R16 ;  /* 0x0000001000107245 */ /* 0x000fe40000201400 */
[----:B------:R-:W-:Y:S01]  /*2340*/  IADD3 R21, PT, PT, -R19, 0x40800000, RZ ;  /* 0x4080000013157810 */ /* 0x000fe20007ffe1ff */
[----:B------:R-:W-:Y:S01]  /*2350*/  FFMA.FTZ R25, R18, R25, -0.5 ;  /* 0xbf00000012197423 */ /* 0x000fe20000010019 */
[----:B------:R-:W-:Y:S01]  /*2360*/  IADD3 R22, PT, PT, R2, -R19, RZ ;  /* 0x8000001302167210 */ /* 0x000fe20007ffe0ff */
[----:B------:R-:W-:Y:S01]  /*2370*/  FMUL.FTZ R16, R16, 1.1920928955078125e-07 ;  /* 0x3400000010107820 */ /* 0x000fe20000410000 */
[----:B------:R-:W-:Y:S01]  /*2380*/  @P1 MOV R23, 0x7f800000 ;  /* 0x7f80000000171802 */ /* 0x000fe20000000f00 */
[----:B------:R-:W-:Y:S01]  /*2390*/  FFMA.FTZ R21, R21, R8, -1 ;  /* 0xbf80000015157423 */ /* 0x000fe20000010008 */
[----:B------:R-:W-:Y:S01]  /*23a0*/  FMUL.FTZ R25, R18, R25 ;  /* 0x0000001912197220 */ /* 0x000fe20000410000 */
[----:B------:R-:W-:-:S02]  /*23b0*/  @P1 FSETP.NEU.FTZ.AND P2, PT, R14, RZ, PT ;  /* 0x000000ff0e00120b */ /* 0x000fc40003f5d000 */
[----:B------:R-:W-:Y:S01]  /*23c0*/  FADD.FTZ R22, R22, R21 ;  /* 0x0000001516167221 */ /* 0x000fe20000010000 */
[----:B------:R-:W-:Y:S01]  /*23d0*/  FFMA.FTZ R25, R18, R25, R18 ;  /* 0x0000001912197223 */ /* 0x000fe20000010012 */
[----:B------:R-:W-:Y:S01]  /*23e0*/  @P0 MOV R18, 0x7f800000 ;  /* 0x7f80000000120802 */ /* 0x000fe20000000f00 */
[----:B------:R-:W-:Y:S01]  /*23f0*/  @P3 FFMA.FTZ R17, R14, R23, +INF ;  /* 0x7f8000000e113423 */ /* 0x000fe20000010017 */
[----:B------:R-:W-:Y:S01]  /*2400*/  FFMA.FTZ R21, R22, -R9, 0.10546888411045074463 ;  /* 0x3dd8001216157423 */ /* 0x000fe20000010809 */
[----:B------:R-:W-:Y:S01]  /*2410*/  FFMA.FTZ R14, R16, 0.69314718246459960938, R25 ;  /* 0x3f317218100e7823 */ /* 0x000fe20000010019 */
[----:B0-----:R-:W-:Y:S01]  /*2420*/  FADD.FTZ.RZ R16, R11, 1 ;  /* 0x3f8000000b107421 */ /* 0x001fe2000001c000 */
[C---:B------:R-:W-:Y:S01]  /*2430*/  @P0 FSETP.NEU.FTZ.AND P4, PT, R15.reuse, RZ, PT ;  /* 0x000000ff0f00020b */ /* 0x040fe20003f9d000 */
[----:B------:R-:W-:Y:S01]  /*2440*/  FFMA.FTZ R21, R22, R21, -0.13229703903198242188 ;  /* 0xbe0778e016157423 */ /* 0x000fe20000010015 */
[----:B------:R-:W-:Y:S01]  /*2450*/  @P5 FFMA.FTZ R14, R15, R18, +INF ;  /* 0x7f8000000f0e5423 */ /* 0x000fe20000010012 */
[----:B-----5:R-:W-:-:S02]  /*2460*/  SHF.L.U32 R15, R3, 0x10, RZ ;  /* 0x00000010030f7819 */ /* 0x020fc400000006ff */
[----:B------:R-:W-:Y:S01]  /*2470*/  FFMA.FTZ R21, R22, R21, 0.14491446316242218018 ;  /* 0x3e14647516157423 */ /* 0x000fe20000010015 */
[----:B------:R-:W-:Y:S02]  /*2480*/  IADD3 R16, PT, PT, R16, -0x3f400000, RZ ;  /* 0xc0c0000010107810 */ /* 0x000fe40007ffe0ff */
[----:B------:R-:W-:Y:S01]  /*2490*/  PRMT R3, R3, 0x7632, R3 ;  /* 0x0000763203037816 */ /* 0x000fe20000000003 */
[----:B------:R-:W-:Y:S01]  /*24a0*/  FFMA.FTZ R21, R22, R21, -0.16641564667224884033 ;  /* 0xbe2a68dd16157423 */ /* 0x000fe20000010015 */
[----:B------:R-:W-:Y:S01]  /*24b0*/  FMUL.FTZ R23, |R15|, -1.4426950216293334961 ;  /* 0xbfb8aa3b0f177820 */ /* 0x000fe20000410200 */
[----:B------:R-:W-:Y:S02]  /*24c0*/  LOP3.LUT R20, R16, 0xff800000, RZ, 0xc0, !PT ;  /* 0xff80000010147812 */ /* 0x000fe400078ec0ff */
[----:B------:R-:W-:Y:S01]  /*24d0*/  FMNMX.FTZ R18, RZ, R13, PT ;  /* 0x0000000dff127209 */ /* 0x000fe20003810000 */
[C---:B------:R-:W-:Y:S01]  /*24e0*/  FFMA.FTZ R21, R22.reuse, R21, 0.19988867640495300293 ;  /* 0x3e4caf9e16157423 */ /* 0x040fe20000010015 */
[----:B------:R-:W-:Y:S01]  /*24f0*/  @P1 FSEL R17, R17, -RZ, P2 ;  /* 0x800000ff11111208 */ /* 0x000fe20001000000 */
[----:B------:R-:W0:Y:S01]  /*2500*/  MUFU.EX2 R16, R23 ;  /* 0x0000001700107308 */ /* 0x000e220000000800 */
[----:B------:R-:W-:Y:S01]  /*2510*/  SHF.L.U32 R13, R3, 0x10, RZ ;  /* 0x00000010030d7819 */ /* 0x000fe200000006ff */
[----:B------:R-:W-:Y:S01]  /*2520*/  FFMA.FTZ R21, R22, R21, -0.25000196695327758789 ;  /* 0xbe80004216157423 */ /* 0x000fe20000010015 */
[----:B------:R-:W-:Y:S01]  /*2530*/  IADD3 R3, PT, PT, -R20, 0x40800000, RZ ;  /* 0x4080000014037810 */ /* 0x000fe20007ffe1ff */
[----:B------:R-:W-:Y:S01]  /*2540*/  FADD.FTZ R17, R18, -R17 ;  /* 0x8000001112117221 */ /* 0x000fe20000010000 */
[----:B------:R-:W-:Y:S01]  /*2550*/  IADD3 R24, PT, PT, R11, -R20, RZ ;  /* 0x800000140b187210 */ /* 0x000fe20007ffe0ff */
[----:B------:R-:W-:Y:S01]  /*2560*/  FMUL.FTZ R18, |R13|, -1.4426950216293334961 ;  /* 0xbfb8aa3b0d127820 */ /* 0x000fe20000410200 */
[----:B------:R-:W-:Y:S01]  /*2570*/  FFMA.FTZ R21, R22, R21, 0.33333510160446166992 ;  /* 0x3eaaaae616157423 */ /* 0x000fe20000010015 */
[----:B------:R-:W-:Y:S01]  /*2580*/  FFMA.FTZ R3, R3, R8, -1 ;  /* 0xbf80000003037423 */ /* 0x000fe20000010008 */
[----:B------:R-:W-:-:S02]  /*2590*/  ISETP.GE.U32.AND P5, PT, R2, 0x7f800000, PT ;  /* 0x7f8000000200780c */ /* 0x000fc40003fa6070 */
[----:B------:R-:W-:Y:S01]  /*25a0*/  FFMA.FTZ R21, R22, R21, -0.5 ;  /* 0xbf00000016157423 */ /* 0x000fe20000010015 */
[----:B------:R-:W-:Y:S01]  /*25b0*/  FADD.FTZ R24, R24, R3 ;  /* 0x0000000318187221 */ /* 0x000fe20000010000 */
[----:B------:R-:W1:Y:S01]  /*25c0*/  MUFU.EX2 R18, R18 ;  /* 0x0000001200127308 */ /* 0x000e620000000800 */
[----:B------:R-:W-:Y:S01]  /*25d0*/  ISETP.GT.AND P1, PT, R2, -0x40800000, P5 ;  /* 0xbf8000000200780c */ /* 0x000fe20002f24270 */
[----:B------:R-:W-:Y:S01]  /*25e0*/  FMUL.FTZ R21, R22, R21 ;  /* 0x0000001516157220 */ /* 0x000fe20000410000 */
[----:B------:R-:W-:Y:S01]  /*25f0*/  I2FP.F32.S32 R19, R19 ;  /* 0x0000001300137245 */ /* 0x000fe20000201400 */
[----:B------:R-:W-:Y:S01]  /*2600*/  FFMA.FTZ R3, R24, -R9, 0.10546888411045074463 ;  /* 0x3dd8001218037423 */ /* 0x000fe20000010809 */
[----:B0-----:R-:W-:Y:S01]  /*2610*/  FADD.FTZ.RZ R23, R16, 1 ;  /* 0x3f80000010177421 */ /* 0x001fe2000001c000 */
[----:B------:R-:W-:Y:S01]  /*2620*/  FFMA.FTZ R22, R22, R21, R22 ;  /* 0x0000001516167223 */ /* 0x000fe20000010016 */
[----:B------:R-:W-:Y:S01]  /*2630*/  ISETP.GE.U32.AND P3, PT, R11, 0x7f800000, PT ;  /* 0x7f8000000b00780c */ /* 0x000fe20003f66070 */
[----:B------:R-:W-:Y:S01]  /*2640*/  FFMA.FTZ R3, R24, R3, -0.13229703903198242188 ;  /* 0xbe0778e018037423 */ /* 0x000fe20000010003 */
[----:B------:R-:W-:Y:S01]  /*2650*/  FMUL.FTZ R19, R19, 1.1920928955078125e-07 ;  /* 0x3400000013137820 */ /* 0x000fe20000410000 */
[----:B------:R-:W-:-:S02]  /*2660*/  IADD3 R21, PT, PT, R23, -0x3f400000, RZ ;  /* 0xc0c0000017157810 */ /* 0x000fc40007ffe0ff */
[----:B------:R-:W-:Y:S01]  /*2670*/  @P5 MOV R23, 0x7f800000 ;  /* 0x7f80000000175802 */ /* 0x000fe20000000f00 */
[----:B------:R-:W-:Y:S01]  /*2680*/  FFMA.FTZ R3, R24, R3, 0.14491446316242218018 ;  /* 0x3e14647518037423 */ /* 0x000fe20000010003 */
[----:B------:R-:W-:Y:S01]  /*2690*/  FFMA.FTZ R19, R19, 0.69314718246459960938, R22 ;  /* 0x3f31721813137823 */ /* 0x000fe20000010016 */
[----:B------:R-:W-:Y:S01]  /*26a0*/  LOP3.LUT R21, R21, 0xff800000, RZ, 0xc0, !PT ;  /* 0xff80000015157812 */ /* 0x000fe200078ec0ff */
[----:B-1----:R-:W-:Y:S01]  /*26b0*/  FADD.FTZ.RZ R22, R18, 1 ;  /* 0x3f80000012167421 */ /* 0x002fe2000001c000 */
[----:B------:R-:W-:Y:S01]  /*26c0*/  FFMA.FTZ R3, R24, R3, -0.16641564667224884033 ;  /* 0xbe2a68dd18037423 */ /* 0x000fe20000010003 */
[C---:B------:R-:W-:Y:S01]  /*26d0*/  @P1 FFMA.FTZ R19, R2.reuse, R23, +INF ;  /* 0x7f80000002131423 */ /* 0x040fe20000010017 */
[----:B------:R-:W-:Y:S02]  /*26e0*/  IADD3 R23, PT, PT, -R21, 0x40800000, RZ ;  /* 0x4080000015177810 */ /* 0x000fe40007ffe1ff */
[----:B------:R-:W-:Y:S01]  /*26f0*/  @P5 FSETP.NEU.FTZ.AND P6, PT, R2, RZ, PT ;  /* 0x000000ff0200520b */ /* 0x000fe20003fdd000 */
[----:B------:R-:W-:Y:S01]  /*2700*/  FFMA.FTZ R3, R24, R3, 0.19988867640495300293 ;  /* 0x3e4caf9e18037423 */ /* 0x000fe20000010003 */
[----:B------:R-:W-:Y:S01]  /*2710*/  IADD3 R2, PT, PT, R22, -0x3f400000, RZ ;  /* 0xc0c0000016027810 */ /* 0x000fe20007ffe0ff */
[----:B------:R-:W-:Y:S01]  /*2720*/  FFMA.FTZ R25, R23, R8, -1 ;  /* 0xbf80000017197423 */ /* 0x000fe20000010008 */
[----:B------:R-:W-:Y:S01]  /*2730*/  IADD3 R22, PT, PT, R16, -R21, RZ ;  /* 0x8000001510167210 */ /* 0x000fe20007ffe0ff */
[----:B------:R-:W-:Y:S01]  /*2740*/  FFMA.FTZ R3, R24, R3, -0.25000196695327758789 ;  /* 0xbe80004218037423 */ /* 0x000fe20000010003 */
[----:B------:R-:W-:-:S02]  /*2750*/  LOP3.LUT R23, R2, 0xff800000, RZ, 0xc0, !PT ;  /* 0xff80000002177812 */ /* 0x000fc400078ec0ff */
[----:B------:R-:W-:Y:S01]  /*2760*/  @P0 FSEL R14, R14, -RZ, P4 ;  /* 0x800000ff0e0e0208 */ /* 0x000fe20002000000 */
[----:B------:R-:W-:Y:S01]  /*2770*/  FADD.FTZ R22, R22, R25 ;  /* 0x0000001916167221 */ /* 0x000fe20000010000 */
[----:B------:R-:W-:Y:S01]  /*2780*/  IADD3 R27, PT, PT, -R23, 0x40800000, RZ ;  /* 0x40800000171b7810 */ /* 0x000fe20007ffe1ff */
[----:B------:R-:W-:Y:S01]  /*2790*/  FFMA.FTZ R25, R24, R3, 0.33333510160446166992 ;  /* 0x3eaaaae618197423 */ /* 0x000fe20000010003 */
[----:B------:R-:W-:Y:S01]  /*27a0*/  ISETP.GT.AND P4, PT, R11, -0x40800000, P3 ;  /* 0xbf8000000b00780c */ /* 0x000fe20001f84270 */
[----:B------:R-:W0:Y:S01]  /*27b0*/  LDC.64 R2, c[0x0][0x388] ;  /* 0x0000e200ff027b82 */ /* 0x000e220000000a00 */
[----:B------:R-:W-:Y:S01]  /*27c0*/  ISETP.GE.U32.AND P2, PT, R16, 0x7f800000, PT ;  /* 0x7f8000001000780c */ /* 0x000fe20003f46070 */
[----:B------:R-:W-:Y:S01]  /*27d0*/  FFMA.FTZ R25, R24, R25, -0.5 ;  /* 0xbf00000018197423 */ /* 0x000fe20000010019 */
[----:B------:R-:W-:Y:S01]  /*27e0*/  FFMA.FTZ R27, R27, R8, -1 ;  /* 0xbf8000001b1b7423 */ /* 0x000fe20000010008 */
[----:B------:R-:W-:Y:S02]  /*27f0*/  IADD3 R8, PT, PT, R18, -R23, RZ ;  /* 0x8000001712087210 */ /* 0x000fe40007ffe0ff */
[----:B------:R-:W-:Y:S01]  /*2800*/  FMUL.FTZ R25, R24, R25 ;  /* 0x0000001918197220 */ /* 0x000fe20000410000 */
[----:B------:R-:W-:-:S02]  /*2810*/  ISETP.GE.U32.AND P0, PT, R18, 0x7f800000, PT ;  /* 0x7f8000001200780c */ /* 0x000fc40003f06070 */
[----:B------:R-:W-:Y:S01]  /*2820*/  FADD.FTZ R8, R8, R27 ;  /* 0x0000001b08087221 */ /* 0x000fe20000010000 */
[----:B------:R-:W-:Y:S01]  /*2830*/  FFMA.FTZ R24, R24, R25, R24 ;  /* 0x0000001918187223 */ /* 0x000fe20000010018 */
[-C--:B------:R-:W-:Y:S01]  /*2840*/  FFMA.FTZ R25, R22, -R9.reuse, 0.10546888411045074463 ;  /* 0x3dd8001216197423 */ /* 0x080fe20000010809 */
[----:B------:R-:W-:Y:S01]  /*2850*/  I2FP.F32.S32 R20, R20 ;  /* 0x0000001400147245 */ /* 0x000fe20000201400 */
[----:B------:R-:W-:Y:S01]  /*2860*/  FFMA.FTZ R9, R8, -R9, 0.10546888411045074463 ;  /* 0x3dd8001208097423 */ /* 0x000fe20000010809 */
[----:B------:R-:W-:Y:S01]  /*2870*/  @P5 FSEL R19, R19, -RZ, P6 ;  /* 0x800000ff13135208 */ /* 0x000fe20003000000 */
[----:B------:R-:W-:Y:S01]  /*2880*/  FFMA.FTZ R25, R22, R25, -0.13229703903198242188 ;  /* 0xbe0778e016197423 */ /* 0x000fe20000010019 */
[----:B------:R-:W-:Y:S01]  /*2890*/  ISETP.GT.AND P1, PT, R16, -0x40800000, P2 ;  /* 0xbf8000001000780c */ /* 0x000fe20001724270 */
[----:B------:R-:W-:Y:S01]  /*28a0*/  FFMA.FTZ R9, R8, R9, -0.13229703903198242188 ;  /* 0xbe0778e008097423 */ /* 0x000fe20000010009 */
[----:B------:R-:W-:Y:S01]  /*28b0*/  ISETP.GT.AND P5, PT, R18, -0x40800000, P0 ;  /* 0xbf8000001200780c */ /* 0x000fe200007a4270 */
[----:B------:R-:W-:Y:S01]  /*28c0*/  FFMA.FTZ R25, R22, R25, 0.14491446316242218018 ;  /* 0x3e14647516197423 */ /* 0x000fe20000010019 */
[----:B------:R-:W-:Y:S01]  /*28d0*/  I2FP.F32.S32 R21, R21 ;  /* 0x0000001500157245 */ /* 0x000fe20000201400 */
[----:B------:R-:W-:Y:S01]  /*28e0*/  FFMA.FTZ R27, R8, R9, 0.14491446316242218018 ;  /* 0x3e146475081b7423 */ /* 0x000fe20000010009 */
[----:B------:R-:W-:Y:S01]  /*28f0*/  FMUL.FTZ R9, R20, 1.1920928955078125e-07 ;  /* 0x3400000014097820 */ /* 0x000fe20000410000 */
[----:B------:R-:W-:Y:S01]  /*2900*/  FFMA.FTZ R25, R22, R25, -0.16641564667224884033 ;  /* 0xbe2a68dd16197423 */ /* 0x000fe20000010019 */
[----:B0-----:R-:W-:-:S04]  /*2910*/  IMAD.WIDE.U32 R2, R0, 0x2, R2 ;  /* 0x0000000200027825 */ /* 0x001fc800078e0002 */
[----:B------:R-:W-:Y:S01]  /*2920*/  FFMA.FTZ R27, R8, R27, -0.16641564667224884033 ;  /* 0xbe2a68dd081b7423 */ /* 0x000fe2000001001b */
[----:B------:R-:W-:Y:S01]  /*2930*/  @P3 MOV R0, 0x7f800000 ;  /* 0x7f80000000003802 */ /* 0x000fe20000000f00 */
[----:B------:R-:W-:Y:S01]  /*2940*/  FFMA.FTZ R25, R22, R25, 0.19988867640495300293 ;  /* 0x3e4caf9e16197423 */ /* 0x000fe20000010019 */
[----:B------:R-:W-:Y:S01]  /*2950*/  I2FP.F32.S32 R23, R23 ;  /* 0x0000001700177245 */ /* 0x000fe20000201400 */
[----:B------:R-:W-:Y:S01]  /*2960*/  FFMA.FTZ R27, R8, R27, 0.19988867640495300293 ;  /* 0x3e4caf9e081b7423 */ /* 0x000fe2000001001b */
[----:B------:R-:W-:Y:S01]  /*2970*/  FFMA.FTZ R24, R9, 0.69314718246459960938, R24 ;  /* 0x3f31721809187823 */ /* 0x000fe20000010018 */
[----:B------:R-:W-:Y:S01]  /*2980*/  FFMA.FTZ R25, R22, R25, -0.25000196695327758789 ;  /* 0xbe80004216197423 */ /* 0x000fe20000010019 */
[C---:B------:R-:W-:Y:S01]  /*2990*/  @P3 FSETP.NEU.FTZ.AND P6, PT, R11.reuse, RZ, PT ;  /* 0x000000ff0b00320b */ /* 0x040fe20003fdd000 */
[----:B------:R-:W-:Y:S01]  /*29a0*/  FFMA.FTZ R27, R8, R27, -0.25000196695327758789 ;  /* 0xbe800042081b7423 */ /* 0x000fe2000001001b */
[----:B------:R-:W-:Y:S01]  /*29b0*/  @P4 FFMA.FTZ R24, R11, R0, +INF ;  /* 0x7f8000000b184423 */ /* 0x000fe20000010000 */
[----:B------:R-:W-:Y:S01]  /*29c0*/  FFMA.FTZ R25, R22, R25, 0.33333510160446166992 ;  /* 0x3eaaaae616197423 */ /* 0x000fe20000010019 */
[----:B------:R-:W-:Y:S01]  /*29d0*/  FMUL.FTZ R21, R21, 1.1920928955078125e-07 ;  /* 0x3400000015157820 */ /* 0x000fe20000410000 */
[----:B------:R-:W-:Y:S01]  /*29e0*/  FFMA.FTZ R27, R8, R27, 0.33333510160446166992 ;  /* 0x3eaaaae6081b7423 */ /* 0x000fe2000001001b */
[----:B------:R-:W-:Y:S01]  /*29f0*/  FMUL.FTZ R23, R23, 1.1920928955078125e-07 ;  /* 0x3400000017177820 */ /* 0x000fe20000410000 */
[----:B------:R-:W-:Y:S01]  /*2a00*/  FFMA.FTZ R25, R22, R25, -0.5 ;  /* 0xbf00000016197423 */ /* 0x000fe20000010019 */
[----:B------:R-:W-:Y:S01]  /*2a10*/  @P2 MOV R9, 0x7f800000 ;  /* 0x7f80000000092802 */ /* 0x000fe20000000f00 */
[----:B------:R-:W-:Y:S01]  /*2a20*/  FFMA.FTZ R27, R8, R27, -0.5 ;  /* 0xbf000000081b7423 */ /* 0x000fe2000001001b */
[----:B------:R-:W-:Y:S01]  /*2a30*/  @P0 MOV R11, 0x7f800000 ;  /* 0x7f800000000b0802 */ /* 0x000fe20000000f00 */
[----:B------:R-:W-:Y:S01]  /*2a40*/  FMUL.FTZ R25, R22, R25 ;  /* 0x0000001916197220 */ /* 0x000fe20000410000 */
[----:B------:R-:W-:Y:S01]  /*2a50*/  @P2 FSETP.NEU.FTZ.AND P4, PT, R16, RZ, PT ;  /* 0x000000ff1000220b */ /* 0x000fe20003f9d000 */
[----:B------:R-:W-:Y:S01]  /*2a60*/  FMUL.FTZ R27, R8, R27 ;  /* 0x0000001b081b7220 */ /* 0x000fe20000410000 */
[----:B------:R-:W-:Y:S01]  /*2a70*/  @P3 FSEL R24, R24, -RZ, P6 ;  /* 0x800000ff18183208 */ /* 0x000fe20003000000 */
[----:B------:R-:W-:Y:S01]  /*2a80*/  FFMA.FTZ R0, R22, R25, R22 ;  /* 0x0000001916007223 */ /* 0x000fe20000010016 */
[----:B------:R-:W-:Y:S01]  /*2a90*/  FMNMX.FTZ R15, RZ, R15, PT ;  /* 0x0000000fff0f7209 */ /* 0x000fe20003810000 */
[----:B------:R-:W-:Y:S01]  /*2aa0*/  FFMA.FTZ R8, R8, R27, R8 ;  /* 0x0000001b08087223 */ /* 0x000fe20000010008 */
[----:B------:R-:W-:Y:S01]  /*2ab0*/  F2FP.BF16.F32.PACK_AB R5, R10, R5 ;  /* 0x000000050a05723e */ /* 0x000fe200000010ff */
[----:B------:R-:W-:Y:S01]  /*2ac0*/  FFMA.FTZ R0, R21, 0.69314718246459960938, R0 ;  /* 0x3f31721815007823 */ /* 0x000fe20000010000 */
[----:B------:R-:W-:Y:S01]  /*2ad0*/  @P1 FFMA.FTZ R0, R16, R9, +INF ;  /* 0x7f80000010001423 */ /* 0x000fe20000010009 */
[----:B------:R-:W-:Y:S01]  /*2ae0*/  FFMA.FTZ R23, R23, 0.69314718246459960938, R8 ;  /* 0x3f31721817177823 */ /* 0x000fe20000010008 */
[C---:B------:R-:W-:Y:S01]  /*2af0*/  @P5 FFMA.FTZ R23, R18.reuse, R11, +INF ;  /* 0x7f80000012175423 */ /* 0x040fe2000001000b */
[----:B------:R-:W-:Y:S01]  /*2b00*/  @P0 FSETP.NEU.FTZ.AND P1, PT, R18, RZ, PT ;  /* 0x000000ff1200020b */ /* 0x000fe20003f3d000 */
[----:B------:R-:W-:Y:S01]  /*2b10*/  IMAD.WIDE.U32 R2, R4, 0x4, R2 ;  /* 0x0000000404027825 */ /* 0x000fe200078e0002 */
[----:B------:R-:W-:-:S02]  /*2b20*/  FMNMX.FTZ R8, RZ, R7, PT ;  /* 0x00000007ff087209 */ /* 0x000fc40003810000 */
[----:B------:R-:W-:Y:S02]  /*2b30*/  FMNMX.FTZ R7, RZ, R6, PT ;  /* 0x00000006ff077209 */ /* 0x000fe40003810000 */
[----:B------:R-:W-:Y:S01]  /*2b40*/  FMNMX.FTZ R9, RZ, R12, PT ;  /* 0x0000000cff097209 */ /* 0x000fe20003810000 */
[----:B------:R-:W-:Y:S01]  /*2b50*/  STG.E desc[UR4][R2.64], R5 ;  /* 0x0000000502007986 */ /* 0x000fe2000c101904 */
[----:B------:R-:W-:Y:S01]  /*2b60*/  FMNMX.FTZ R6, RZ, R13, PT ;  /* 0x0000000dff067209 */ /* 0x000fe20003810000 */
[----:B------:R-:W-:Y:S01]  /*2b70*/  FADD.FTZ R14, R7, -R14 ;  /* 0x8000000e070e7221 */ /* 0x000fe20000010000 */
[----:B------:R-:W-:Y:S01]  /*2b80*/  @P2 FSEL R0, R0, -RZ, P4 ;  /* 0x800000ff00002208 */ /* 0x000fe20002000000 */
[----:B------:R-:W-:Y:S01]  /*2b90*/  FADD.FTZ R24, R9, -R24 ;  /* 0x8000001809187221 */ /* 0x000fe20000010000 */
[----:B------:R-:W-:Y:S01]  /*2ba0*/  @P0 FSEL R23, R23, -RZ, P1 ;  /* 0x800000ff17170208 */ /* 0x000fe20000800000 */
[----:B------:R-:W-:Y:S01]  /*2bb0*/  FADD.FTZ R7, R8, -R19 ;  /* 0x8000001308077221 */ /* 0x000fe20000010000 */
[----:B------:R-:W-:Y:S01]  /*2bc0*/  F2FP.BF16.F32.PACK_AB R17, R14, R17 ;  /* 0x000000110e11723e */ /* 0x000fe200000010ff */
[----:B------:R-:W-:-:S02]  /*2bd0*/  FADD.FTZ R9, R15, -R0 ;  /* 0x800000000f097221 */ /* 0x000fc40000010000 */
[----:B------:R-:W-:Y:S01]  /*2be0*/  FADD.FTZ R6, R6, -R23 ;  /* 0x8000001706067221 */ /* 0x000fe20000010000 */
[----:B------:R-:W-:Y:S01]  /*2bf0*/  F2FP.BF16.F32.PACK_AB R7, R24, R7 ;  /* 0x000000071807723e */ /* 0x000fe200000010ff */
[----:B------:R-:W-:Y:S03]  /*2c00*/  STG.E desc[UR4][R2.64+0x200], R17 ;  /* 0x0002001102007986 */ /* 0x000fe6000c101904 */
[----:B------:R-:W-:Y:S01]  /*2c10*/  F2FP.BF16.F32.PACK_AB R9, R6, R9 ;  /* 0x000000090609723e */ /* 0x000fe200000010ff */
[----:B------:R-:W-:Y:S04]  /*2c20*/  STG.E desc[UR4][R2.64+0x400], R7 ;  /* 0x0004000702007986 */ /* 0x000fe8000c101904 */
[----:B------:R-:W-:Y:S01]  /*2c30*/  STG.E desc[UR4][R2.64+0x600], R9 ;  /* 0x0006000902007986 */ /* 0x000fe2000c101904 */
[----:B------:R-:W-:Y:S05]  /*2c40*/  EXIT ;  /* 0x000000000000794d */ /* 0x000fea0003800000 */
.L_x_4346:
        /* <DEDUP_REMOVED lines=11> */
.L_x_6654:


//--------------------- .text._ZN2at6native29vectorized_elementwise_kernelILi4EZZZNS0_33launch_log_sigmoid_forward_kernelERNS_18TensorIteratorBaseEENKUlvE_clEvENKUlvE2_clEvEUlN3c108BFloat16EE_St5arrayIPcLm2EEEEviT0_T1_ --------------------------
	.section	.text._ZN2at6native29vectorized_elementwise_kernelILi4EZZZNS0_33launch_log_sigmoid_forward_kernelERNS_18TensorIteratorBaseEENKUlvE_clEvENKUlvE2_clEvEUlN3c108BFloat16EE_St5arrayIPcLm2EEEEviT0_T1_,"ax",@progbits
	.align	128
        .global         _ZN2at6native29vectorized_elementwise_kernelILi4EZZZNS0_33launch_log_sigmoid_forward_kernelERNS_18TensorIteratorBaseEENKUlvE_clEvENKUlvE2_clEvEUlN3c108BFloat16EE_St5arrayIPcLm2EEEEviT0_T1_
        .type           _ZN2at6native29vectorized_elementwise_kernelILi4EZZZNS0_33launch_log_sigmoid_forward_kernelERNS_18TensorIteratorBaseEENKUlvE_clEvENKUlvE2_clEvEUlN3c108BFloat16EE_St5arrayIPcLm2EEEEviT0_T1_,@function
        .size           _ZN2at6native29vectorized_elementwise_kernelILi4EZZZNS0_33launch_log_sigmoid_forward_kernelERNS_18TensorIteratorBaseEENKUlvE_clEvENKUlvE2_clEvEUlN3c108BFloat16EE_St5arrayIPcLm2EEEEviT0_T1_,(.L_x_6655 - _ZN2at6native29vectorized_elementwise_kernelILi4EZZZNS0_33launch_log_sigmoid_forward_kernelERNS_18TensorIteratorBaseEENKUlvE_clEvENKUlvE2_clEvEUlN3c108BFloat16EE_St5arrayIPcLm2EEEEviT0_T1_)
        .other          _ZN2at6native29vectorized_elementwise_kernelILi4EZZZNS0_33launch_log_sigmoid_forward_kernelERNS_18TensorIteratorBaseEENKUlvE_clEvENKUlvE2_clEvEUlN3c108BFloat16EE_St5arrayIPcLm2EEEEviT0_T1_,@"STO_CUDA_ENTRY STV_DEFAULT"
_ZN2at6native29vectorized_elementwise_kernelILi4EZZZNS0_33launch_log_sigmoid_forward_kernelERNS_18TensorIteratorBaseEENKUlvE_clEvENKUlvE2_clEvEUlN3c108BFloat16EE_St5arrayIPcLm2EEEEviT0_T1_:
.text._ZN2at6native29vectorized_elementwise_kernelILi4EZZZNS0_33launch_log_sigmoid_forward_kernelERNS_18TensorIteratorBaseEENKUlvE_clEvENKUlvE2_clEvEUlN3c108BFloat16EE_St5arrayIPcLm2EEEEviT0_T1_:
        /* <DEDUP_REMOVED lines=111> */
.L_x_4349:
[----:B------:R-:W-:Y:S05]  /*06f0*/  BSYNC.RECONVERGENT B0 ;  /* 0x0000000000007941 */ /* 0x000fea0003800200 */
.L_x_4348:
        /* <DEDUP_REMOVED lines=39> */
.L_x_4351:
[----:B------:R-:W-:Y:S05]  /*0970*/  BSYNC.RECONVERGENT B0 ;  /* 0x0000000000007941 */ /* 0x000fea0003800200 */
.L_x_4350:
        /* <DEDUP_REMOVED lines=38> */
.L_x_4353:
[----:B------:R-:W-:Y:S05]  /*0be0*/  BSYNC.RECONVERGENT B0 ;  /* 0x0000000000007941 */ /* 0x000fea0003800200 */
.L_x_4352:
        /* <DEDUP_REMOVED lines=39> */
.L_x_4355:
[----:B------:R-:W-:Y:S05]  /*0e60*/  BSYNC.RECONVERGENT B0 ;  /* 0x0000000000007941 */ /* 0x000fea0003800200 */
.L_x_4354:
        /* <DEDUP_REMOVED lines=36> */
.L_x_4357:
[----:B------:R-:W-:Y:S05]  /*10b0*/  BSYNC.RECONVERGENT B0 ;  /* 0x0000000000007941 */ /* 0x000fea0003800200 */
.L_x_4356:
        /* <DEDUP_REMOVED lines=36> */
.L_x_4359:
[----:B------:R-:W-:Y:S05]  /*1300*/  BSYNC.RECONVERGENT B0 ;  /* 0x0000000000007941 */ /* 0x000fea0003800200 */
.L_x_4358:
        /* <DEDUP_REMOVED lines=36> */
.L_x_4361:
[----:B------:R-:W-:Y:S05]  /*1550*/  BSYNC.RECONVERGENT B0 ;  /* 0x0000000000007941 */ /* 0x000fea0003800200 */
.L_x_4360:
        /* <DEDUP_REMOVED lines=36> */
.L_x_4363:
[----:B------:R-:W-:Y:S05]  /*17a0*/  BSYNC.RECONVERGENT B0 ;  /* 0x0000000000007941 */ /* 0x000fea0003800200 */
.L_x_4362:
        /* <DEDUP_REMOVED lines=18> */
.L_x_4366:
[----:B------:R-:W-:-:S13]  /*18d0*/  ISETP.GE.U32.AND P0, PT, R3, R2, PT ;  /* 0x000000020300720c */ /* 0x000fda0003f06070 */
[----:B------:R-:W-:Y:S05]  /*18e0*/  @P0 BRA `(.L_x_4368) ;  /* 0x0000000000300947 */ /* 0x000fea0003800000 */
[----:B0-----:R-:W0:Y:S01]  /*18f0*/  LDC.64 R4, c[0x0][0x388] ;  /* 0x0000e200ff047b82 */ /* 0x001e220000000a00 */
[----:B------:R-:W-:Y:S02]  /*1900*/  IADD3 R7, PT, PT, R0, R3, RZ ;  /* 0x0000000300077210 */ /* 0x000fe40007ffe0ff */
[----:B------:R-:W-:-:S03]  /*1910*/  IADD3 R3, PT, PT, R3, 0x80, RZ ;  /* 0x0000008003037810 */ /* 0x000fc60007ffe0ff */
[----:B0-----:R-:W-:-:S05]  /*1920*/  IMAD.WIDE.U32 R4, R7, 0x2, R4 ;  /* 0x0000000207047825 */ /* 0x001fca00078e0004 */
[----:B------:R1:W-:Y:S02]  /*1930*/  STG.E.U16 desc[UR4][R4.64], R10 ;  /* 0x0000000a04007986 */ /* 0x0003e4000c101504 */
.L_x_4367:
[----:B------:R-:W-:-:S13]  /*1940*/  ISETP.GE.U32.AND P0, PT, R3, R2, PT ;  /* 0x000000020300720c */ /* 0x000fda0003f06070 */
[----:B------:R-:W-:Y:S05]  /*1950*/  @P0 BRA `(.L_x_4369) ;  /* 0x0000000000340947 */ /* 0x000fea0003800000 */
[----:B01----:R-:W0:Y:S01]  /*1960*/  LDC.64 R4, c[0x0][0x388] ;  /* 0x0000e200ff047b82 */ /* 0x003e220000000a00 */
[----:B------:R-:W-:Y:S02]  /*1970*/  IADD3 R7, PT, PT, R0, R3, RZ ;  /* 0x0000000300077210 */ /* 0x000fe40007ffe0ff */
[----:B------:R-:W-:-:S03]  /*1980*/  IADD3 R3, PT, PT, R3, 0x80, RZ ;  /* 0x0000008003037810 */ /* 0x000fc60007ffe0ff */
[----:B0-----:R-:W-:-:S05]  /*1990*/  IMAD.WIDE.U32 R4, R7, 0x2, R4 ;  /* 0x0000000207047825 */ /* 0x001fca00078e0004 */
[----:B------:R1:W-:Y:S02]  /*19a0*/  STG.E.U16 desc[UR4][R4.64], R11 ;  /* 0x0000000b04007986 */ /* 0x0003e4000c101504 */
.L_x_4368:
        /* <DEDUP_REMOVED lines=8> */
.L_x_4369:
[----:B------:R-:W-:Y:S05]  /*1a30*/  BSYNC.RELIABLE B1 ;  /* 0x0000000000017941 */ /* 0x000fea0003800100 */
.L_x_4365:
[----:B------:R-:W-:-:S13]  /*1a40*/  ISETP.GE.U32.AND P0, PT, R3, R2, PT ;  /* 0x000000020300720c */ /* 0x000fda0003f06070 */
[----:B012---:R-:W0:Y:S01]  /*1a50*/  @!P0 LDC.64 R4, c[0x0][0x388] ;  /* 0x0000e200ff048b82 */ /* 0x007e220000000a00 */
[----:B------:R-:W-:Y:S02]  /*1a60*/  @!P0 IADD3 R7, PT, PT, R0, R3, RZ ;  /* 0x0000000300078210 */ /* 0x000fe40007ffe0ff */
[----:B------:R-:W-:-:S03]  /*1a70*/  @!P0 IADD3 R3, PT, PT, R3, 0x80, RZ ;  /* 0x0000008003038810 */ /* 0x000fc60007ffe0ff */
[----:B0-----:R-:W-:-:S05]  /*1a80*/  @!P0 IMAD.WIDE.U32 R4, R7, 0x2, R4 ;  /* 0x0000000207048825 */ /* 0x001fca00078e0004 */
[----:B------:R2:W-:Y:S02]  /*1a90*/  @!P0 STG.E.U16 desc[UR4][R4.64], R13 ;  /* 0x0000000d04008986 */ /* 0x0005e4000c101504 */
.L_x_4370:
[----:B------:R-:W-:Y:S05]  /*1aa0*/  BSYNC.RECONVERGENT B0 ;  /* 0x0000000000007941 */ /* 0x000fea0003800200 */
.L_x_4364:
        /* <DEDUP_REMOVED lines=8> */
.L_x_4347:
[----:B------:R-:W0:Y:S01]  /*1b30*/  S2R R4, SR_TID.X ;  /* 0x0000000000047919 */ /* 0x000e220000002100 */
[----:B------:R-:W1:Y:S02]  /*1b40*/  LDC.64 R2, c[0x0][0x390] ;  /* 0x0000e400ff027b82 */ /* 0x000e640000000a00 */
[----:B-1----:R-:W-:-:S04]  /*1b50*/  IMAD.WIDE.U32 R2, R0, 0x2, R2 ;  /* 0x0000000200027825 */ /* 0x002fc800078e0002 */
[----:B0-----:R-:W-:-:S05]  /*1b60*/  IMAD.WIDE.U32 R14, R4, 0x8, R2 ;  /* 0x00000008040e7825 */ /* 0x001fca00078e0002 */
[----:B------:R-:W2:Y:S04]  /*1b70*/  LDG.E.64 R12, desc[UR4][R14.64] ;  /* 0x000000040e0c7981 */ /* 0x000ea8000c1e1b00 */
[----:B------:R0:W3:Y:S01]  /*1b80*/  LDG.E.64 R2, desc[UR4][R14.64+0x400] ;  /* 0x000400040e027981 */ /* 0x0000e2000c1e1b00 */
[C---:B--2---:R-:W-:Y:S02]  /*1b90*/  SHF.L.U32 R19, R12.reuse, 0x10, RZ ;  /* 0x000000100c137819 */ /* 0x044fe400000006ff */
[----:B------:R-:W-:Y:S02]  /*1ba0*/  SHF.L.U32 R16, R13, 0x10, RZ ;  /* 0x000000100d107819 */ /* 0x000fe400000006ff */
[----:B------:R-:W-:Y:S01]  /*1bb0*/  PRMT R11, R12, 0x7632, R11 ;  /* 0x000076320c0b7816 */ /* 0x000fe2000000000b */
[----:B------:R-:W-:Y:S01]  /*1bc0*/  FMUL.FTZ R7, |R19|, -1.4426950216293334961 ;  /* 0xbfb8aa3b13077820 */ /* 0x000fe20000410200 */
[----:B------:R-:W-:-:S02]  /*1bd0*/  HFMA2 R12, -RZ, RZ, 1.625, 0 ;  /* 0x3e800000ff0c7431 */ /* 0x000fc400000001ff */
[----:B------:R-:W-:Y:S01]  /*1be0*/  FMUL.FTZ R8, |R16|, -1.4426950216293334961 ;  /* 0xbfb8aa3b10087820 */ /* 0x000fe20000410200 */
[----:B------:R-:W-:Y:S02]  /*1bf0*/  SHF.L.U32 R11, R11, 0x10, RZ ;  /* 0x000000100b0b7819 */ /* 0x000fe400000006ff */
[----:B------:R-:W1:Y:S03]  /*1c00*/  MUFU.EX2 R7, R7 ;  /* 0x0000000700077308 */ /* 0x000e660000000800 */
[----:B------:R-:W-:Y:S01]  /*1c10*/  FMUL.FTZ R9, |R11|, -1.4426950216293334961 ;  /* 0xbfb8aa3b0b097820 */ /* 0x000fe20000410200 */
[----:B------:R-:W-:Y:S01]  /*1c20*/  FMNMX.FTZ R11, RZ, R11, PT ;  /* 0x0000000bff0b7209 */ /* 0x000fe20003810000 */
[----:B------:R-:W2:Y:S04]  /*1c30*/  MUFU.EX2 R8, R8 ;  /* 0x0000000800087308 */ /* 0x000ea80000000800 */
[----:B------:R-:W4:Y:S01]  /*1c40*/  MUFU.EX2 R9, R9 ;  /* 0x0000000900097308 */ /* 0x000f220000000800 */
[C---:B-1----:R-:W-:Y:S01]  /*1c50*/  FADD.FTZ.RZ R5, R7.reuse, 1 ;  /* 0x3f80000007057421 */ /* 0x042fe2000001c000 */
[----:B------:R-:W-:Y:S01]  /*1c60*/  ISETP.GE.U32.AND P4, PT, R7, 0x7f800000, PT ;  /* 0x7f8000000700780c */ /* 0x000fe20003f86070 */
[----:B--2---:R-:W-:-:S03]  /*1c70*/  FADD.FTZ.RZ R10, R8, 1 ;  /* 0x3f800000080a7421 */ /* 0x004fc6000001c000 */
[----:B------:R-:W-:Y:S02]  /*1c80*/  IADD3 R5, PT, PT, R5, -0x3f400000, RZ ;  /* 0xc0c0000005057810 */ /* 0x000fe40007ffe0ff */
[----:B------:R-:W-:Y:S02]  /*1c90*/  ISETP.GE.U32.AND P0, PT, R8, 0x7f800000, PT ;  /* 0x7f8000000800780c */ /* 0x000fe40003f06070 */
[----:B------:R-:W-:Y:S02]  /*1ca0*/  IADD3 R10, PT, PT, R10, -0x3f400000, RZ ;  /* 0xc0c000000a0a7810 */ /* 0x000fe40007ffe0ff */
[----:B------:R-:W-:Y:S02]  /*1cb0*/  LOP3.LUT R6, R5, 0xff800000, RZ, 0xc0, !PT ;  /* 0xff80000005067812 */ /* 0x000fe400078ec0ff */
[----:B0-----:R-:W-:Y:S01]  /*1cc0*/  LOP3.LUT R15, R10, 0xff800000, RZ, 0xc0, !PT ;  /* 0xff8000000a0f7812 */ /* 0x001fe200078ec0ff */
[----:B----4-:R-:W-:Y:S01]  /*1cd0*/  FADD.FTZ.RZ R10, R9, 1 ;  /* 0x3f800000090a7421 */ /* 0x010fe2000001c000 */
[----:B------:R-:W-:-:S02]  /*1ce0*/  IADD3 R5, PT, PT, -R6, 0x40800000, RZ ;  /* 0x4080000006057810 */ /* 0x000fc40007ffe1ff */
[----:B------:R-:W-:Y:S02]  /*1cf0*/  IADD3 R17, PT, PT, -R15, 0x40800000, RZ ;  /* 0x408000000f117810 */ /* 0x000fe40007ffe1ff */
[----:B------:R-:W-:Y:S01]  /*1d00*/  IADD3 R22, PT, PT, R7, -R6, RZ ;  /* 0x8000000607167210 */ /* 0x000fe20007ffe0ff */
[-C--:B------:R-:W-:Y:S01]  /*1d10*/  FFMA.FTZ R5, R5, R12.reuse, -1 ;  /* 0xbf80000005057423 */ /* 0x080fe2000001000c */
[----:B------:R-:W-:Y:S01]  /*1d20*/  IADD3 R10, PT, PT, R10, -0x3f400000, RZ ;  /* 0xc0c000000a0a7810 */ /* 0x000fe20007ffe0ff */
[----:B------:R-:W-:Y:S01]  /*1d30*/  FFMA.FTZ R21, R17, R12, -1 ;  /* 0xbf80000011157423 */ /* 0x000fe2000001000c */
[----:B------:R-:W-:Y:S01]  /*1d40*/  IADD3 R18, PT, PT, R8, -R15, RZ ;  /* 0x8000000f08127210 */ /* 0x000fe20007ffe0ff */
[--C-:B------:R-:W-:Y:S01]  /*1d50*/  FADD.FTZ R22, R22, R5.reuse ;  /* 0x0000000516167221 */ /* 0x100fe20000010000 */
[----:B------:R-:W-:Y:S02]  /*1d60*/  PRMT R5, R13, 0x7632, R5 ;  /* 0x000076320d057816 */ /* 0x000fe40000000005 */
[----:B------:R-:W-:Y:S01]  /*1d70*/  LOP3.LUT R10, R10, 0xff800000, RZ, 0xc0, !PT ;  /* 0xff8000000a0a7812 */ /* 0x000fe200078ec0ff */
[----:B------:R-:W-:Y:S01]  /*1d80*/  FADD.FTZ R18, R18, R21 ;  /* 0x0000001512127221 */ /* 0x000fe20000010000 */
[----:B------:R-:W-:-:S02]  /*1d90*/  MOV R13, 0x3d39bf78 ;  /* 0x3d39bf78000d7802 */ /* 0x000fc40000000f00 */
[----:B------:R-:W-:Y:S02]  /*1da0*/  IADD3 R21, PT, PT, -R10, 0x40800000, RZ ;  /* 0x408000000a157810 */ /* 0x000fe40007ffe1ff */
[----:B------:R-:W-:Y:S01]  /*1db0*/  SHF.L.U32 R5, R5, 0x10, RZ ;  /* 0x0000001005057819 */ /* 0x000fe200000006ff */
[-C--:B------:R-:W-:Y:S01]  /*1dc0*/  FFMA.FTZ R23, R18, -R13.reuse, 0.10546888411045074463 ;  /* 0x3dd8001212177423 */ /* 0x080fe2000001080d */
[----:B------:R-:W-:Y:S01]  /*1dd0*/  IADD3 R14, PT, PT, R9, -R10, RZ ;  /* 0x8000000a090e7210 */ /* 0x000fe20007ffe0ff */
[----:B------:R-:W-:Y:S01]  /*1de0*/  FFMA.FTZ R17, R22, -R13, 0.10546888411045074463 ;  /* 0x3dd8001216117423 */ /* 0x000fe2000001080d */
[----:B------:R-:W-:Y:S01]  /*1df0*/  FFMA.FTZ R21, R21, R12, -1 ;  /* 0xbf80000015157423 */ /* 0x000fe2000001000c */
[----:B------:R-:W-:Y:S01]  /*1e00*/  FMUL.FTZ R20, |R5|, -1.4426950216293334961 ;  /* 0xbfb8aa3b05147820 */ /* 0x000fe20000410200 */
[----:B------:R-:W-:Y:S01]  /*1e10*/  FFMA.FTZ R23, R18, R23, -0.13229703903198242188 ;  /* 0xbe0778e012177423 */ /* 0x000fe20000010017 */
[----:B------:R-:W-:Y:S01]  /*1e20*/  FFMA.FTZ R17, R22, R17, -0.13229703903198242188 ;  /* 0xbe0778e016117423 */ /* 0x000fe20000010011 */
[----:B------:R-:W-:Y:S01]  /*1e30*/  FADD.FTZ R14, R14, R21 ;  /* 0x000000150e0e7221 */ /* 0x000fe20000010000 */
[----:B------:R-:W-:Y:S01]  /*1e40*/  I2FP.F32.S32 R6, R6 ;  /* 0x0000000600067245 */ /* 0x000fe20000201400 */
[----:B------:R-:W-:Y:S01]  /*1e50*/  FFMA.FTZ R21, R18, R23, 0.14491446316242218018 ;  /* 0x3e14647512157423 */ /* 0x000fe20000010017 */
[----:B------:R-:W0:Y:S01]  /*1e60*/  MUFU.EX2 R20, R20 ;  /* 0x0000001400147308 */ /* 0x000e220000000800 */
[----:B------:R-:W-:Y:S01]  /*1e70*/  FFMA.FTZ R17, R22, R17, 0.14491446316242218018 ;  /* 0x3e14647516117423 */ /* 0x000fe20000010011 */
[----:B------:R-:W-:Y:S01]  /*1e80*/  FFMA.FTZ R23, R14, -R13, 0.10546888411045074463 ;  /* 0x3dd800120e177423 */ /* 0x000fe2000001080d */
[----:B------:R-:W-:Y:S01]  /*1e90*/  FFMA.FTZ R25, R18, R21, -0.16641564667224884033 ;  /* 0xbe2a68dd12197423 */ /* 0x000fe20000010015 */
[----:B------:R-:W-:Y:S01]  /*1ea0*/  FMUL.FTZ R6, R6, 1.1920928955078125e-07 ;  /* 0x3400000006067820 */ /* 0x000fe20000410000 */
[----:B------:R-:W-:Y:S01]  /*1eb0*/  FFMA.FTZ R17, R22, R17, -0.16641564667224884033 ;  /* 0xbe2a68dd16117423 */ /* 0x000fe20000010011 */
[----:B------:R-:W-:Y:S01]  /*1ec0*/  FFMA.FTZ R23, R14, R23, -0.13229703903198242188 ;  /* 0xbe0778e00e177423 */ /* 0x000fe20000010017 */
[----:B------:R-:W-:Y:S01]  /*1ed0*/  FFMA.FTZ R25, R18, R25, 0.19988867640495300293 ;  /* 0x3e4caf9e12197423 */ /* 0x000fe20000010019 */
[----:B------:R-:W-:Y:S01]  /*1ee0*/  I2FP.F32.S32 R15, R15 ;  /* 0x0000000f000f7245 */ /* 0x000fe20000201400 */
[----:B------:R-:W-:Y:S01]  /*1ef0*/  FFMA.FTZ R17, R22, R17, 0.19988867640495300293 ;  /* 0x3e4caf9e16117423 */ /* 0x000fe20000010011 */
[----:B------:R-:W-:Y:S01]  /*1f00*/  FFMA.FTZ R23, R14, R23, 0.14491446316242218018 ;  /* 0x3e1464750e177423 */ /* 0x000fe20000010017 */
[----:B------:R-:W-:Y:S01]  /*1f10*/  FFMA.FTZ R25, R18, R25, -0.25000196695327758789 ;  /* 0xbe80004212197423 */ /* 0x000fe20000010019 */
[----:B------:R-:W-:Y:S01]  /*1f20*/  ISETP.GT.AND P2, PT, R7, -0x40800000, P4 ;  /* 0xbf8000000700780c */ /* 0x000fe20002744270 */
[----:B------:R-:W-:Y:S01]  /*1f30*/  FFMA.FTZ R21, R22, R17, -0.25000196695327758789 ;  /* 0xbe80004216157423 */ /* 0x000fe20000010011 */
[----:B0-----:R-:W-:Y:S01]  /*1f40*/  FADD.FTZ.RZ R17, R20, 1 ;  /* 0x3f80000014117421 */ /* 0x001fe2000001c000 */
[----:B------:R-:W-:Y:S01]  /*1f50*/  FFMA.FTZ R23, R14, R23, -0.16641564667224884033 ;  /* 0xbe2a68dd0e177423 */ /* 0x000fe20000010017 */
[----:B------:R-:W-:Y:S01]  /*1f60*/  FFMA.FTZ R25, R18, R25, 0.33333510160446166992 ;  /* 0x3eaaaae612197423 */ /* 0x000fe20000010019 */
[----:B------:R-:W-:Y:S01]  /*1f70*/  FFMA.FTZ R21, R22, R21, 0.33333510160446166992 ;  /* 0x3eaaaae616157423 */ /* 0x000fe20000010015 */
[----:B------:R-:W-:Y:S01]  /*1f80*/  FMUL.FTZ R24, R15, 1.1920928955078125e-07 ;  /* 0x340000000f187820 */ /* 0x000fe20000410000 */
[----:B------:R-:W-:Y:S01]  /*1f90*/  FFMA.FTZ R23, R14, R23, 0.19988867640495300293 ;  /* 0x3e4caf9e0e177423 */ /* 0x000fe20000010017 */
[----:B------:R-:W-:Y:S01]  /*1fa0*/  FFMA.FTZ R27, R18, R25, -0.5 ;  /* 0xbf000000121b7423 */ /* 0x000fe20000010019 */
[----:B------:R-:W-:Y:S01]  /*1fb0*/  IADD3 R17, PT, PT, R17, -0x3f400000, RZ ;  /* 0xc0c0000011117810 */ /* 0x000fe20007ffe0ff */
[----:B------:R-:W-:Y:S01]  /*1fc0*/  FFMA.FTZ R21, R22, R21, -0.5 ;  /* 0xbf00000016157423 */ /* 0x000fe20000010015 */
[----:B------:R-:W-:Y:S01]  /*1fd0*/  FFMA.FTZ R25, R14, R23, -0.25000196695327758789 ;  /* 0xbe8000420e197423 */ /* 0x000fe20000010017 */
[----:B------:R-:W-:Y:S01]  /*1fe0*/  FMUL.FTZ R27, R18, R27 ;  /* 0x0000001b121b7220 */ /* 0x000fe20000410000 */
[----:B------:R-:W-:Y:S01]  /*1ff0*/  LOP3.LUT R23, R17, 0xff800000, RZ, 0xc0, !PT ;  /* 0xff80000011177812 */ /* 0x000fe200078ec0ff */
[----:B------:R-:W-:Y:S01]  /*2000*/  FMUL.FTZ R21, R22, R21 ;  /* 0x0000001516157220 */ /* 0x000fe20000410000 */
[----:B------:R-:W-:Y:S01]  /*2010*/  FFMA.FTZ R25, R14, R25, 0.33333510160446166992 ;  /* 0x3eaaaae60e197423 */ /* 0x000fe20000010019 */
[----:B------:R-:W-:Y:S01]  /*2020*/  FFMA.FTZ R17, R18, R27, R18 ;  /* 0x0000001b12117223 */ /* 0x000fe20000010012 */
[----:B------:R-:W-:Y:S01]  /*2030*/  IADD3 R27, PT, PT, -R23, 0x40800000, RZ ;  /* 0x40800000171b7810 */ /* 0x000fe20007ffe1ff */
[----:B------:R-:W-:Y:S01]  /*2040*/  FFMA.FTZ R21, R22, R21, R22 ;  /* 0x0000001516157223 */ /* 0x000fe20000010016 */
[----:B------:R-:W-:Y:S01]  /*2050*/  FFMA.FTZ R25, R14, R25, -0.5 ;  /* 0xbf0000000e197423 */ /* 0x000fe20000010019 */
[----:B------:R-:W-:Y:S01]  /*2060*/  IADD3 R18, PT, PT, R20, -R23, RZ ;  /* 0x8000001714127210 */ /* 0x000fe20007ffe0ff */
[----:B------:R-:W-:Y:S01]  /*2070*/  FFMA.FTZ R15, R24, 0.69314718246459960938, R17 ;  /* 0x3f317218180f7823 */ /* 0x000fe20000010011 */
[----:B------:R-:W-:Y:S01]  /*2080*/  FFMA.FTZ R27, R27, R12, -1 ;  /* 0xbf8000001b1b7423 */ /* 0x000fe2000001000c */
[----:B------:R-:W-:Y:S01]  /*2090*/  FFMA.FTZ R21, R6, 0.69314718246459960938, R21 ;  /* 0x3f31721806157823 */ /* 0x000fe20000010015 */
[----:B------:R-:W-:Y:S01]  /*20a0*/  FMUL.FTZ R25, R14, R25 ;  /* 0x000000190e197220 */ /* 0x000fe20000410000 */
[----:B---3--:R-:W-:Y:S01]  /*20b0*/  SHF.L.U32 R6, R2, 0x10, RZ ;  /* 0x0000001002067819 */ /* 0x008fe200000006ff */
[----:B------:R-:W-:Y:S01]  /*20c0*/  FADD.FTZ R18, R18, R27 ;  /* 0x0000001b12127221 */ /* 0x000fe20000010000 */
[----:B------:R-:W-:Y:S01]  /*20d0*/  I2FP.F32.S32 R10, R10 ;  /* 0x0000000a000a7245 */ /* 0x000fe20000201400 */
[----:B------:R-:W-:Y:S01]  /*20e0*/  FFMA.FTZ R22, R14, R25, R14 ;  /* 0x000000190e167223 */ /* 0x000fe2000001000e */
[----:B------:R-:W-:Y:S01]  /*20f0*/  ISETP.GT.AND P5, PT, R8, -0x40800000, P0 ;  /* 0xbf8000000800780c */ /* 0x000fe200007a4270 */
[----:B------:R-:W-:Y:S01]  /*2100*/  FFMA.FTZ R25, R18, -R13, 0.10546888411045074463 ;  /* 0x3dd8001212197423 */ /* 0x000fe2000001080d */
[----:B------:R-:W-:Y:S01]  /*2110*/  FMUL.FTZ R26, |R6|, -1.4426950216293334961 ;  /* 0xbfb8aa3b061a7820 */ /* 0x000fe20000410200 */
[----:B------:R-:W-:Y:S01]  /*2120*/  FMUL.FTZ R17, R10, 1.1920928955078125e-07 ;  /* 0x340000000a117820 */ /* 0x000fe20000410000 */
[----:B------:R-:W-:Y:S01]  /*2130*/  ISETP.GE.U32.AND P1, PT, R9, 0x7f800000, PT ;  /* 0x7f8000000900780c */ /* 0x000fe20003f26070 */
[C---:B------:R-:W-:Y:S01]  /*2140*/  FFMA.FTZ R25, R18.reuse, R25, -0.13229703903198242188 ;  /* 0xbe0778e012197423 */ /* 0x040fe20000010019 */
[----:B------:R-:W0:Y:S01]  /*2150*/  MUFU.EX2 R14, R26 ;  /* 0x0000001a000e7308 */ /* 0x000e220000000800 */
[----:B------:R-:W-:Y:S01]  /*2160*/  @P4 MOV R24, 0x7f800000 ;  /* 0x7f80000000184802 */ /* 0x000fe20000000f00 */
[----:B------:R-:W-:Y:S01]  /*2170*/  FFMA.FTZ R10, R17, 0.69314718246459960938, R22 ;  /* 0x3f317218110a7823 */ /* 0x000fe20000010016 */
[----:B------:R-:W-:Y:S01]  /*2180*/  FFMA.FTZ R25, R18, R25, 0.14491446316242218018 ;  /* 0x3e14647512197423 */ /* 0x000fe20000010019 */
[----:B------:R-:W-:-:S02]  /*2190*/  ISETP.GT.AND P3, PT, R9, -0x40800000, P1 ;  /* 0xbf8000000900780c */ /* 0x000fc40000f64270 */
[----:B------:R-:W-:Y:S01]  /*21a0*/  @P0 MOV R27, 0x7f800000 ;  /* 0x7f800000001b0802 */ /* 0x000fe20000000f00 */
[C---:B------:R-:W-:Y:S01]  /*21b0*/  FFMA.FTZ R25, R18.reuse, R25, -0.16641564667224884033 ;  /* 0xbe2a68dd12197423 */ /* 0x040fe20000010019 */
[C---:B------:R-:W-:Y:S01]  /*21c0*/  @P2 FFMA.FTZ R21, R7.reuse, R24, +INF ;  /* 0x7f80000007152423 */ /* 0x040fe20000010018 */
[----:B------:R-:W-:Y:S02]  /*21d0*/  @P4 FSETP.NEU.FTZ.AND P6, PT, R7, RZ, PT ;  /* 0x000000ff0700420b */ /* 0x000fe40003fdd000 */
[----:B------:R-:W-:Y:S01]  /*21e0*/  FFMA.FTZ R25, R18, R25, 0.19988867640495300293 ;  /* 0x3e4caf9e12197423 */ /* 0x000fe20000010019 */
[----:B------:R-:W-:Y:S01]  /*21f0*/  SHF.L.U32 R7, R3, 0x10, RZ ;  /* 0x0000001003077819 */ /* 0x000fe200000006ff */
[----:B------:R-:W-:Y:S01]  /*2200*/  @P5 FFMA.FTZ R15, R8, R27, +INF ;  /* 0x7f800000080f5423 */ /* 0x000fe2000001001b */
[----:B0-----:R-:W-:Y:S01]  /*2210*/  FADD.FTZ.RZ R17, R14, 1 ;  /* 0x3f8000000e117421 */ /* 0x001fe2000001c000 */
[----:B------:R-:W-:Y:S01]  /*2220*/  FFMA.FTZ R25, R18, R25, -0.25000196695327758789 ;  /* 0xbe80004212197423 */ /* 0x000fe20000010019 */
[----:B------:R-:W-:Y:S01]  /*2230*/  @P0 FSETP.NEU.FTZ.AND P2, PT, R8, RZ, PT ;  /* 0x000000ff0800020b */ /* 0x000fe20003f5d000 */
[----:B------:R-:W-:Y:S01]  /*2240*/  FMUL.FTZ R8, |R7|, -1.4426950216293334961 ;  /* 0xbfb8aa3b07087820 */ /* 0x000fe20000410200 */
[----:B------:R-:W-:Y:S01]  /*2250*/  @P1 MOV R22, 0x7f800000 ;  /* 0x7f80000000161802 */ /* 0x000fe20000000f00 */
[----:B------:R-:W-:Y:S01]  /*2260*/  FFMA.FTZ R25, R18, R25, 0.33333510160446166992 ;  /* 0x3eaaaae612197423 */ /* 0x000fe20000010019 */
[----:B------:R-:W-:-:S02]  /*2270*/  IADD3 R17, PT, PT, R17, -0x3f400000, RZ ;  /* 0xc0c0000011117810 */ /* 0x000fc40007ffe0ff */
[----:B------:R-:W-:Y:S01]  /*2280*/  ISETP.GE.U32.AND P5, PT, R20, 0x7f800000, PT ;  /* 0x7f8000001400780c */ /* 0x000fe20003fa6070 */
[C---:B------:R-:W-:Y:S01]  /*2290*/  FFMA.FTZ R25, R18.reuse, R25, -0.5 ;  /* 0xbf00000012197423 */ /* 0x040fe20000010019 */
[----:B------:R-:W-:Y:S01]  /*22a0*/  LOP3.LUT R17, R17, 0xff800000, RZ, 0xc0, !PT ;  /* 0xff80000011117812 */ /* 0x000fe200078ec0ff */
[----:B------:R-:W0:Y:S01]  /*22b0*/  MUFU.EX2 R8, R8 ;  /* 0x0000000800087308 */ /* 0x000e220000000800 */
[----:B------:R-:W-:Y:S01]  /*22c0*/  I2FP.F32.S32 R23, R23 ;  /* 0x0000001700177245 */ /* 0x000fe20000201400 */
[----:B------:R-:W-:Y:S01]  /*22d0*/  FMUL.FTZ R25, R18, R25 ;  /* 0x0000001912197220 */ /* 0x000fe20000410000 */
[----:B------:R-:W-:Y:S01]  /*22e0*/  IADD3 R27, PT, PT, -R17, 0x40800000, RZ ;  /* 0x40800000111b7810 */ /* 0x000fe20007ffe1ff */
[----:B------:R-:W-:Y:S01]  /*22f0*/  @P3 FFMA.FTZ R10, R9, R22, +INF ;  /* 0x7f800000090a3423 */ /* 0x000fe20000010016 */
[----:B------:R-:W-:Y:S01]  /*2300*/  ISETP.GT.AND P3, PT, R20, -0x40800000, P5 ;  /* 0xbf8000001400780c */ /* 0x000fe20002f64270 */
[----:B------:R-:W-:Y:S01]  /*2310*/  FFMA.FTZ R18, R18, R25, R18 ;  /* 0x0000001912127223 */ /* 0x000fe20000010012 */
[----:B------:R-:W-:Y:S01]  /*2320*/  IADD3 R22, PT, PT, R14, -R17, RZ ;  /* 0x800000110e167210 */ /* 0x000fe20007ffe0ff */
[----:B------:R-:W-:Y:S01]  /*2330*/  FMUL.FTZ R23, R23, 1.1920928955078125e-07 ;  /* 0x3400000017177820 */ /* 0x000fe20000410000 */
[----:B------:R-:W-:Y:S01]  /*2340*/  FFMA.FTZ R27, R27, R12, -1 ;  /* 0xbf8000001b1b7423 */ /* 0x000fe2000001000c */
[----:B------:R-:W-:-:S02]  /*2350*/  @P4 FSEL R21, R21, -RZ, P6 ;  /* 0x800000ff15154208 */ /* 0x000fc40003000000 */
[----:B------:R-:W-:Y:S01]  /*2360*/  @P1 FSETP.NEU.FTZ.AND P4, PT, R9, RZ, PT ;  /* 0x000000ff0900120b */ /* 0x000fe20003f9d000 */
[----:B------:R-:W-:Y:S01]  /*2370*/  FFMA.FTZ R9, R23, 0.69314718246459960938, R18 ;  /* 0x3f31721817097823 */ /* 0x000fe20000010012 */
[----:B------:R-:W-:Y:S01]  /*2380*/  FADD.FTZ R18, R22, R27 ;  /* 0x0000001b16127221 */ /* 0x000fe20000010000 */
[----:B------:R-:W-:Y:S01]  /*2390*/  @P5 MOV R23, 0x7f800000 ;  /* 0x7f80000000175802 */ /* 0x000fe20000000f00 */
[----:B0-----:R-:W-:Y:S01]  /*23a0*/  FADD.FTZ.RZ R24, R8, 1 ;  /* 0x3f80000008187421 */ /* 0x001fe2000001c000 */
[----:B------:R-:W-:Y:S01]  /*23b0*/  FMNMX.FTZ R22, RZ, R19, PT ;  /* 0x00000013ff167209 */ /* 0x000fe20003810000 */
[----:B------:R-:W-:Y:S01]  /*23c0*/  FFMA.FTZ R19, R18, -R13, 0.10546888411045074463 ;  /* 0x3dd8001212137423 */ /* 0x000fe2000001080d */
[C---:B------:R-:W-:Y:S01]  /*23d0*/  @P5 FSETP.NEU.FTZ.AND P6, PT, R20.reuse, RZ, PT ;  /* 0x000000ff1400520b */ /* 0x040fe20003fdd000 */
[----:B------:R-:W-:Y:S01]  /*23e0*/  @P3 FFMA.FTZ R9, R20, R23, +INF ;  /* 0x7f80000014093423 */ /* 0x000fe20000010017 */
[----:B------:R-:W-:Y:S01]  /*23f0*/  PRMT R20, R2, 0x7632, R20 ;  /* 0x0000763202147816 */ /* 0x000fe20000000014 */
[----:B------:R-:W-:Y:S01]  /*2400*/  FFMA.FTZ R23, R18, R19, -0.13229703903198242188 ;  /* 0xbe0778e012177423 */ /* 0x000fe20000010013 */
[----:B------:R-:W-:Y:S01]  /*2410*/  FADD.FTZ R19, R22, -R21 ;  /* 0x8000001516137221 */ /* 0x000fe20000010000 */
[----:B------:R-:W-:-:S02]  /*2420*/  IADD3 R21, PT, PT, R24, -0x3f400000, RZ ;  /* 0xc0c0000018157810 */ /* 0x000fc40007ffe0ff */
[----:B------:R-:W-:Y:S01]  /*2430*/  SHF.L.U32 R20, R20, 0x10, RZ ;  /* 0x0000001014147819 */ /* 0x000fe200000006ff */
[C---:B------:R-:W-:Y:S01]  /*2440*/  FFMA.FTZ R23, R18.reuse, R23, 0.14491446316242218018 ;  /* 0x3e14647512177423 */ /* 0x040fe20000010017 */
[----:B------:R-:W-:Y:S02]  /*2450*/  LOP3.LUT R21, R21, 0xff800000, RZ, 0xc0, !PT ;  /* 0xff80000015157812 */ /* 0x000fe400078ec0ff */
[----:B------:R-:W-:Y:S01]  /*2460*/  PRMT R2, R3, 0x7632, R2 ;  /* 0x0000763203027816 */ /* 0x000fe20000000002 */
[----:B------:R-:W-:Y:S01]  /*2470*/  FFMA.FTZ R23, R18, R23, -0.16641564667224884033 ;  /* 0xbe2a68dd12177423 */ /* 0x000fe20000010017 */
[----:B------:R-:W-:Y:S01]  /*2480*/  FMUL.FTZ R22, |R20|, -1.4426950216293334961 ;  /* 0xbfb8aa3b14167820 */ /* 0x000fe20000410200 */
[----:B------:R-:W-:Y:S02]  /*2490*/  IADD3 R3, PT, PT, -R21, 0x40800000, RZ ;  /* 0x4080000015037810 */ /* 0x000fe40007ffe1ff */
[----:B------:R-:W-:Y:S01]  /*24a0*/  FMNMX.FTZ R24, RZ, R16, PT ;  /* 0x00000010ff187209 */ /* 0x000fe20003810000 */
[----:B------:R-:W-:Y:S01]  /*24b0*/  FFMA.FTZ R23, R18, R23, 0.19988867640495300293 ;  /* 0x3e4caf9e12177423 */ /* 0x000fe20000010017 */
[----:B------:R-:W-:Y:S01]  /*24c0*/  SHF.L.U32 R16, R2, 0x10, RZ ;  /* 0x0000001002107819 */ /* 0x000fe200000006ff */
[----:B------:R-:W0:Y:S01]  /*24d0*/  MUFU.EX2 R22, R22 ;  /* 0x0000001600167308 */ /* 0x000e220000000800 */
[----:B------:R-:W-:Y:S01]  /*24e0*/  IADD3 R2, PT, PT, R8, -R21, RZ ;  /* 0x8000001508027210 */ /* 0x000fe20007ffe0ff */
[----:B------:R-:W-:Y:S01]  /*24f0*/  FFMA.FTZ R3, R3, R12, -1 ;  /* 0xbf80000003037423 */ /* 0x000fe2000001000c */
[----:B------:R-:W-:Y:S01]  /*2500*/  FFMA.FTZ R23, R18, R23, -0.25000196695327758789 ;  /* 0xbe80004212177423 */ /* 0x000fe20000010017 */
[----:B------:R-:W-:Y:S01]  /*2510*/  FMUL.FTZ R26, |R16|, -1.4426950216293334961 ;  /* 0xbfb8aa3b101a7820 */ /* 0x000fe20000410200 */
[----:B------:R-:W-:Y:S01]  /*2520*/  @P0 FSEL R15, R15, -RZ, P2 ;  /* 0x800000ff0f0f0208 */ /* 0x000fe20001000000 */
[----:B------:R-:W-:Y:S01]  /*2530*/  FADD.FTZ R2, R2, R3 ;  /* 0x0000000302027221 */ /* 0x000fe20000010000 */
[----:B------:R-:W-:Y:S01]  /*2540*/  FFMA.FTZ R3, R18, R23, 0.33333510160446166992 ;  /* 0x3eaaaae612037423 */ /* 0x000fe20000010017 */
[----:B------:R-:W-:Y:S01]  /*2550*/  @P1 FSEL R10, R10, -RZ, P4 ;  /* 0x800000ff0a0a1208 */ /* 0x000fe20002000000 */
[----:B------:R-:W1:Y:S01]  /*2560*/  MUFU.EX2 R23, R26 ;  /* 0x0000001a00177308 */ /* 0x000e620000000800 */
[----:B------:R-:W-:Y:S01]  /*2570*/  FFMA.FTZ R25, R2, -R13, 0.10546888411045074463 ;  /* 0x3dd8001202197423 */ /* 0x000fe2000001080d */
[----:B------:R-:W-:Y:S01]  /*2580*/  FADD.FTZ R15, R24, -R15 ;  /* 0x8000000f180f7221 */ /* 0x000fe20000010000 */
[----:B------:R-:W-:Y:S01]  /*2590*/  FFMA.FTZ R3, R18, R3, -0.5 ;  /* 0xbf00000012037423 */ /* 0x000fe20000010003 */
[----:B------:R-:W-:Y:S01]  /*25a0*/  FADD.FTZ R10, R11, -R10 ;  /* 0x8000000a0b0a7221 */ /* 0x000fe20000010000 */
[----:B------:R-:W-:Y:S01]  /*25b0*/  FFMA.FTZ R25, R2, R25, -0.13229703903198242188 ;  /* 0xbe0778e002197423 */ /* 0x000fe20000010019 */
[----:B0-----:R-:W-:Y:S01]  /*25c0*/  FADD.FTZ.RZ R24, R22, 1 ;  /* 0x3f80000016187421 */ /* 0x001fe2000001c000 */
[----:B------:R-:W-:Y:S01]  /*25d0*/  FMUL.FTZ R3, R18, R3 ;  /* 0x0000000312037220 */ /* 0x000fe20000410000 */
[----:B------:R-:W-:Y:S01]  /*25e0*/  ISETP.GE.U32.AND P1, PT, R14, 0x7f800000, PT ;  /* 0x7f8000000e00780c */ /* 0x000fe20003f26070 */
[----:B------:R-:W-:Y:S01]  /*25f0*/  FFMA.FTZ R25, R2, R25, 0.14491446316242218018 ;  /* 0x3e14647502197423 */ /* 0x000fe20000010019 */
[----:B------:R-:W-:Y:S01]  /*2600*/  I2FP.F32.S32 R17, R17 ;  /* 0x0000001100117245 */ /* 0x000fe20000201400 */
[----:B------:R-:W-:Y:S01]  /*2610*/  FFMA.FTZ R3, R18, R3, R18 ;  /* 0x0000000312037223 */ /* 0x000fe20000010012 */
[----:B------:R-:W-:Y:S01]  /*2620*/  IADD3 R11, PT, PT, R24, -0x3f400000, RZ ;  /* 0xc0c00000180b7810 */ /* 0x000fe20007ffe0ff */
[----:B------:R-:W-:Y:S01]  /*2630*/  FFMA.FTZ R25, R2, R25, -0.16641564667224884033 ;  /* 0xbe2a68dd02197423 */ /* 0x000fe20000010019 */
[----:B-1----:R-:W-:Y:S01]  /*2640*/  FADD.FTZ.RZ R18, R23, 1 ;  /* 0x3f80000017127421 */ /* 0x002fe2000001c000 */
[----:B------:R-:W-:-:S02]  /*2650*/  ISETP.GT.AND P2, PT, R14, -0x40800000, P1 ;  /* 0xbf8000000e00780c */ /* 0x000fc40000f44270 */
[----:B------:R-:W-:Y:S01]  /*2660*/  LOP3.LUT R11, R11, 0xff800000, RZ, 0xc0, !PT ;  /* 0xff8000000b0b7812 */ /* 0x000fe200078ec0ff */
[----:B------:R-:W-:Y:S01]  /*2670*/  FFMA.FTZ R27, R2, R25, 0.19988867640495300293 ;  /* 0x3e4caf9e021b7423 */ /* 0x000fe20000010019 */
[----:B------:R-:W-:Y:S02]  /*2680*/  IADD3 R18, PT, PT, R18, -0x3f400000, RZ ;  /* 0xc0c0000012127810 */ /* 0x000fe40007ffe0ff */
[----:B------:R-:W-:Y:S01]  /*2690*/  IADD3 R25, PT, PT, -R11, 0x40800000, RZ ;  /* 0x408000000b197810 */ /* 0x000fe20007ffe1ff */
[----:B------:R-:W-:Y:S01]  /*26a0*/  FFMA.FTZ R27, R2, R27, -0.25000196695327758789 ;  /* 0xbe800042021b7423 */ /* 0x000fe2000001001b */
[----:B------:R-:W-:Y:S02]  /*26b0*/  LOP3.LUT R18, R18, 0xff800000, RZ, 0xc0, !PT ;  /* 0xff80000012127812 */ /* 0x000fe400078ec0ff */
[----:B------:R-:W-:Y:S01]  /*26c0*/  @P5 FSEL R9, R9, -RZ, P6 ;  /* 0x800000ff09095208 */ /* 0x000fe20003000000 */
[----:B------:R-:W-:Y:S01]  /*26d0*/  FFMA.FTZ R24, R25, R12, -1 ;  /* 0xbf80000019187423 */ /* 0x000fe2000001000c */
[----:B------:R-:W-:Y:S01]  /*26e0*/  FFMA.FTZ R25, R2, R27, 0.33333510160446166992 ;  /* 0x3eaaaae602197423 */ /* 0x000fe2000001001b */
[----:B------:R-:W-:-:S02]  /*26f0*/  IADD3 R26, PT, PT, -R18, 0x40800000, RZ ;  /* 0x40800000121a7810 */ /* 0x000fc40007ffe1ff */
[----:B------:R-:W-:Y:S01]  /*2700*/  IADD3 R27, PT, PT, R22, -R11, RZ ;  /* 0x8000000b161b7210 */ /* 0x000fe20007ffe0ff */
[----:B------:R-:W-:Y:S01]  /*2710*/  FFMA.FTZ R29, R2, R25, -0.5 ;  /* 0xbf000000021d7423 */ /* 0x000fe20000010019 */
[----:B------:R-:W-:Y:S01]  /*2720*/  ISETP.GE.U32.AND P0, PT, R8, 0x7f800000, PT ;  /* 0x7f8000000800780c */ /* 0x000fe20003f06070 */
[----:B------:R-:W-:Y:S01]  /*2730*/  FFMA.FTZ R25, R26, R12, -1 ;  /* 0xbf8000001a197423 */ /* 0x000fe2000001000c */
[----:B------:R-:W-:Y:S01]  /*2740*/  IADD3 R26, PT, PT, R23, -R18, RZ ;  /* 0x80000012171a7210 */ /* 0x000fe20007ffe0ff */
[----:B------:R-:W-:Y:S01]  /*2750*/  FMUL.FTZ R29, R2, R29 ;  /* 0x0000001d021d7220 */ /* 0x000fe20000410000 */
[----:B------:R-:W-:Y:S01]  /*2760*/  FADD.FTZ R24, R27, R24 ;  /* 0x000000181b187221 */ /* 0x000fe20000010000 */
[----:B------:R-:W-:Y:S02]  /*2770*/  @P1 FSETP.NEU.FTZ.AND P4, PT, R14, RZ, PT ;  /* 0x000000ff0e00120b */ /* 0x000fe40003f9d000 */
[----:B------:R-:W-:Y:S01]  /*2780*/  FFMA.FTZ R12, R2, R29, R2 ;  /* 0x0000001d020c7223 */ /* 0x000fe20000010002 */
[----:B------:R-:W-:Y:S01]  /*2790*/  FADD.FTZ R2, R26, R25 ;  /* 0x000000191a027221 */ /* 0x000fe20000010000 */
[-C--:B------:R-:W-:Y:S01]  /*27a0*/  FFMA.FTZ R25, R24, -R13.reuse, 0.10546888411045074463 ;  /* 0x3dd8001218197423 */ /* 0x080fe2000001080d */
[----:B------:R-:W-:Y:S01]  /*27b0*/  FMUL.FTZ R26, R17, 1.1920928955078125e-07 ;  /* 0x34000000111a7820 */ /* 0x000fe20000410000 */
[----:B------:R-:W-:Y:S01]  /*27c0*/  ISETP.GE.U32.AND P5, PT, R23, 0x7f800000, PT ;  /* 0x7f8000001700780c */ /* 0x000fe20003fa6070 */
[----:B------:R-:W-:Y:S01]  /*27d0*/  FFMA.FTZ R13, R2, -R13, 0.10546888411045074463 ;  /* 0x3dd80012020d7423 */ /* 0x000fe2000001080d */
[----:B------:R-:W-:Y:S01]  /*27e0*/  FFMA.FTZ R25, R24, R25, -0.13229703903198242188 ;  /* 0xbe0778e018197423 */ /* 0x000fe20000010019 */
[----:B------:R-:W-:-:S02]  /*27f0*/  I2FP.F32.S32 R11, R11 ;  /* 0x0000000b000b7245 */ /* 0x000fc40000201400 */
[----:B------:R-:W-:Y:S01]  /*2800*/  FFMA.FTZ R13, R2, R13, -0.13229703903198242188 ;  /* 0xbe0778e0020d7423 */ /* 0x000fe2000001000d */
[----:B------:R-:W-:Y:S01]  /*2810*/  FFMA.FTZ R25, R24, R25, 0.14491446316242218018 ;  /* 0x3e14647518197423 */ /* 0x000fe20000010019 */
[----:B------:R-:W-:Y:S01]  /*2820*/  I2FP.F32.S32 R21, R21 ;  /* 0x0000001500157245 */ /* 0x000fe20000201400 */
[----:B------:R-:W-:Y:S01]  /*2830*/  FMUL.FTZ R11, R11, 1.1920928955078125e-07 ;  /* 0x340000000b0b7820 */ /* 0x000fe20000410000 */
[----:B------:R-:W-:Y:S01]  /*2840*/  FFMA.FTZ R13, R2, R13, 0.14491446316242218018 ;  /* 0x3e146475020d7423 */ /* 0x000fe2000001000d */
[----:B------:R-:W-:Y:S01]  /*2850*/  FFMA.FTZ R25, R24, R25, -0.16641564667224884033 ;  /* 0xbe2a68dd18197423 */ /* 0x000fe20000010019 */
[----:B------:R-:W-:Y:S01]  /*2860*/  ISETP.GT.AND P3, PT, R8, -0x40800000, P0 ;  /* 0xbf8000000800780c */ /* 0x000fe20000764270 */
[----:B------:R-:W-:Y:S01]  /*2870*/  FMUL.FTZ R21, R21, 1.1920928955078125e-07 ;  /* 0x3400000015157820 */ /* 0x000fe20000410000 */
[----:B------:R-:W-:Y:S01]  /*2880*/  FFMA.FTZ R13, R2, R13, -0.16641564667224884033 ;  /* 0xbe2a68dd020d7423 */ /* 0x000fe2000001000d */
[----:B------:R-:W-:Y:S01]  /*2890*/  FFMA.FTZ R25, R24, R25, 0.19988867640495300293 ;  /* 0x3e4caf9e18197423 */ /* 0x000fe20000010019 */
[----:B------:R-:W-:Y:S01]  /*28a0*/  I2FP.F32.S32 R18, R18 ;  /* 0x0000001200127245 */ /* 0x000fe20000201400 */
[----:B------:R-:W-:Y:S01]  /*28b0*/  FFMA.FTZ R12, R21, 0.69314718246459960938, R12 ;  /* 0x3f317218150c7823 */ /* 0x000fe2000001000c */
[----:B------:R-:W-:Y:S01]  /*28c0*/  FFMA.FTZ R13, R2, R13, 0.19988867640495300293 ;  /* 0x3e4caf9e020d7423 */ /* 0x000fe2000001000d */
[----:B------:R-:W-:Y:S01]  /*28d0*/  FFMA.FTZ R25, R24, R25, -0.25000196695327758789 ;  /* 0xbe80004218197423 */ /* 0x000fe20000010019 */
[----:B------:R-:W-:Y:S01]  /*28e0*/  @P0 MOV R21, 0x7f800000 ;  /* 0x7f80000000150802 */ /* 0x000fe20000000f00 */
[----:B------:R-:W-:Y:S01]  /*28f0*/  FMUL.FTZ R18, R18, 1.1920928955078125e-07 ;  /* 0x3400000012127820 */ /* 0x000fe20000410000 */
[----:B------:R-:W-:Y:S01]  /*2900*/  FFMA.FTZ R13, R2, R13, -0.25000196695327758789 ;  /* 0xbe800042020d7423 */ /* 0x000fe2000001000d */
[----:B------:R-:W-:Y:S01]  /*2910*/  FFMA.FTZ R25, R24, R25, 0.33333510160446166992 ;  /* 0x3eaaaae618197423 */ /* 0x000fe20000010019 */
[----:B------:R-:W-:Y:S01]  /*2920*/  FMNMX.FTZ R6, RZ, R6, PT ;  /* 0x00000006ff067209 */ /* 0x000fe20003810000 */
[----:B------:R-:W-:Y:S01]  /*2930*/  @P3 FFMA.FTZ R12, R8, R21, +INF ;  /* 0x7f800000080c3423 */ /* 0x000fe20000010015 */
[----:B------:R-:W-:Y:S01]  /*2940*/  FFMA.FTZ R13, R2, R13, 0.33333510160446166992 ;  /* 0x3eaaaae6020d7423 */ /* 0x000fe2000001000d */
[----:B------:R-:W-:Y:S01]  /*2950*/  FFMA.FTZ R25, R24, R25, -0.5 ;  /* 0xbf00000018197423 */ /* 0x000fe20000010019 */
[----:B------:R-:W-:-:S02]  /*2960*/  @P5 FSETP.NEU.FTZ.AND P3, PT, R23, RZ, PT ;  /* 0x000000ff1700520b */ /* 0x000fc40003f7d000 */
[----:B------:R-:W-:Y:S01]  /*2970*/  FFMA.FTZ R17, R2, R13, -0.5 ;  /* 0xbf00000002117423 */ /* 0x000fe2000001000d */
[----:B------:R-:W-:Y:S01]  /*2980*/  FFMA.FTZ R13, R26, 0.69314718246459960938, R3 ;  /* 0x3f3172181a0d7823 */ /* 0x000fe20000010003 */
[----:B------:R-:W-:Y:S01]  /*2990*/  @P1 MOV R3, 0x7f800000 ;  /* 0x7f80000000031802 */ /* 0x000fe20000000f00 */
[----:B------:R-:W-:Y:S01]  /*29a0*/  FMUL.FTZ R25, R24, R25 ;  /* 0x0000001918197220 */ /* 0x000fe20000410000 */
[----:B------:R-:W-:Y:S01]  /*29b0*/  FMUL.FTZ R17, R2, R17 ;  /* 0x0000001102117220 */ /* 0x000fe20000410000 */
[----:B------:R-:W-:Y:S02]  /*29c0*/  FMNMX.FTZ R7, RZ, R7, PT ;  /* 0x00000007ff077209 */ /* 0x000fe40003810000 */
[----:B------:R-:W-:Y:S01]  /*29d0*/  @P2 FFMA.FTZ R13, R14, R3, +INF ;  /* 0x7f8000000e0d2423 */ /* 0x000fe20000010003 */
[----:B------:R-:W-:Y:S01]  /*29e0*/  FFMA.FTZ R17, R2, R17, R2 ;  /* 0x0000001102117223 */ /* 0x000fe20000010002 */
[----:B------:R-:W-:Y:S01]  /*29f0*/  ISETP.GE.U32.AND P2, PT, R22, 0x7f800000, PT ;  /* 0x7f8000001600780c */ /* 0x000fe20003f46070 */
[----:B------:R-:W0:Y:S01]  /*2a00*/  LDC.64 R2, c[0x0][0x388] ;  /* 0x0000e200ff027b82 */ /* 0x000e220000000a00 */
[----:B------:R-:W-:Y:S01]  /*2a10*/  FFMA.FTZ R24, R24, R25, R24 ;  /* 0x0000001918187223 */ /* 0x000fe20000010018 */
[----:B------:R-:W-:Y:S01]  /*2a20*/  @P1 FSEL R13, R13, -RZ, P4 ;  /* 0x800000ff0d0d1208 */ /* 0x000fe20002000000 */
[----:B------:R-:W-:Y:S01]  /*2a30*/  FFMA.FTZ R17, R18, 0.69314718246459960938, R17 ;  /* 0x3f31721812117823 */ /* 0x000fe20000010011 */
[----:B------:R-:W-:Y:S01]  /*2a40*/  ISETP.GT.AND P6, PT, R22, -0x40800000, P2 ;  /* 0xbf8000001600780c */ /* 0x000fe200017c4270 */
[----:B------:R-:W-:Y:S01]  /*2a50*/  FFMA.FTZ R24, R11, 0.69314718246459960938, R24 ;  /* 0x3f3172180b187823 */ /* 0x000fe20000010018 */
[----:B------:R-:W-:Y:S01]  /*2a60*/  ISETP.GT.AND P1, PT, R23, -0x40800000, P5 ;  /* 0xbf8000001700780c */ /* 0x000fe20002f24270 */
[----:B------:R-:W-:Y:S01]  /*2a70*/  FADD.FTZ R6, R6, -R13 ;  /* 0x8000000d06067221 */ /* 0x000fe20000010000 */
[----:B------:R-:W-:-:S02]  /*2a80*/  @P5 MOV R14, 0x7f800000 ;  /* 0x7f800000000e5802 */ /* 0x000fc40000000f00 */
[----:B------:R-:W-:Y:S02]  /*2a90*/  FMNMX.FTZ R16, RZ, R16, PT ;  /* 0x00000010ff107209 */ /* 0x000fe40003810000 */
[----:B------:R-:W-:Y:S02]  /*2aa0*/  @P2 MOV R11, 0x7f800000 ;  /* 0x7f800000000b2802 */ /* 0x000fe40000000f00 */
[----:B------:R-:W-:Y:S02]  /*2ab0*/  @P2 FSETP.NEU.FTZ.AND P4, PT, R22, RZ, PT ;  /* 0x000000ff1600220b */ /* 0x000fe40003f9d000 */
[----:B------:R-:W-:Y:S01]  /*2ac0*/  F2FP.BF16.F32.PACK_AB R10, R10, R19 ;  /* 0x000000130a0a723e */ /* 0x000fe200000010ff */
[----:B------:R-:W-:Y:S01]  /*2ad0*/  @P6 FFMA.FTZ R24, R22, R11, +INF ;  /* 0x7f80000016186423 */ /* 0x000fe2000001000b */
[----:B------:R-:W-:Y:S01]  /*2ae0*/  @P0 FSETP.NEU.FTZ.AND P6, PT, R8, RZ, PT ;  /* 0x000000ff0800020b */ /* 0x000fe20003fdd000 */
[----:B------:R-:W-:-:S03]  /*2af0*/  @P1 FFMA.FTZ R17, R23, R14, +INF ;  /* 0x7f80000017111423 */ /* 0x000fc6000001000e */
[----:B------:R-:W-:Y:S01]  /*2b00*/  @P2 FSEL R24, R24, -RZ, P4 ;  /* 0x800000ff18182208 */ /* 0x000fe20002000000 */
[----:B0-----:R-:W-:Y:S01]  /*2b10*/  IMAD.WIDE.U32 R2, R0, 0x2, R2 ;  /* 0x0000000200027825 */ /* 0x001fe200078e0002 */
[----:B------:R-:W-:Y:S02]  /*2b20*/  FMNMX.FTZ R0, RZ, R5, PT ;  /* 0x00000005ff007209 */ /* 0x000fe40003810000 */
[----:B------:R-:W-:Y:S02]  /*2b30*/  FMNMX.FTZ R5, RZ, R20, PT ;  /* 0x00000014ff057209 */ /* 0x000fe40003810000 */
[----:B------:R-:W-:Y:S01]  /*2b40*/  @P0 FSEL R12, R12, -RZ, P6 ;  /* 0x800000ff0c0c0208 */ /* 0x000fe20003000000 */
[----:B------:R-:W-:Y:S01]  /*2b50*/  FADD.FTZ R0, R0, -R9 ;  /* 0x8000000900007221 */ /* 0x000fe20000010000 */
[----:B------:R-:W-:Y:S01]  /*2b60*/  @P5 FSEL R17, R17, -RZ, P3 ;  /* 0x800000ff11115208 */ /* 0x000fe20001800000 */
[----:B------:R-:W-:Y:S01]  /*2b70*/  FADD.FTZ R5, R5, -R24 ;  /* 0x8000001805057221 */ /* 0x000fe20000010000 */
[----:B------:R-:W-:-:S04]  /*2b80*/  IMAD.WIDE.U32 R2, R4, 0x8, R2 ;  /* 0x0000000804027825 */ /* 0x000fc800078e0002 */
[----:B------:R-:W-:Y:S01]  /*2b90*/  FADD.FTZ R7, R7, -R12 ;  /* 0x8000000c07077221 */ /* 0x000fe20000010000 */
[----:B------:R-:W-:Y:S01]  /*2ba0*/  F2FP.BF16.F32.PACK_AB R11, R0, R15 ;  /* 0x0000000f000b723e */ /* 0x000fe200000010ff */
[----:B------:R-:W-:Y:S01]  /*2bb0*/  FADD.FTZ R16, R16, -R17 ;  /* 0x8000001110107221 */ /* 0x000fe20000010000 */
[----:B------:R-:W-:-:S03]  /*2bc0*/  F2FP.BF16.F32.PACK_AB R4, R5, R6 ;  /* 0x000000060504723e */ /* 0x000fc600000010ff */
[----:B------:R-:W-:Y:S01]  /*2bd0*/  STG.E.64 desc[UR4][R2.64], R10 ;  /* 0x0000000a02007986 */ /* 0x000fe2000c101b04 */
[----:B------:R-:W-:-:S05]  /*2be0*/  F2FP.BF16.F32.PACK_AB R5, R16, R7 ;  /* 0x000000071005723e */ /* 0x000fca00000010ff */
[----:B------:R-:W-:Y:S01]  /*2bf0*/  STG.E.64 desc[UR4][R2.64+0x400], R4 ;  /* 0x0004000402007986 */ /* 0x000fe2000c101b04 */
[----:B------:R-:W-:Y:S05]  /*2c00*/  EXIT ;  /* 0x000000000000794d */ /* 0x000fea0003800000 */
.L_x_4371:
        /* <DEDUP_REMOVED lines=15> */
.L_x_6655:


//--------------------- .text._ZN2at6native29vectorized_elementwise_kernelILi8EZZZNS0_33launch_log_sigmoid_forward_kernelERNS_18TensorIteratorBaseEENKUlvE_clEvENKUlvE2_clEvEUlN3c108BFloat16EE_St5arrayIPcLm2EEEEviT0_T1_ --------------------------
	.section	.text._ZN2at6native29vectorized_elementwise_kernelILi8EZZZNS0_33launch_log_sigmoid_forward_kernelERNS_18TensorIteratorBaseEENKUlvE_clEvENKUlvE2_clEvEUlN3c108BFloat16EE_St5arrayIPcLm2EEEEviT0_T1_,"ax",@progbits
	.align	128
        .global         _ZN2at6native29vectorized_elementwise_kernelILi8EZZZNS0_33launch_log_sigmoid_forward_kernelERNS_18TensorIteratorBaseEENKUlvE_clEvENKUlvE2_clEvEUlN3c108BFloat16EE_St5arrayIPcLm2EEEEviT0_T1_
        .type           _ZN2at6native29vectorized_elementwise_kernelILi8EZZZNS0_33launch_log_sigmoid_forward_kernelERNS_18TensorIteratorBaseEENKUlvE_clEvENKUlvE2_clEvEUlN3c108BFloat16EE_St5arrayIPcLm2EEEEviT0_T1_,@function
        .size           _ZN2at6native29vectorized_elementwise_kernelILi8EZZZNS0_33launch_log_sigmoid_forward_kernelERNS_18TensorIteratorBaseEENKUlvE_clEvENKUlvE2_clEvEUlN3c108BFloat16EE_St5arrayIPcLm2EEEEviT0_T1_,(.L_x_6656 - _ZN2at6native29vectorized_elementwise_kernelILi8EZZZNS0_33launch_log_sigmoid_forward_kernelERNS_18TensorIteratorBaseEENKUlvE_clEvENKUlvE2_clEvEUlN3c108BFloat16EE_St5arrayIPcLm2EEEEviT0_T1_)
        .other          _ZN2at6native29vectorized_elementwise_kernelILi8EZZZNS0_33launch_log_sigmoid_forward_kernelERNS_18TensorIteratorBaseEENKUlvE_clEvENKUlvE2_clEvEUlN3c108BFloat16EE_St5arrayIPcLm2EEEEviT0_T1_,@"STO_CUDA_ENTRY STV_DEFAULT"
_ZN2at6native29vectorized_elementwise_kernelILi8EZZZNS0_33launch_log_sigmoid_forward_kernelERNS_18TensorIteratorBaseEENKUlvE_clEvENKUlvE2_clEvEUlN3c108BFloat16EE_St5arrayIPcLm2EEEEviT0_T1_:
.text._ZN2at6native29vectorized_elementwise_kernelILi8EZZZNS0_33launch_log_sigmoid_forward_kernelERNS_18TensorIteratorBaseEENKUlvE_clEvENKUlvE2_clEvEUlN3c108BFloat16EE_St5arrayIPcLm2EEEEviT0_T1_:
[----:B------:R-:W-:Y:S01]  /*0000*/  LDC R1, c[0x0][0x37c] ;  /* 0x0000df00ff017b82 */ /* 0x000fe20000000800 */
[----:B------:R-:W-:Y:S05]  /*0010*/  EXIT ;  /* 0x000000000000794d */ /* 0x000fea0003800000 */
.L_x_4372:
        /* <DEDUP_REMOVED lines=14> */
.L_x_6656:


//--------------------- .text._ZN2at6native18elementwise_kernelILi128ELi4EZNS0_15gpu_kernel_implIZZZNS0_33launch_log_sigmoid_forward_kernelERNS_18TensorIteratorBaseEENKUlvE_clEvENKUlvE1_clEvEUlN3c104HalfEE_EEvS4_RKT_EUliE_EEviT1_ --------------------------
	.section	.text._ZN2at6native18elementwise_kernelILi128ELi4EZNS0_15gpu_kernel_implIZZZNS0_33launch_log_sigmoid_forward_kernelERNS_18TensorIteratorBaseEENKUlvE_clEvENKUlvE1_clEvEUlN3c104HalfEE_EEvS4_RKT_EUliE_EEviT1_,"ax",@progbits
	.align	128
        .global         _ZN2at6native18elementwise_kernelILi128ELi4EZNS0_15gpu_kernel_implIZZZNS0_33launch_log_sigmoid_forward_kernelERNS_18TensorIteratorBaseEENKUlvE_clEvENKUlvE1_clEvEUlN3c104HalfEE_EEvS4_RKT_EUliE_EEviT1_
        .type           _ZN2at6native18elementwise_kernelILi128ELi4EZNS0_15gpu_kernel_implIZZZNS0_33launch_log_sigmoid_forward_kernelERNS_18TensorIteratorBaseEENKUlvE_clEvENKUlvE1_clEvEUlN3c104HalfEE_EEvS4_RKT_EUliE_EEviT1_,@function
        .size           _ZN2at6native18elementwise_kernelILi128ELi4EZNS0_15gpu_kernel_implIZZZNS0_33launch_log_sigmoid_forward_kernelERNS_18TensorIteratorBaseEENKUlvE_clEvENKUlvE1_clEvEUlN3c104HalfEE_EEvS4_RKT_EUliE_EEviT1_,(.L_x_6657 - _ZN2at6native18elementwise_kernelILi128ELi4EZNS0_15gpu_kernel_implIZZZNS0_33launch_log_sigmoid_forward_kernelERNS_18TensorIteratorBaseEENKUlvE_clEvENKUlvE1_clEvEUlN3c104HalfEE_EEvS4_RKT_EUliE_EEviT1_)
        .other          _ZN2at6native18elementwise_kernelILi128ELi4EZNS0_15gpu_kernel_implIZZZNS0_33launch_log_sigmoid_forward_kernelERNS_18TensorIteratorBaseEENKUlvE_clEvENKUlvE1_clEvEUlN3c104HalfEE_EEvS4_RKT_EUliE_EEviT1_,@"STO_CUDA_ENTRY STV_DEFAULT"
_ZN2at6native18elementwise_kernelILi128ELi4EZNS0_15gpu_kernel_implIZZZNS0_33launch_log_sigmoid_forward_kernelERNS_18TensorIteratorBaseEENKUlvE_clEvENKUlvE1_clEvEUlN3c104HalfEE_EEvS4_RKT_EUliE_EEviT1_:
.text._ZN2at6native18elementwise_kernelILi128ELi4EZNS0_15gpu_kernel_implIZZZNS0_33launch_log_sigmoid_forward_kernelERNS_18TensorIteratorBaseEENKUlvE_clEvENKUlvE1_clEvEUlN3c104HalfEE_EEvS4_RKT_EUliE_EEviT1_:
        /* <DEDUP_REMOVED lines=319> */
.L_x_4375:
        /* <DEDUP_REMOVED lines=18> */
.L_x_4379:
[----:B------:R-:W2:Y:S02]  /*1510*/  LDG.E.U8 R2, desc[UR36][R2.64] ;  /* 0x0000002402027981 */ /* 0x000ea4000c1e1100 */
[----:B--2---:R-:W-:-:S04]  /*1520*/  I2FP.F32.U32 R0, R2 ;  /* 0x0000000200007245 */ /* 0x004fc80000201000 */
[----:B------:R-:W-:Y:S01]  /*1530*/  F2FP.F16.F32.PACK_AB R0, RZ, R0 ;  /* 0x00000000ff00723e */ /* 0x000fe200000000ff */
[----:B------:R-:W-:Y:S06]  /*1540*/  BRA `(.L_x_4381) ;  /* 0x0000000c009c7947 */ /* 0x000fec0003800000 */
.L_x_4378:
        /* <DEDUP_REMOVED lines=10> */
.L_x_4383:
[----:B------:R-:W2:Y:S02]  /*15f0*/  LDG.E R2, desc[UR36][R2.64] ;  /* 0x0000002402027981 */ /* 0x000ea4000c1e1900 */
[----:B--2---:R-:W-:-:S04]  /*1600*/  I2FP.F32.S32 R0, R2 ;  /* 0x0000000200007245 */ /* 0x004fc80000201400 */
[----:B------:R-:W-:Y:S01]  /*1610*/  F2FP.F16.F32.PACK_AB R0, RZ, R0 ;  /* 0x00000000ff00723e */ /* 0x000fe200000000ff */
[----:B------:R-:W-:Y:S06]  /*1620*/  BRA `(.L_x_4381) ;  /* 0x0000000c00647947 */ /* 0x000fec0003800000 */
.L_x_4382:
[----:B------:R-:W2:Y:S02]  /*1630*/  LDG.E.U16 R2, desc[UR36][R2.64] ;  /* 0x0000002402027981 */ /* 0x000ea4000c1e1500 */
[----:B--2---:R-:W0:Y:S02]  /*1640*/  I2F.S16 R0, R2 ;  /* 0x0000000200007306 */ /* 0x004e240000101400 */
[----:B0-----:R-:W-:Y:S01]  /*1650*/  F2FP.F16.F32.PACK_AB R0, RZ, R0 ;  /* 0x00000000ff00723e */ /* 0x001fe200000000ff */
[----:B------:R-:W-:Y:S06]  /*1660*/  BRA `(.L_x_4381) ;  /* 0x0000000c00547947 */ /* 0x000fec0003800000 */
.L_x_4377:
        /* <DEDUP_REMOVED lines=9> */
.L_x_4385:
[----:B------:R0:W5:Y:S01]  /*1700*/  LDG.E.U16 R0, desc[UR36][R2.64] ;  /* 0x0000002402007981 */ /* 0x000162000c1e1500 */
[----:B------:R-:W-:Y:S05]  /*1710*/  BRA `(.L_x_4381) ;  /* 0x0000000c00287947 */ /* 0x000fea0003800000 */
.L_x_4384:
        /* <DEDUP_REMOVED lines=9> */
.L_x_4387:
[----:B------:R1:W5:Y:S01]  /*17b0*/  LDG.E.U16 R0, desc[UR36][R2.64] ;  /* 0x0000002402007981 */ /* 0x000362000c1e1500 */
[----:B------:R-:W-:Y:S05]  /*17c0*/  BRA `(.L_x_4381) ;  /* 0x0000000800fc7947 */ /* 0x000fea0003800000 */
.L_x_4386:
        /* <DEDUP_REMOVED lines=12> */
.L_x_4376:
        /* <DEDUP_REMOVED lines=13> */
.L_x_4390:
        /* <DEDUP_REMOVED lines=12> */
.L_x_4389:
        /* <DEDUP_REMOVED lines=27> */
.L_x_4392:
        /* <DEDUP_REMOVED lines=13> */
.L_x_4391:
[----:B------:R-:W2:Y:S02]  /*1ca0*/  LDG.E.U16 R0, desc[UR36][R2.64] ;  /* 0x0000002402007981 */ /* 0x000ea4000c1e1500 */
[----:B--2---:R-:W-:-:S04]  /*1cb0*/  SHF.L.U32 R0, R0, 0x10, RZ ;  /* 0x0000001000007819 */ /* 0x004fc800000006ff */
[----:B------:R-:W-:Y:S01]  /*1cc0*/  F2FP.F16.F32.PACK_AB R0, RZ, R0 ;  /* 0x00000000ff00723e */ /* 0x000fe200000000ff */
[----:B------:R-:W-:Y:S06]  /*1cd0*/  BRA `(.L_x_4381) ;  /* 0x0000000400b87947 */ /* 0x000fec0003800000 */
.L_x_4388:
        /* <DEDUP_REMOVED lines=12> */
.L_x_4395:
        /* <DEDUP_REMOVED lines=21> */
.L_x_4399:
[----:B------:R-:W-:Y:S05]  /*1ef0*/  BSYNC.RECONVERGENT B1 ;  /* 0x0000000000017941 */ /* 0x000fea0003800200 */
.L_x_4398:
[----:B------:R-:W-:Y:S01]  /*1f00*/  IMAD.SHL.U32 R0, R0, 0x100000, RZ ;  /* 0x0010000000007824 */ /* 0x000fe200078e00ff */
[----:B------:R-:W-:-:S04]  /*1f10*/  LEA R2, R2, 0x3b800000, 0x17 ;  /* 0x3b80000002027811 */ /* 0x000fc800078eb8ff */
[----:B------:R-:W-:-:S07]  /*1f20*/  LOP3.LUT R0, R2, R0, R7, 0xfe, !PT ;  /* 0x0000000002007212 */ /* 0x000fce00078efe07 */
.L_x_4397:
[----:B------:R-:W-:Y:S05]  /*1f30*/  BSYNC.RECONVERGENT B0 ;  /* 0x0000000000007941 */ /* 0x000fea0003800200 */
.L_x_4396:
[----:B------:R-:W-:Y:S01]  /*1f40*/  F2FP.F16.F32.PACK_AB R0, RZ, R0 ;  /* 0x00000000ff00723e */ /* 0x000fe200000000ff */
[----:B------:R-:W-:Y:S06]  /*1f50*/  BRA `(.L_x_4381) ;  /* 0x0000000400187947 */ /* 0x000fec0003800000 */
.L_x_4394:
        /* <DEDUP_REMOVED lines=21> */
.L_x_4403:
[----:B------:R-:W-:Y:S05]  /*20b0*/  BSYNC.RECONVERGENT B1 ;  /* 0x0000000000017941 */ /* 0x000fea0003800200 */
.L_x_4402:
[----:B------:R-:W-:Y:S01]  /*20c0*/  IMAD.SHL.U32 R0, R0, 0x200000, RZ ;  /* 0x0020000000007824 */ /* 0x000fe200078e00ff */
[----:B------:R-:W-:-:S04]  /*20d0*/  LEA R2, R2, 0x37800000, 0x17 ;  /* 0x3780000002027811 */ /* 0x000fc800078eb8ff */
[----:B------:R-:W-:-:S07]  /*20e0*/  LOP3.LUT R0, R2, R0, R7, 0xfe, !PT ;  /* 0x0000000002007212 */ /* 0x000fce00078efe07 */
.L_x_4401:
[----:B------:R-:W-:Y:S05]  /*20f0*/  BSYNC.RECONVERGENT B0 ;  /* 0x0000000000007941 */ /* 0x000fea0003800200 */
.L_x_4400:
[----:B------:R-:W-:Y:S01]  /*2100*/  F2FP.F16.F32.PACK_AB R0, RZ, R0 ;  /* 0x00000000ff00723e */ /* 0x000fe200000000ff */
[----:B------:R-:W-:Y:S06]  /*2110*/  BRA `(.L_x_4381) ;  /* 0x0000000000a87947 */ /* 0x000fec0003800000 */
.L_x_4393:
[----:B------:R-:W-:-:S09]  /*2120*/  UISETP.NE.AND UP0, UPT, UR4, 0x1c, UPT ;  /* 0x0000001c0400788c */ /* 0x000fd2000bf05270 */
[----:B------:R-:W-:Y:S05]  /*2130*/  BRA.U !UP0, `(.L_x_4404) ;  /* 0x0000000108947547 */ /* 0x000fea000b800000 */
[----:B------:R-:W-:-:S09]  /*2140*/  UISETP.NE.AND UP0, UPT, UR4, 0x1d, UPT ;  /* 0x0000001d0400788c */ /* 0x000fd2000bf05270 */
[----:B------:R-:W-:Y:S05]  /*2150*/  BRA.U !UP0, `(.L_x_4405) ;  /* 0x00000001087c7547 */ /* 0x000fea000b800000 */
[----:B------:R-:W-:-:S09]  /*2160*/  UISETP.NE.AND UP0, UPT, UR4, 0x2c, UPT ;  /* 0x0000002c0400788c */ /* 0x000fd2000bf05270 */
[----:B------:R-:W-:Y:S05]  /*2170*/  BRA.U !UP0, `(.L_x_4406) ;  /* 0x0000000108487547 */ /* 0x000fea000b800000 */
.L_x_4380:
        /* <DEDUP_REMOVED lines=16> */
.L_x_4407:
[----:B------:R-:W-:Y:S01]  /*2280*/  PRMT R0, RZ, 0x7610, R0 ;  /* 0x00007610ff007816 */ /* 0x000fe20000000000 */
[----:B------:R-:W-:Y:S06]  /*2290*/  BRA `(.L_x_4381) ;  /* 0x0000000000487947 */ /* 0x000fec0003800000 */
.L_x_4406:
        /* <DEDUP_REMOVED lines=8> */
.L_x_4409:
[----:B------:R-:W-:Y:S05]  /*2320*/  BSYNC.RECONVERGENT B0 ;  /* 0x0000000000007941 */ /* 0x000fea0003800200 */
.L_x_4408:
[----:B------:R-:W-:Y:S01]  /*2330*/  F2FP.F16.F32.PACK_AB R0, RZ, R0 ;  /* 0x00000000ff00723e */ /* 0x000fe200000000ff */
[----:B------:R-:W-:Y:S06]  /*2340*/  BRA `(.L_x_4381) ;  /* 0x00000000001c7947 */ /* 0x000fec0003800000 */
.L_x_4405:
[----:B------:R-:W2:Y:S02]  /*2350*/  LDG.E.64 R2, desc[UR36][R2.64] ;  /* 0x0000002402027981 */ /* 0x000ea4000c1e1b00 */
[----:B--2---:R-:W0:Y:S02]  /*2360*/  I2F.U64 R0, R2 ;  /* 0x0000000200007312 */ /* 0x004e240000301000 */
[----:B0-----:R-:W-:Y:S01]  /*2370*/  F2FP.F16.F32.PACK_AB R0, RZ, R0 ;  /* 0x00000000ff00723e */ /* 0x001fe200000000ff */
[----:B------:R-:W-:Y:S06]  /*2380*/  BRA `(.L_x_4381) ;  /* 0x00000000000c7947 */ /* 0x000fec0003800000 */
.L_x_4404:
[----:B------:R-:W2:Y:S02]  /*2390*/  LDG.E R2, desc[UR36][R2.64] ;  /* 0x0000002402027981 */ /* 0x000ea4000c1e1900 */
[----:B--2---:R-:W-:-:S04]  /*23a0*/  I2FP.F32.U32 R0, R2 ;  /* 0x0000000200007245 */ /* 0x004fc80000201000 */
[----:B------:R-:W-:-:S07]  /*23b0*/  F2FP.F16.F32.PACK_AB R0, RZ, R0 ;  /* 0x00000000ff00723e */ /* 0x000fce00000000ff */
.L_x_4381:
[----:B-----5:R-:W-:Y:S01]  /*23c0*/  HADD2.F32 R7, -RZ, R0.H0_H0 ;  /* 0x20000000ff077230 */ /* 0x020fe20000004100 */
[----:B------:R-:W-:Y:S01]  /*23d0*/  MOV R5, 0x3e800000 ;  /* 0x3e80000000057802 */ /* 0x000fe20000000f00 */
[----:B------:R-:W-:Y:S01]  /*23e0*/  IMAD.MOV.U32 R6, RZ, RZ, 0x3d39bf78 ;  /* 0x3d39bf78ff067424 */ /* 0x000fe200078e00ff */
[----:B------:R-:W2:Y:S02]  /*23f0*/  LDCU.64 UR6, c[0x0][0x580] ;  /* 0x0000b000ff0677ac */ /* 0x000ea40008000a00 */
[----:B------:R-:W-:Y:S01]  /*2400*/  FMUL.FTZ R0, |R7|, -1.4426950216293334961 ;  /* 0xbfb8aa3b07007820 */ /* 0x000fe20000410200 */
[----:B------:R-:W-:-:S03]  /*2410*/  UPRMT UR4, UR42, 0x9910, URZ ;  /* 0x000099102a047896 */ /* 0x000fc600080000ff */
[----:B------:R-:W0:Y:S01]  /*2420*/  MUFU.EX2 R9, R0 ;  /* 0x0000000000097308 */ /* 0x000e220000000800 */
[----:B------:R-:W-:Y:S01]  /*2430*/  UISETP.GT.AND UP0, UPT, UR4, 0x9, UPT ;  /* 0x000000090400788c */ /* 0x000fe2000bf04270 */
[C---:B01----:R-:W-:Y:S01]  /*2440*/  FADD.FTZ.RZ R2, R9.reuse, 1 ;  /* 0x3f80000009027421 */ /* 0x043fe2000001c000 */
        /* <DEDUP_REMOVED lines=25> */
[----:B------:R-:W-:Y:S02]  /*25e0*/  @P0 FSEL R3, R3, -RZ, P1 ;  /* 0x800000ff03030208 */ /* 0x000fe40000800000 */
[----:B--2---:R-:W-:-:S03]  /*25f0*/  IADD3 R2, P0, PT, R16, UR6, RZ ;  /* 0x0000000610027c10 */ /* 0x004fc6000ff1e0ff */
[----:B------:R-:W-:Y:S02]  /*2600*/  FADD.FTZ R0, R0, -R3 ;  /* 0x8000000300007221 */ /* 0x000fe40000010000 */
[----:B------:R-:W-:-:S03]  /*2610*/  IMAD.X R3, RZ, RZ, UR7, P0 ;  /* 0x00000007ff037e24 */ /* 0x000fc600080e06ff */
        /* <DEDUP_REMOVED lines=14> */
.L_x_4413:
[----:B------:R-:W-:-:S06]  /*2700*/  HADD2.F32 R5, -RZ, R0.H0_H0 ;  /* 0x20000000ff057230 */ /* 0x000fcc0000004100 */
[----:B------:R-:W0:Y:S02]  /*2710*/  F2I.S64.TRUNC R4, R5 ;  /* 0x0000000500047311 */ /* 0x000e24000020d900 */
[----:B0-----:R3:W-:Y:S01]  /*2720*/  STG.E.U8 desc[UR36][R2.64], R4 ;  /* 0x0000000402007986 */ /* 0x0017e2000c101124 */
[----:B------:R-:W-:Y:S05]  /*2730*/  BRA `(.L_x_4415) ;  /* 0x0000000c00707947 */ /* 0x000fea0003800000 */
.L_x_4412:
        /* <DEDUP_REMOVED lines=10> */
.L_x_4417:
[----:B------:R-:W-:-:S04]  /*27e0*/  HADD2.F32 R0, -RZ, R0.H0_H0 ;  /* 0x20000000ff007230 */ /* 0x000fc80000004100 */
[----:B------:R-:W0:Y:S02]  /*27f0*/  F2I.FTZ.TRUNC.NTZ R5, R0 ;  /* 0x0000000000057305 */ /* 0x000e24000021f100 */
[----:B0-----:R1:W-:Y:S01]  /*2800*/  STG.E desc[UR36][R2.64], R5 ;  /* 0x0000000502007986 */ /* 0x0013e2000c101924 */
[----:B------:R-:W-:Y:S05]  /*2810*/  BRA `(.L_x_4415) ;  /* 0x0000000c00387947 */ /* 0x000fea0003800000 */
.L_x_4416:
[----:B------:R-:W-:-:S04]  /*2820*/  HADD2.F32 R0, -RZ, R0.H0_H0 ;  /* 0x20000000ff007230 */ /* 0x000fc80000004100 */
[----:B------:R-:W0:Y:S02]  /*2830*/  F2I.FTZ.TRUNC.NTZ R5, R0 ;  /* 0x0000000000057305 */ /* 0x000e24000021f100 */
[----:B0-----:R2:W-:Y:S01]  /*2840*/  STG.E.U16 desc[UR36][R2.64], R5 ;  /* 0x0000000502007986 */ /* 0x0015e2000c101524 */
[----:B------:R-:W-:Y:S05]  /*2850*/  BRA `(.L_x_4415) ;  /* 0x0000000c00287947 */ /* 0x000fea0003800000 */
.L_x_4411:
        /* <DEDUP_REMOVED lines=9> */
.L_x_4419:
[----:B------:R0:W-:Y:S01]  /*28f0*/  STG.E.U16 desc[UR36][R2.64], R0 ;  /* 0x0000000002007986 */ /* 0x0001e2000c101524 */
[----:B------:R-:W-:Y:S05]  /*2900*/  BRA `(.L_x_4415) ;  /* 0x0000000800fc7947 */ /* 0x000fea0003800000 */
.L_x_4418:
        /* <DEDUP_REMOVED lines=10> */
.L_x_4421:
[----:B------:R-:W-:-:S05]  /*29b0*/  HADD2.F32 R0, -RZ, R0.H0_H0 ;  /* 0x20000000ff007230 */ /* 0x000fca0000004100 */
[----:B------:R-:W-:-:S04]  /*29c0*/  F2FP.F16.F32.PACK_AB R0, RZ, R0 ;  /* 0x00000000ff00723e */ /* 0x000fc800000000ff */
[----:B------:R-:W-:-:S05]  /*29d0*/  PRMT R0, R0, 0x5410, RZ ;  /* 0x0000541000007816 */ /* 0x000fca00000000ff */
[----:B------:R0:W-:Y:S01]  /*29e0*/  STG.E desc[UR36][R2.64], R0 ;  /* 0x0000000002007986 */ /* 0x0001e2000c101924 */
[----:B------:R-:W-:Y:S05]  /*29f0*/  BRA `(.L_x_4415) ;  /* 0x0000000800c07947 */ /* 0x000fea0003800000 */
.L_x_4420:
[----:B------:R-:W-:-:S05]  /*2a00*/  HADD2.F32 R4, -RZ, R0.H0_H0 ;  /* 0x20000000ff047230 */ /* 0x000fca0000004100 */
[----:B------:R-:W-:-:S06]  /*2a10*/  FMUL.FTZ R4, R4, 1 ;  /* 0x3f80000004047820 */ /* 0x000fcc0000410000 */
[----:B------:R-:W0:Y:S02]  /*2a20*/  F2F.F64.F32 R4, R4 ;  /* 0x0000000400047310 */ /* 0x000e240000201800 */
[----:B0-----:R0:W-:Y:S01]  /*2a30*/  STG.E.64 desc[UR36][R2.64], R4 ;  /* 0x0000000402007986 */ /* 0x0011e2000c101b24 */
[----:B------:R-:W-:Y:S05]  /*2a40*/  BRA `(.L_x_4415) ;  /* 0x0000000800ac7947 */ /* 0x000fea0003800000 */
.L_x_4410:
        /* <DEDUP_REMOVED lines=13> */
.L_x_4424:
[----:B------:R-:W-:Y:S01]  /*2b20*/  HADD2.F32 R0, -RZ, R0.H0_H0 ;  /* 0x20000000ff007230 */ /* 0x000fe20000004100 */
[----:B------:R-:W-:-:S04]  /*2b30*/  CS2R R6, SRZ ;  /* 0x0000000000067805 */ /* 0x000fc8000001ff00 */
[----:B------:R-:W-:-:S04]  /*2b40*/  FMUL.FTZ R0, R0, 1 ;  /* 0x3f80000000007820 */ /* 0x000fc80000410000 */
[----:B------:R-:W0:Y:S02]  /*2b50*/  F2F.F64.F32 R4, R0 ;  /* 0x0000000000047310 */ /* 0x000e240000201800 */
[----:B0-----:R0:W-:Y:S01]  /*2b60*/  STG.E.128 desc[UR36][R2.64], R4 ;  /* 0x0000000402007986 */ /* 0x0011e2000c101d24 */
[----:B------:R-:W-:Y:S05]  /*2b70*/  BRA `(.L_x_4415) ;  /* 0x0000000800607947 */ /* 0x000fea0003800000 */
.L_x_4423:
        /* <DEDUP_REMOVED lines=8> */
[----:B------:R-:W-:-:S03]  /*2c00*/  HFMA2 R0, -RZ, RZ, 0, 7.569789886474609375e-06 ;  /* 0x0000007fff007431 */ /* 0x000fc600000001ff */
        /* <DEDUP_REMOVED lines=10> */
.L_x_4428:
[----:B------:R-:W-:Y:S05]  /*2cb0*/  BSYNC.RECONVERGENT B0 ;  /* 0x0000000000007941 */ /* 0x000fea0003800200 */
.L_x_4427:
[----:B------:R-:W-:-:S05]  /*2cc0*/  LOP3.LUT R5, R0, 0x80, R5, 0xf8, !PT ;  /* 0x0000008000057812 */ /* 0x000fca00078ef805 */
[----:B------:R0:W-:Y:S01]  /*2cd0*/  STG.E.U8 desc[UR36][R2.64], R5 ;  /* 0x0000000502007986 */ /* 0x0001e2000c101124 */
[----:B------:R-:W-:Y:S05]  /*2ce0*/  BRA `(.L_x_4415) ;  /* 0x0000000800047947 */ /* 0x000fea0003800000 */
.L_x_4426:
        /* <DEDUP_REMOVED lines=15> */
.L_x_4430:
[----:B------:R-:W-:Y:S05]  /*2de0*/  BSYNC.RECONVERGENT B0 ;  /* 0x0000000000007941 */ /* 0x000fea0003800200 */
.L_x_4429:
[----:B------:R-:W-:-:S05]  /*2df0*/  LOP3.LUT R5, R0, 0x80, R5, 0xf8, !PT ;  /* 0x0000008000057812 */ /* 0x000fca00078ef805 */
[----:B------:R0:W-:Y:S01]  /*2e00*/  STG.E.U8 desc[UR36][R2.64], R5 ;  /* 0x0000000502007986 */ /* 0x0001e2000c101124 */
[----:B------:R-:W-:Y:S05]  /*2e10*/  BRA `(.L_x_4415) ;  /* 0x0000000400b87947 */ /* 0x000fea0003800000 */
.L_x_4425:
[----:B------:R-:W-:-:S05]  /*2e20*/  HADD2.F32 R0, -RZ, R0.H0_H0 ;  /* 0x20000000ff007230 */ /* 0x000fca0000004100 */
[----:B------:R-:W-:-:S05]  /*2e30*/  F2FP.BF16.F32.PACK_AB R0, RZ, R0 ;  /* 0x00000000ff00723e */ /* 0x000fca00000010ff */
[----:B------:R0:W-:Y:S01]  /*2e40*/  STG.E.U16 desc[UR36][R2.64], R0 ;  /* 0x0000000002007986 */ /* 0x0001e2000c101524 */
[----:B------:R-:W-:Y:S05]  /*2e50*/  BRA `(.L_x_4415) ;  /* 0x0000000400a87947 */ /* 0x000fea0003800000 */
.L_x_4422:
        /* <DEDUP_REMOVED lines=12> */
.L_x_4433:
        /* <DEDUP_REMOVED lines=13> */
.L_x_4436:
[----:B------:R-:W-:-:S04]  /*2ff0*/  SHF.R.U32.HI R0, RZ, 0x14, R5 ;  /* 0x00000014ff007819 */ /* 0x000fc80000011605 */
[----:B------:R-:W-:-:S04]  /*3000*/  LOP3.LUT R0, R0, 0x1, RZ, 0xc0, !PT ;  /* 0x0000000100007812 */ /* 0x000fc800078ec0ff */
[----:B------:R-:W-:-:S04]  /*3010*/  IADD3 R0, PT, PT, R5, 0x487ffff, R0 ;  /* 0x0487ffff05007810 */ /* 0x000fc80007ffe000 */
[----:B------:R-:W-:-:S04]  /*3020*/  SHF.R.U32.HI R0, RZ, 0x14, R0 ;  /* 0x00000014ff007819 */ /* 0x000fc80000011600 */
[----:B------:R-:W-:-:S07]  /*3030*/  LOP3.LUT R4, R0, 0xff, RZ, 0xc0, !PT ;  /* 0x000000ff00047812 */ /* 0x000fce00078ec0ff */
.L_x_4437:
[----:B------:R-:W-:-:S04]  /*3040*/  SHF.R.U32.HI R5, RZ, 0x18, R5 ;  /* 0x00000018ff057819 */ /* 0x000fc80000011605 */
[----:B------:R-:W-:-:S04]  /*3050*/  LOP3.LUT R4, R4, 0x80, R5, 0xf8, !PT ;  /* 0x0000008004047812 */ /* 0x000fc800078ef805 */
[----:B------:R-:W-:-:S07]  /*3060*/  PRMT R0, R4, 0x7610, R0 ;  /* 0x0000761004007816 */ /* 0x000fce0000000000 */
.L_x_4435:
[----:B------:R-:W-:Y:S05]  /*3070*/  BSYNC.RECONVERGENT B0 ;  /* 0x0000000000007941 */ /* 0x000fea0003800200 */
.L_x_4434:
[----:B------:R0:W-:Y:S01]  /*3080*/  STG.E.U8 desc[UR36][R2.64], R0 ;  /* 0x0000000002007986 */ /* 0x0001e2000c101124 */
[----:B------:R-:W-:Y:S05]  /*3090*/  BRA `(.L_x_4415) ;  /* 0x0000000400187947 */ /* 0x000fea0003800000 */
.L_x_4432:
        /* <DEDUP_REMOVED lines=13> */
.L_x_4440:
[----:B------:R-:W-:-:S04]  /*3170*/  SHF.R.U32.HI R0, RZ, 0x15, R5 ;  /* 0x00000015ff007819 */ /* 0x000fc80000011605 */
[----:B------:R-:W-:-:S04]  /*3180*/  LOP3.LUT R0, R0, 0x1, RZ, 0xc0, !PT ;  /* 0x0000000100007812 */ /* 0x000fc800078ec0ff */
[----:B------:R-:W-:-:S04]  /*3190*/  IADD3 R0, PT, PT, R5, 0x88fffff, R0 ;  /* 0x088fffff05007810 */ /* 0x000fc80007ffe000 */
[----:B------:R-:W-:-:S04]  /*31a0*/  SHF.R.U32.HI R0, RZ, 0x15, R0 ;  /* 0x00000015ff007819 */ /* 0x000fc80000011600 */
[----:B------:R-:W-:-:S07]  /*31b0*/  LOP3.LUT R4, R0, 0xff, RZ, 0xc0, !PT ;  /* 0x000000ff00047812 */ /* 0x000fce00078ec0ff */
.L_x_4441:
[----:B------:R-:W-:-:S04]  /*31c0*/  SHF.R.U32.HI R5, RZ, 0x18, R5 ;  /* 0x00000018ff057819 */ /* 0x000fc80000011605 */
[----:B------:R-:W-:-:S04]  /*31d0*/  LOP3.LUT R4, R4, 0x80, R5, 0xf8, !PT ;  /* 0x0000008004047812 */ /* 0x000fc800078ef805 */
[----:B------:R-:W-:-:S07]  /*31e0*/  PRMT R0, R4, 0x7610, R0 ;  /* 0x0000761004007816 */ /* 0x000fce0000000000 */
.L_x_4439:
[----:B------:R-:W-:Y:S05]  /*31f0*/  BSYNC.RECONVERGENT B0 ;  /* 0x0000000000007941 */ /* 0x000fea0003800200 */
.L_x_4438:
[----:B------:R0:W-:Y:S01]  /*3200*/  STG.E.U8 desc[UR36][R2.64], R0 ;  /* 0x0000000002007986 */ /* 0x0001e2000c101124 */
[----:B------:R-:W-:Y:S05]  /*3210*/  BRA `(.L_x_4415) ;  /* 0x0000000000b87947 */ /* 0x000fea0003800000 */
.L_x_4431:
[----:B------:R-:W-:-:S09]  /*3220*/  UISETP.NE.AND UP0, UPT, UR4, 0x1c, UPT ;  /* 0x0000001c0400788c */ /* 0x000fd2000bf05270 */
[----:B------:R-:W-:Y:S05]  /*3230*/  BRA.U !UP0, `(.L_x_4442) ;  /* 0x0000000108a47547 */ /* 0x000fea000b800000 */
[----:B------:R-:W-:-:S09]  /*3240*/  UISETP.NE.AND UP0, UPT, UR4, 0x1d, UPT ;  /* 0x0000001d0400788c */ /* 0x000fd2000bf05270 */
[----:B------:R-:W-:Y:S05]  /*3250*/  BRA.U !UP0, `(.L_x_4443) ;  /* 0x00000001088c7547 */ /* 0x000fea000b800000 */
[----:B------:R-:W-:-:S09]  /*3260*/  UISETP.NE.AND UP0, UPT, UR4, 0x2c, UPT ;  /* 0x0000002c0400788c */ /* 0x000fd2000bf05270 */
[----:B------:R-:W-:Y:S05]  /*3270*/  BRA.U !UP0, `(.L_x_4444) ;  /* 0x0000000108447547 */ /* 0x000fea000b800000 */
.L_x_4414:
        /* <DEDUP_REMOVED lines=16> */
.L_x_4445:
[----:B------:R-:W-:Y:S05]  /*3380*/  BRA `(.L_x_4415) ;  /* 0x00000000005c7947 */ /* 0x000fea0003800000 */
.L_x_4444:
        /* <DEDUP_REMOVED lines=16> */
.L_x_4443:
[----:B------:R-:W-:-:S06]  /*3490*/  HADD2.F32 R4, -RZ, R0.H0_H0 ;  /* 0x20000000ff047230 */ /* 0x000fcc0000004100 */
[----:B------:R-:W0:Y:S02]  /*34a0*/  F2I.U64.TRUNC R4, R4 ;  /* 0x0000000400047311 */ /* 0x000e24000020d800 */
[----:B0-----:R0:W-:Y:S01]  /*34b0*/  STG.E.64 desc[UR36][R2.64], R4 ;  /* 0x0000000402007986 */ /* 0x0011e2000c101b24 */
[----:B------:R-:W-:Y:S05]  /*34c0*/  BRA `(.L_x_4415) ;  /* 0x00000000000c7947 */ /* 0x000fea0003800000 */
.L_x_4442:
[----:B------:R-:W-:-:S04]  /*34d0*/  HADD2.F32 R0, -RZ, R0.H0_H0 ;  /* 0x20000000ff007230 */ /* 0x000fc80000004100 */
[----:B------:R-:W0:Y:S02]  /*34e0*/  F2I.FTZ.U32.TRUNC.NTZ R5, R0 ;  /* 0x0000000000057305 */ /* 0x000e24000021f000 */
[----:B0-----:R0:W-:Y:S02]  /*34f0*/  STG.E desc[UR36][R2.64], R5 ;  /* 0x0000000502007986 */ /* 0x0011e4000c101924 */
.L_x_4415:
[----:B------:R-:W-:-:S07]  /*3500*/  VIADD R17, R17, 0x80 ;  /* 0x0000008011117836 */ /* 0x000fce0000000000 */
.L_x_4374:
[----:B------:R-:W-:Y:S05]  /*3510*/  BSYNC.RECONVERGENT B6 ;  /* 0x0000000000067941 */ /* 0x000fea0003800200 */
.L_x_4373:
[----:B------:R-:W5:Y:S01]  /*3520*/  LDCU UR4, c[0x0][0x380] ;  /* 0x00007000ff0477ac */ /* 0x000f620008000800 */
[----:B------:R-:W-:Y:S01]  /*3530*/  BSSY.RECONVERGENT B6, `(.L_x_4446) ;  /* 0x0000343000067945 */ /* 0x000fe20003800200 */
[----:B-----5:R-:W-:-:S13]  /*3540*/  ISETP.GE.AND P0, PT, R17, UR4, PT ;  /* 0x0000000411007c0c */ /* 0x020fda000bf06270 */
[----:B------:R-:W-:Y:S05]  /*3550*/  @P0 BRA `(.L_x_4447) ;  /* 0x0000003400000947 */ /* 0x000fea0003800000 */
[----:B------:R-:W5:Y:S01]  /*3560*/  LDCU UR4, c[0x0][0x388] ;  /* 0x00007100ff0477ac */ /* 0x000f620008000800 */
[----:B0-----:R-:W-:Y:S02]  /*3570*/  HFMA2 R0, -RZ, RZ, 0, 0 ;  /* 0x00000000ff007431 */ /* 0x001fe400000001ff */
        /* <DEDUP_REMOVED lines=9> */
[----:B------:R-:W-:-:S04]  /*3610*/  SHF.R.U32.HI R3, RZ, UR5, R2 ;  /* 0x00000005ff037c19 */ /* 0x000fc80008011602 */
[----:B------:R-:W-:-:S05]  /*3620*/  IADD3 R0, PT, PT, -R3, RZ, RZ ;  /* 0x000000ff03007210 */ /* 0x000fca0007ffe1ff */
[----:B0-----:R-:W-:-:S04]  /*3630*/  IMAD R0, R0, UR6, R17 ;  /* 0x0000000600007c24 */ /* 0x001fc8000f8e0211 */
[C---:B-----5:R-:W-:Y:S02]  /*3640*/  IMAD R16, R0.reuse, UR8, RZ ;  /* 0x0000000800107c24 */ /* 0x060fe4000f8e02ff */
        /* <DEDUP_REMOVED lines=283> */
[----:B------:R-:W-:-:S04]  /*4800*/  SHF.R.U32.HI R2, RZ, UR5, R2 ;  /* 0x00000005ff027c19 */ /* 0x000fc80008011602 */
[----:B------:R-:W-:-:S05]  /*4810*/  IADD3 R3, PT, PT, -R2, RZ, RZ ;  /* 0x000000ff02037210 */ /* 0x000fca0007ffe1ff */
[----:B-1----:R-:W-:-:S04]  /*4820*/  IMAD R5, R3, UR6, R5 ;  /* 0x0000000603057c24 */ /* 0x002fc8000f8e0205 */
[C---:B--2---:R-:W-:Y:S02]  /*4830*/  IMAD R16, R5.reuse, UR8, R16 ;  /* 0x0000000805107c24 */ /* 0x044fe4000f8e0210 */
[----:B------:R-:W-:-:S07]  /*4840*/  IMAD R0, R5, UR9, R0 ;  /* 0x0000000905007c24 */ /* 0x000fce000f8e0200 */
.L_x_4448:
        /* <DEDUP_REMOVED lines=18> */
.L_x_4452:
[----:B------:R-:W2:Y:S02]  /*4970*/  LDG.E.U8 R2, desc[UR36][R2.64] ;  /* 0x0000002402027981 */ /* 0x000ea4000c1e1100 */
[----:B--2---:R-:W-:-:S04]  /*4980*/  I2FP.F32.U32 R0, R2 ;  /* 0x0000000200007245 */ /* 0x004fc80000201000 */
[----:B------:R-:W-:Y:S01]  /*4990*/  F2FP.F16.F32.PACK_AB R0, RZ, R0 ;  /* 0x00000000ff00723e */ /* 0x000fe200000000ff */
[----:B------:R-:W-:Y:S06]  /*49a0*/  BRA `(.L_x_4454) ;  /* 0x0000000c009c7947 */ /* 0x000fec0003800000 */
.L_x_4451:
        /* <DEDUP_REMOVED lines=10> */
.L_x_4456:
[----:B------:R-:W2:Y:S02]  /*4a50*/  LDG.E R2, desc[UR36][R2.64] ;  /* 0x0000002402027981 */ /* 0x000ea4000c1e1900 */
[----:B--2---:R-:W-:-:S04]  /*4a60*/  I2FP.F32.S32 R0, R2 ;  /* 0x0000000200007245 */ /* 0x004fc80000201400 */
[----:B------:R-:W-:Y:S01]  /*4a70*/  F2FP.F16.F32.PACK_AB R0, RZ, R0 ;  /* 0x00000000ff00723e */ /* 0x000fe200000000ff */
[----:B------:R-:W-:Y:S06]  /*4a80*/  BRA `(.L_x_4454) ;  /* 0x0000000c00647947 */ /* 0x000fec0003800000 */
.L_x_4455:
[----:B------:R-:W2:Y:S02]  /*4a90*/  LDG.E.U16 R2, desc[UR36][R2.64] ;  /* 0x0000002402027981 */ /* 0x000ea4000c1e1500 */
[----:B--2---:R-:W0:Y:S02]  /*4aa0*/  I2F.S16 R0, R2 ;  /* 0x0000000200007306 */ /* 0x004e240000101400 */
[----:B0-----:R-:W-:Y:S01]  /*4ab0*/  F2FP.F16.F32.PACK_AB R0, RZ, R0 ;  /* 0x00000000ff00723e */ /* 0x001fe200000000ff */
[----:B------:R-:W-:Y:S06]  /*4ac0*/  BRA `(.L_x_4454) ;  /* 0x0000000c00547947 */ /* 0x000fec0003800000 */
.L_x_4450:
        /* <DEDUP_REMOVED lines=9> */
.L_x_4458:
[----:B------:R1:W5:Y:S01]  /*4b60*/  LDG.E.U16 R0, desc[UR36][R2.64] ;  /* 0x0000002402007981 */ /* 0x000362000c1e1500 */
[----:B------:R-:W-:Y:S05]  /*4b70*/  BRA `(.L_x_4454) ;  /* 0x0000000c00287947 */ /* 0x000fea0003800000 */
.L_x_4457:
        /* <DEDUP_REMOVED lines=9> */
.L_x_4460:
[----:B------:R0:W5:Y:S01]  /*4c10*/  LDG.E.U16 R0, desc[UR36][R2.64] ;  /* 0x0000002402007981 */ /* 0x000162000c1e1500 */
[----:B------:R-:W-:Y:S05]  /*4c20*/  BRA `(.L_x_4454) ;  /* 0x0000000800fc7947 */ /* 0x000fea0003800000 */
.L_x_4459:
        /* <DEDUP_REMOVED lines=12> */
.L_x_4449:
        /* <DEDUP_REMOVED lines=13> */
.L_x_4463:
        /* <DEDUP_REMOVED lines=12> */
.L_x_4462:
        /* <DEDUP_REMOVED lines=27> */
.L_x_4465:
        /* <DEDUP_REMOVED lines=13> */
.L_x_4464:
[----:B------:R-:W2:Y:S02]  /*5100*/  LDG.E.U16 R0, desc[UR36][R2.64] ;  /* 0x0000002402007981 */ /* 0x000ea4000c1e1500 */
[----:B--2---:R-:W-:-:S05]  /*5110*/  IMAD.U32 R0, R0, 0x10000, RZ ;  /* 0x0001000000007824 */ /* 0x004fca00078e00ff */
[----:B------:R-:W-:Y:S01]  /*5120*/  F2FP.F16.F32.PACK_AB R0, RZ, R0 ;  /* 0x00000000ff00723e */ /* 0x000fe200000000ff */
[----:B------:R-:W-:Y:S06]  /*5130*/  BRA `(.L_x_4454) ;  /* 0x0000000400b87947 */ /* 0x000fec0003800000 */
.L_x_4461:
        /* <DEDUP_REMOVED lines=12> */
.L_x_4468:
        /* <DEDUP_REMOVED lines=21> */
.L_x_4472:
[----:B------:R-:W-:Y:S05]  /*5350*/  BSYNC.RECONVERGENT B1 ;  /* 0x0000000000017941 */ /* 0x000fea0003800200 */
.L_x_4471:
[----:B------:R-:W-:Y:S01]  /*5360*/  IMAD.SHL.U32 R0, R0, 0x100000, RZ ;  /* 0x0010000000007824 */ /* 0x000fe200078e00ff */
[----:B------:R-:W-:-:S04]  /*5370*/  LEA R2, R2, 0x3b800000, 0x17 ;  /* 0x3b80000002027811 */ /* 0x000fc800078eb8ff */
[----:B------:R-:W-:-:S07]  /*5380*/  LOP3.LUT R0, R2, R0, R7, 0xfe, !PT ;  /* 0x0000000002007212 */ /* 0x000fce00078efe07 */
.L_x_4470:
[----:B------:R-:W-:Y:S05]  /*5390*/  BSYNC.RECONVERGENT B0 ;  /* 0x0000000000007941 */ /* 0x000fea0003800200 */
.L_x_4469:
[----:B------:R-:W-:Y:S01]  /*53a0*/  F2FP.F16.F32.PACK_AB R0, RZ, R0 ;  /* 0x00000000ff00723e */ /* 0x000fe200000000ff */
[----:B------:R-:W-:Y:S06]  /*53b0*/  BRA `(.L_x_4454) ;  /* 0x0000000400187947 */ /* 0x000fec0003800000 */
.L_x_4467:
        /* <DEDUP_REMOVED lines=21> */
.L_x_4476:
[----:B------:R-:W-:Y:S05]  /*5510*/  BSYNC.RECONVERGENT B1 ;  /* 0x0000000000017941 */ /* 0x000fea0003800200 */
.L_x_4475:
[----:B------:R-:W-:Y:S02]  /*5520*/  SHF.L.U32 R0, R0, 0x15, RZ ;  /* 0x0000001500007819 */ /* 0x000fe400000006ff */
[----:B------:R-:W-:-:S04]  /*5530*/  LEA R2, R2, 0x37800000, 0x17 ;  /* 0x3780000002027811 */ /* 0x000fc800078eb8ff */
[----:B------:R-:W-:-:S07]  /*5540*/  LOP3.LUT R0, R2, R0, R7, 0xfe, !PT ;  /* 0x0000000002007212 */ /* 0x000fce00078efe07 */
.L_x_4474:
[----:B------:R-:W-:Y:S05]  /*5550*/  BSYNC.RECONVERGENT B0 ;  /* 0x0000000000007941 */ /* 0x000fea0003800200 */
.L_x_4473:
[----:B------:R-:W-:Y:S01]  /*5560*/  F2FP.F16.F32.PACK_AB R0, RZ, R0 ;  /* 0x00000000ff00723e */ /* 0x000fe200000000ff */
[----:B------:R-:W-:Y:S06]  /*5570*/  BRA `(.L_x_4454) ;  /* 0x0000000000a87947 */ /* 0x000fec0003800000 */
.L_x_4466:
        /* <DEDUP_REMOVED lines=14> */
.L_x_4480:
[----:B------:R-:W-:Y:S05]  /*5660*/  BSYNC.RECONVERGENT B0 ;  /* 0x0000000000007941 */ /* 0x000fea0003800200 */
.L_x_4479:
[----:B------:R-:W-:Y:S01]  /*5670*/  F2FP.F16.F32.PACK_AB R0, RZ, R0 ;  /* 0x00000000ff00723e */ /* 0x000fe200000000ff */
[----:B------:R-:W-:Y:S06]  /*5680*/  BRA `(.L_x_4454) ;  /* 0x0000000000647947 */ /* 0x000fec0003800000 */
.L_x_4453:
        /* <DEDUP_REMOVED lines=16> */
.L_x_4481:
[----:B------:R-:W-:Y:S01]  /*5790*/  PRMT R0, RZ, 0x7610, R0 ;  /* 0x00007610ff007816 */ /* 0x000fe20000000000 */
[----:B------:R-:W-:Y:S06]  /*57a0*/  BRA `(.L_x_4454) ;  /* 0x00000000001c7947 */ /* 0x000fec0003800000 */
.L_x_4478:
[----:B------:R-:W2:Y:S02]  /*57b0*/  LDG.E.64 R2, desc[UR36][R2.64] ;  /* 0x0000002402027981 */ /* 0x000ea4000c1e1b00 */
[----:B--2---:R-:W0:Y:S02]  /*57c0*/  I2F.U64 R0, R2 ;  /* 0x0000000200007312 */ /* 0x004e240000301000 */
[----:B0-----:R-:W-:Y:S01]  /*57d0*/  F2FP.F16.F32.PACK_AB R0, RZ, R0 ;  /* 0x00000000ff00723e */ /* 0x001fe200000000ff */
[----:B------:R-:W-:Y:S06]  /*57e0*/  BRA `(.L_x_4454) ;  /* 0x00000000000c7947 */ /* 0x000fec0003800000 */
.L_x_4477:
[----:B------:R-:W2:Y:S02]  /*57f0*/  LDG.E R2, desc[UR36][R2.64] ;  /* 0x0000002402027981 */ /* 0x000ea4000c1e1900 */
[----:B--2---:R-:W-:-:S04]  /*5800*/  I2FP.F32.U32 R0, R2 ;  /* 0x0000000200007245 */ /* 0x004fc80000201000 */
[----:B------:R-:W-:-:S07]  /*5810*/  F2FP.F16.F32.PACK_AB R0, RZ, R0 ;  /* 0x00000000ff00723e */ /* 0x000fce00000000ff */
.L_x_4454:
[----:B-----5:R-:W-:Y:S01]  /*5820*/  HADD2.F32 R5, -RZ, R0.H0_H0 ;  /* 0x20000000ff057230 */ /* 0x020fe20000004100 */
[----:B------:R-:W2:Y:S01]  /*5830*/  LDCU.64 UR6, c[0x0][0x580] ;  /* 0x0000b000ff0677ac */ /* 0x000ea20008000a00 */
[----:B------:R-:W-:Y:S02]  /*5840*/  IMAD.MOV.U32 R9, RZ, RZ, 0x3e800000 ;  /* 0x3e800000ff097424 */ /* 0x000fe400078e00ff */
[----:B------:R-:W-:Y:S02]  /*5850*/  IMAD.MOV.U32 R6, RZ, RZ, 0x3d39bf78 ;  /* 0x3d39bf78ff067424 */ /* 0x000fe400078e00ff */
        /* <DEDUP_REMOVED lines=10> */
[----:B------:R-:W-:Y:S01]  /*5900*/  @P0 IMAD.MOV.U32 R0, RZ, RZ, 0x7f800000 ;  /* 0x7f800000ff000424 */ /* 0x000fe200078e00ff */
        /* <DEDUP_REMOVED lines=21> */
[----:B------:R-:W-:Y:S01]  /*5a60*/  FADD.FTZ R0, R0, -R3 ;  /* 0x8000000300007221 */ /* 0x000fe20000010000 */
[----:B------:R-:W-:-:S04]  /*5a70*/  IADD3.X R3, PT, PT, RZ, UR7, RZ, P0, !PT ;  /* 0x00000007ff037c10 */ /* 0x000fc800087fe4ff */
        /* <DEDUP_REMOVED lines=14> */
.L_x_4485:
[----:B------:R-:W-:-:S06]  /*5b60*/  HADD2.F32 R5, -RZ, R0.H0_H0 ;  /* 0x20000000ff057230 */ /* 0x000fcc0000004100 */
[----:B------:R-:W0:Y:S02]  /*5b70*/  F2I.S64.TRUNC R4, R5 ;  /* 0x0000000500047311 */ /* 0x000e24000020d900 */
[----:B0-----:R0:W-:Y:S01]  /*5b80*/  STG.E.U8 desc[UR36][R2.64], R4 ;  /* 0x0000000402007986 */ /* 0x0011e2000c101124 */
[----:B------:R-:W-:Y:S05]  /*5b90*/  BRA `(.L_x_4487) ;  /* 0x0000000c006c7947 */ /* 0x000fea0003800000 */
.L_x_4484:
        /* <DEDUP_REMOVED lines=10> */
.L_x_4489:
[----:B------:R-:W-:-:S04]  /*5c40*/  HADD2.F32 R0, -RZ, R0.H0_H0 ;  /* 0x20000000ff007230 */ /* 0x000fc80000004100 */
[----:B------:R-:W0:Y:S02]  /*5c50*/  F2I.FTZ.TRUNC.NTZ R5, R0 ;  /* 0x0000000000057305 */ /* 0x000e24000021f100 */
[----:B0-----:R0:W-:Y:S01]  /*5c60*/  STG.E desc[UR36][R2.64], R5 ;  /* 0x0000000502007986 */ /* 0x0011e2000c101924 */
[----:B------:R-:W-:Y:S05]  /*5c70*/  BRA `(.L_x_4487) ;  /* 0x0000000c00347947 */ /* 0x000fea0003800000 */
.L_x_4488:
[----:B------:R-:W-:-:S04]  /*5c80*/  HADD2.F32 R0, -RZ, R0.H0_H0 ;  /* 0x20000000ff007230 */ /* 0x000fc80000004100 */
[----:B------:R-:W0:Y:S02]  /*5c90*/  F2I.FTZ.TRUNC.NTZ R5, R0 ;  /* 0x0000000000057305 */ /* 0x000e24000021f100 */
[----:B0-----:R0:W-:Y:S01]  /*5ca0*/  STG.E.U16 desc[UR36][R2.64], R5 ;  /* 0x0000000502007986 */ /* 0x0011e2000c101524 */
[----:B------:R-:W-:Y:S05]  /*5cb0*/  BRA `(.L_x_4487) ;  /* 0x0000000c00247947 */ /* 0x000fea0003800000 */
.L_x_4483:
        /* <DEDUP_REMOVED lines=9> */
.L_x_4491:
[----:B------:R0:W-:Y:S01]  /*5d50*/  STG.E.U16 desc[UR36][R2.64], R0 ;  /* 0x0000000002007986 */ /* 0x0001e2000c101524 */
[----:B------:R-:W-:Y:S05]  /*5d60*/  BRA `(.L_x_4487) ;  /* 0x0000000800f87947 */ /* 0x000fea0003800000 */
.L_x_4490:
        /* <DEDUP_REMOVED lines=10> */
.L_x_4493:
[----:B------:R-:W-:-:S05]  /*5e10*/  HADD2.F32 R0, -RZ, R0.H0_H0 ;  /* 0x20000000ff007230 */ /* 0x000fca0000004100 */
[----:B------:R-:W-:-:S04]  /*5e20*/  F2FP.F16.F32.PACK_AB R0, RZ, R0 ;  /* 0x00000000ff00723e */ /* 0x000fc800000000ff */
[----:B------:R-:W-:-:S05]  /*5e30*/  PRMT R0, R0, 0x5410, RZ ;  /* 0x0000541000007816 */ /* 0x000fca00000000ff */
[----:B------:R0:W-:Y:S01]  /*5e40*/  STG.E desc[UR36][R2.64], R0 ;  /* 0x0000000002007986 */ /* 0x0001e2000c101924 */
[----:B------:R-:W-:Y:S05]  /*5e50*/  BRA `(.L_x_4487) ;  /* 0x0000000800bc7947 */ /* 0x000fea0003800000 */
.L_x_4492:
[----:B------:R-:W-:-:S05]  /*5e60*/  HADD2.F32 R4, -RZ, R0.H0_H0 ;  /* 0x20000000ff047230 */ /* 0x000fca0000004100 */
[----:B------:R-:W-:-:S06]  /*5e70*/  FMUL.FTZ R4, R4, 1 ;  /* 0x3f80000004047820 */ /* 0x000fcc0000410000 */
[----:B------:R-:W0:Y:S02]  /*5e80*/  F2F.F64.F32 R4, R4 ;  /* 0x0000000400047310 */ /* 0x000e240000201800 */
[----:B0-----:R0:W-:Y:S01]  /*5e90*/  STG.E.64 desc[UR36][R2.64], R4 ;  /* 0x0000000402007986 */ /* 0x0011e2000c101b24 */
[----:B------:R-:W-:Y:S05]  /*5ea0*/  BRA `(.L_x_4487) ;  /* 0x0000000800a87947 */ /* 0x000fea0003800000 */
.L_x_4482:
        /* <DEDUP_REMOVED lines=14> */
.L_x_4497:
        /* <DEDUP_REMOVED lines=18> */
.L_x_4500:
[----:B------:R-:W-:-:S04]  /*60b0*/  SHF.R.U32.HI R5, RZ, 0x18, R5 ;  /* 0x00000018ff057819 */ /* 0x000fc80000011605 */
[----:B------:R-:W-:-:S07]  /*60c0*/  LOP3.LUT R0, R0, 0x80, R5, 0xf8, !PT ;  /* 0x0000008000007812 */ /* 0x000fce00078ef805 */
.L_x_4499:
[----:B------:R-:W-:Y:S05]  /*60d0*/  BSYNC.RECONVERGENT B0 ;  /* 0x0000000000007941 */ /* 0x000fea0003800200 */
.L_x_4498:
[----:B------:R0:W-:Y:S01]  /*60e0*/  STG.E.U8 desc[UR36][R2.64], R0 ;  /* 0x0000000002007986 */ /* 0x0001e2000c101124 */
[----:B------:R-:W-:Y:S05]  /*60f0*/  BRA `(.L_x_4487) ;  /* 0x0000000800147947 */ /* 0x000fea0003800000 */
.L_x_4496:
        /* <DEDUP_REMOVED lines=18> */
.L_x_4503:
[----:B------:R-:W-:-:S04]  /*6220*/  SHF.R.U32.HI R5, RZ, 0x18, R5 ;  /* 0x00000018ff057819 */ /* 0x000fc80000011605 */
[----:B------:R-:W-:-:S07]  /*6230*/  LOP3.LUT R0, R0, 0x80, R5, 0xf8, !PT ;  /* 0x0000008000007812 */ /* 0x000fce00078ef805 */
.L_x_4502:
[----:B------:R-:W-:Y:S05]  /*6240*/  BSYNC.RECONVERGENT B0 ;  /* 0x0000000000007941 */ /* 0x000fea0003800200 */
.L_x_4501:
[----:B------:R0:W-:Y:S01]  /*6250*/  STG.E.U8 desc[UR36][R2.64], R0 ;  /* 0x0000000002007986 */ /* 0x0001e2000c101124 */
[----:B------:R-:W-:Y:S05]  /*6260*/  BRA `(.L_x_4487) ;  /* 0x0000000400b87947 */ /* 0x000fea0003800000 */
.L_x_4495:
        /* <DEDUP_REMOVED lines=22> */
.L_x_4505:
[----:B------:R-:W-:-:S06]  /*63d0*/  HADD2.F32 R4, -RZ, R0.H0_H0 ;  /* 0x20000000ff047230 */ /* 0x000fcc0000004100 */
[----:B------:R-:W0:Y:S02]  /*63e0*/  F2I.U64.TRUNC R4, R4 ;  /* 0x0000000400047311 */ /* 0x000e24000020d800 */
[----:B0-----:R0:W-:Y:S01]  /*63f0*/  STG.E.64 desc[UR36][R2.64], R4 ;  /* 0x0000000402007986 */ /* 0x0011e2000c101b24 */
[----:B------:R-:W-:Y:S05]  /*6400*/  BRA `(.L_x_4487) ;  /* 0x0000000400507947 */ /* 0x000fea0003800000 */
.L_x_4504:
[----:B------:R-:W-:-:S04]  /*6410*/  HADD2.F32 R0, -RZ, R0.H0_H0 ;  /* 0x20000000ff007230 */ /* 0x000fc80000004100 */
[----:B------:R-:W0:Y:S02]  /*6420*/  F2I.FTZ.U32.TRUNC.NTZ R5, R0 ;  /* 0x0000000000057305 */ /* 0x000e24000021f000 */
[----:B0-----:R0:W-:Y:S01]  /*6430*/  STG.E desc[UR36][R2.64], R5 ;  /* 0x0000000502007986 */ /* 0x0011e2000c101924 */
[----:B------:R-:W-:Y:S05]  /*6440*/  BRA `(.L_x_4487) ;  /* 0x0000000400407947 */ /* 0x000fea0003800000 */
.L_x_4494:
        /* <DEDUP_REMOVED lines=11> */
.L_x_4507:
[----:B------:R-:W-:Y:S01]  /*6500*/  HADD2.F32 R0, -RZ, R0.H0_H0 ;  /* 0x20000000ff007230 */ /* 0x000fe20000004100 */
[----:B------:R-:W-:-:S04]  /*6510*/  CS2R R6, SRZ ;  /* 0x0000000000067805 */ /* 0x000fc8000001ff00 */
[----:B------:R-:W-:-:S04]  /*6520*/  FMUL.FTZ R0, R0, 1 ;  /* 0x3f80000000007820 */ /* 0x000fc80000410000 */
[----:B------:R-:W0:Y:S02]  /*6530*/  F2F.F64.F32 R4, R0 ;  /* 0x0000000000047310 */ /* 0x000e240000201800 */
[----:B0-----:R4:W-:Y:S01]  /*6540*/  STG.E.128 desc[UR36][R2.64], R4 ;  /* 0x0000000402007986 */ /* 0x0019e2000c101d24 */
[----:B------:R-:W-:Y:S05]  /*6550*/  BRA `(.L_x_4487) ;  /* 0x0000000000fc7947 */ /* 0x000fea0003800000 */
.L_x_4506:
[----:B------:R-:W-:-:S09]  /*6560*/  UISETP.NE.AND UP0, UPT, UR4, 0xf, UPT ;  /* 0x0000000f0400788c */ /* 0x000fd2000bf05270 */
[----:B------:R-:W-:Y:S05]  /*6570*/  BRA.U !UP0, `(.L_x_4508) ;  /* 0x0000000108e87547 */ /* 0x000fea000b800000 */
[----:B------:R-:W-:-:S09]  /*6580*/  UISETP.NE.AND UP0, UPT, UR4, 0x17, UPT ;  /* 0x000000170400788c */ /* 0x000fd2000bf05270 */
[----:B------:R-:W-:Y:S05]  /*6590*/  BRA.U !UP0, `(.L_x_4509) ;  /* 0x0000000108907547 */ /* 0x000fea000b800000 */
[----:B------:R-:W-:-:S09]  /*65a0*/  UISETP.NE.AND UP0, UPT, UR4, 0x18, UPT ;  /* 0x000000180400788c */ /* 0x000fd2000bf05270 */
[----:B------:R-:W-:Y:S05]  /*65b0*/  BRA.U !UP0, `(.L_x_4510) ;  /* 0x0000000108447547 */ /* 0x000fea000b800000 */
.L_x_4486:
        /* <DEDUP_REMOVED lines=16> */
.L_x_4511:
[----:B------:R-:W-:Y:S05]  /*66c0*/  BRA `(.L_x_4487) ;  /* 0x0000000000a07947 */ /* 0x000fea0003800000 */
.L_x_4510:
        /* <DEDUP_REMOVED lines=13> */
.L_x_4513:
[----:B------:R-:W-:Y:S05]  /*67a0*/  BSYNC.RECONVERGENT B0 ;  /* 0x0000000000007941 */ /* 0x000fea0003800200 */
.L_x_4512:
[----:B------:R-:W-:-:S05]  /*67b0*/  LOP3.LUT R5, R0, 0x80, R5, 0xf8, !PT ;  /* 0x0000008000057812 */ /* 0x000fca00078ef805 */
[----:B------:R2:W-:Y:S01]  /*67c0*/  STG.E.U8 desc[UR36][R2.64], R5 ;  /* 0x0000000502007986 */ /* 0x0005e2000c101124 */
[----:B------:R-:W-:Y:S05]  /*67d0*/  BRA `(.L_x_4487) ;  /* 0x00000000005c7947 */ /* 0x000fea0003800000 */
.L_x_4509:
        /* <DEDUP_REMOVED lines=12> */
.L_x_4515:
[----:B------:R-:W-:Y:S01]  /*68a0*/  IMAD.MOV.U32 R0, RZ, RZ, 0x7f ;  /* 0x0000007fff007424 */ /* 0x000fe200078e00ff */
[----:B------:R-:W-:-:S04]  /*68b0*/  ISETP.GT.U32.AND P0, PT, R4, 0x7f800000, PT ;  /* 0x7f8000000400780c */ /* 0x000fc80003f04070 */
[----:B------:R-:W-:-:S09]  /*68c0*/  SEL R0, R0, 0x7c, P0 ;  /* 0x0000007c00007807 */ /* 0x000fd20000000000 */
.L_x_4516:
[----:B------:R-:W-:Y:S05]  /*68d0*/  BSYNC.RECONVERGENT B0 ;  /* 0x0000000000007941 */ /* 0x000fea0003800200 */
.L_x_4514:
[----:B------:R-:W-:-:S04]  /*68e0*/  SHF.R.U32.HI R5, RZ, 0x18, R5 ;  /* 0x00000018ff057819 */ /* 0x000fc80000011605 */
[----:B------:R-:W-:-:S05]  /*68f0*/  LOP3.LUT R5, R0, 0x80, R5, 0xf8, !PT ;  /* 0x0000008000057812 */ /* 0x000fca00078ef805 */
[----:B------:R1:W-:Y:S01]  /*6900*/  STG.E.U8 desc[UR36][R2.64], R5 ;  /* 0x0000000502007986 */ /* 0x0003e2000c101124 */
[----:B------:R-:W-:Y:S05]  /*6910*/  BRA `(.L_x_4487) ;  /* 0x00000000000c7947 */ /* 0x000fea0003800000 */
.L_x_4508:
[----:B------:R-:W-:-:S05]  /*6920*/  HADD2.F32 R0, -RZ, R0.H0_H0 ;  /* 0x20000000ff007230 */ /* 0x000fca0000004100 */
[----:B------:R-:W-:-:S05]  /*6930*/  F2FP.BF16.F32.PACK_AB R0, RZ, R0 ;  /* 0x00000000ff00723e */ /* 0x000fca00000010ff */
[----:B------:R0:W-:Y:S02]  /*6940*/  STG.E.U16 desc[UR36][R2.64], R0 ;  /* 0x0000000002007986 */ /* 0x0001e4000c101524 */
.L_x_4487:
[----:B------:R-:W-:-:S07]  /*6950*/  IADD3 R17, PT, PT, R17, 0x80, RZ ;  /* 0x0000008011117810 */ /* 0x000fce0007ffe0ff */
.L_x_4447:
[----:B------:R-:W-:Y:S05]  /*6960*/  BSYNC.RECONVERGENT B6 ;  /* 0x0000000000067941 */ /* 0x000fea0003800200 */
.L_x_4446:
[----:B------:R-:W5:Y:S01]  /*6970*/  LDCU UR4, c[0x0][0x380] ;  /* 0x00007000ff0477ac */ /* 0x000f620008000800 */
[----:B------:R-:W-:Y:S01]  /*6980*/  BSSY.RECONVERGENT B6, `(.L_x_4517) ;  /* 0x0000343000067945 */ /* 0x000fe20003800200 */
[----:B-----5:R-:W-:-:S13]  /*6990*/  ISETP.GE.AND P0, PT, R17, UR4, PT ;  /* 0x0000000411007c0c */ /* 0x020fda000bf06270 */
[----:B------:R-:W-:Y:S05]  /*69a0*/  @P0 BRA `(.L_x_4518) ;  /* 0x0000003400000947 */ /* 0x000fea0003800000 */
[----:B------:R-:W5:Y:S01]  /*69b0*/  LDCU UR4, c[0x0][0x388] ;  /* 0x00007100ff0477ac */ /* 0x000f620008000800 */
        /* <DEDUP_REMOVED lines=302> */
.L_x_4519:
        /* <DEDUP_REMOVED lines=18> */
.L_x_4523:
[----:B------:R-:W2:Y:S02]  /*7dc0*/  LDG.E.U8 R2, desc[UR36][R2.64] ;  /* 0x0000002402027981 */ /* 0x000ea4000c1e1100 */
[----:B--2---:R-:W-:-:S04]  /*7dd0*/  I2FP.F32.U32 R0, R2 ;  /* 0x0000000200007245 */ /* 0x004fc80000201000 */
[----:B------:R-:W-:Y:S01]  /*7de0*/  F2FP.F16.F32.PACK_AB R0, RZ, R0 ;  /* 0x00000000ff00723e */ /* 0x000fe200000000ff */
[----:B------:R-:W-:Y:S06]  /*7df0*/  BRA `(.L_x_4525) ;  /* 0x0000000c009c7947 */ /* 0x000fec0003800000 */
.L_x_4522:
        /* <DEDUP_REMOVED lines=10> */
.L_x_4527:
[----:B------:R-:W2:Y:S02]  /*7ea0*/  LDG.E R2, desc[UR36][R2.64] ;  /* 0x0000002402027981 */ /* 0x000ea4000c1e1900 */
[----:B--2---:R-:W-:-:S04]  /*7eb0*/  I2FP.F32.S32 R0, R2 ;  /* 0x0000000200007245 */ /* 0x004fc80000201400 */
[----:B------:R-:W-:Y:S01]  /*7ec0*/  F2FP.F16.F32.PACK_AB R0, RZ, R0 ;  /* 0x00000000ff00723e */ /* 0x000fe200000000ff */
[----:B------:R-:W-:Y:S06]  /*7ed0*/  BRA `(.L_x_4525) ;  /* 0x0000000c00647947 */ /* 0x000fec0003800000 */
.L_x_4526:
[----:B------:R-:W2:Y:S02]  /*7ee0*/  LDG.E.U16 R2, desc[UR36][R2.64] ;  /* 0x0000002402027981 */ /* 0x000ea4000c1e1500 */
[----:B--2---:R-:W0:Y:S02]  /*7ef0*/  I2F.S16 R0, R2 ;  /* 0x0000000200007306 */ /* 0x004e240000101400 */
[----:B0-----:R-:W-:Y:S01]  /*7f00*/  F2FP.F16.F32.PACK_AB R0, RZ, R0 ;  /* 0x00000000ff00723e */ /* 0x001fe200000000ff */
[----:B------:R-:W-:Y:S06]  /*7f10*/  BRA `(.L_x_4525) ;  /* 0x0000000c00547947 */ /* 0x000fec0003800000 */
.L_x_4521:
        /* <DEDUP_REMOVED lines=9> */
.L_x_4529:
[----:B------:R1:W5:Y:S01]  /*7fb0*/  LDG.E.U16 R0, desc[UR36][R2.64] ;  /* 0x0000002402007981 */ /* 0x000362000c1e1500 */
[----:B------:R-:W-:Y:S05]  /*7fc0*/  BRA `(.L_x_4525) ;  /* 0x0000000c00287947 */ /* 0x000fea0003800000 */
.L_x_4528:
        /* <DEDUP_REMOVED lines=9> */
.L_x_4531:
[----:B------:R0:W5:Y:S01]  /*8060*/  LDG.E.U16 R0, desc[UR36][R2.64] ;  /* 0x0000002402007981 */ /* 0x000162000c1e1500 */
[----:B------:R-:W-:Y:S05]  /*8070*/  BRA `(.L_x_4525) ;  /* 0x0000000800fc7947 */ /* 0x000fea0003800000 */
.L_x_4530:
        /* <DEDUP_REMOVED lines=12> */
.L_x_4520:
        /* <DEDUP_REMOVED lines=13> */
.L_x_4534:
        /* <DEDUP_REMOVED lines=12> */
.L_x_4533:
        /* <DEDUP_REMOVED lines=27> */
.L_x_4536:
        /* <DEDUP_REMOVED lines=13> */
.L_x_4535:
[----:B------:R-:W2:Y:S02]  /*8550*/  LDG.E.U16 R0, desc[UR36][R2.64] ;  /* 0x0000002402007981 */ /* 0x000ea4000c1e1500 */
[----:B--2---:R-:W-:-:S04]  /*8560*/  SHF.L.U32 R0, R0, 0x10, RZ ;  /* 0x0000001000007819 */ /* 0x004fc800000006ff */
[----:B------:R-:W-:Y:S01]  /*8570*/  F2FP.F16.F32.PACK_AB R0, RZ, R0 ;  /* 0x00000000ff00723e */ /* 0x000fe200000000ff */
[----:B------:R-:W-:Y:S06]  /*8580*/  BRA `(.L_x_4525) ;  /* 0x0000000400b87947 */ /* 0x000fec0003800000 */
.L_x_4532:
        /* <DEDUP_REMOVED lines=12> */
.L_x_4539:
        /* <DEDUP_REMOVED lines=21> */
.L_x_4543:
[----:B------:R-:W-:Y:S05]  /*87a0*/  BSYNC.RECONVERGENT B1 ;  /* 0x0000000000017941 */ /* 0x000fea0003800200 */
.L_x_4542:
[----:B------:R-:W-:Y:S01]  /*87b0*/  IMAD.SHL.U32 R0, R0, 0x100000, RZ ;  /* 0x0010000000007824 */ /* 0x000fe200078e00ff */
[----:B------:R-:W-:-:S04]  /*87c0*/  LEA R2, R2, 0x3b800000, 0x17 ;  /* 0x3b80000002027811 */ /* 0x000fc800078eb8ff */
[----:B------:R-:W-:-:S07]  /*87d0*/  LOP3.LUT R0, R2, R0, R7, 0xfe, !PT ;  /* 0x0000000002007212 */ /* 0x000fce00078efe07 */
.L_x_4541:
[----:B------:R-:W-:Y:S05]  /*87e0*/  BSYNC.RECONVERGENT B0 ;  /* 0x0000000000007941 */ /* 0x000fea0003800200 */
.L_x_4540:
[----:B------:R-:W-:Y:S01]  /*87f0*/  F2FP.F16.F32.PACK_AB R0, RZ, R0 ;  /* 0x00000000ff00723e */ /* 0x000fe200000000ff */
[----:B------:R-:W-:Y:S06]  /*8800*/  BRA `(.L_x_4525) ;  /* 0x0000000400187947 */ /* 0x000fec0003800000 */
.L_x_4538:
        /* <DEDUP_REMOVED lines=21> */
.L_x_4547:
[----:B------:R-:W-:Y:S05]  /*8960*/  BSYNC.RECONVERGENT B1 ;  /* 0x0000000000017941 */ /* 0x000fea0003800200 */
.L_x_4546:
[----:B------:R-:W-:Y:S02]  /*8970*/  SHF.L.U32 R0, R0, 0x15, RZ ;  /* 0x0000001500007819 */ /* 0x000fe400000006ff */
[----:B------:R-:W-:-:S04]  /*8980*/  LEA R2, R2, 0x37800000, 0x17 ;  /* 0x3780000002027811 */ /* 0x000fc800078eb8ff */
[----:B------:R-:W-:-:S07]  /*8990*/  LOP3.LUT R0, R2, R0, R7, 0xfe, !PT ;  /* 0x0000000002007212 */ /* 0x000fce00078efe07 */
.L_x_4545:
[----:B------:R-:W-:Y:S05]  /*89a0*/  BSYNC.RECONVERGENT B0 ;  /* 0x0000000000007941 */ /* 0x000fea0003800200 */
.L_x_4544:
[----:B------:R-:W-:Y:S01]  /*89b0*/  F2FP.F16.F32.PACK_AB R0, RZ, R0 ;  /* 0x00000000ff00723e */ /* 0x000fe200000000ff */
[----:B------:R-:W-:Y:S06]  /*89c0*/  BRA `(.L_x_4525) ;  /* 0x0000000000a87947 */ /* 0x000fec0003800000 */
.L_x_4537:
        /* <DEDUP_REMOVED lines=14> */
.L_x_4551:
[----:B------:R-:W-:Y:S05]  /*8ab0*/  BSYNC.RECONVERGENT B0 ;  /* 0x0000000000007941 */ /* 0x000fea0003800200 */
.L_x_4550:
[----:B------:R-:W-:Y:S01]  /*8ac0*/  F2FP.F16.F32.PACK_AB R0, RZ, R0 ;  /* 0x00000000ff00723e */ /* 0x000fe200000000ff */
[----:B------:R-:W-:Y:S06]  /*8ad0*/  BRA `(.L_x_4525) ;  /* 0x0000000000647947 */ /* 0x000fec0003800000 */
.L_x_4524:
[----:B------:R-:W-:Y:S01]  /*8ae0*/  MOV R2, 0x0 ;  /* 0x0000000000027802 */ /* 0x000fe20000000f00 */
[----:B------:R-:W0:Y:S01]  /*8af0*/  LDCU.64 UR4, c[0x4][0x128] ;  /* 0x01002500ff0477ac */ /* 0x000e220008000a00 */
[----:B------:R-:W-:Y:S02]  /*8b00*/  HFMA2 R8, -RZ, RZ, 0, 4.64916229248046875e-06 ;  /* 0x0000004eff087431 */ /* 0x000fe400000001ff */
[----:B------:R-:W-:Y:S01]  /*8b10*/  IMAD.MOV.U32 R12, RZ, RZ, 0x1 ;  /* 0x00000001ff0c7424 */ /* 0x000fe200078e00ff */
[----:B------:R-:W-:Y:S01]  /*8b20*/  MOV R13, RZ ;  /* 0x000000ff000d7202 */ /* 0x000fe20000000f00 */
[----:B------:R-:W1:Y:S01]  /*8b30*/  LDCU.64 UR6, c[0x4][0x130] ;  /* 0x01002600ff0677ac */ /* 0x000e620008000a00 */
[----:B------:R-:W2:Y:S01]  /*8b40*/  LDC.64 R2, c[0x4][R2] ;  /* 0x0100000002027b82 */ /* 0x000ea20000000a00 */
[----:B------:R-:W3:Y:S01]  /*8b50*/  LDCU.64 UR8, c[0x4][0x28] ;  /* 0x01000500ff0877ac */ /* 0x000ee20008000a00 */
[----:B0-----:R-:W-:Y:S01]  /*8b60*/  MOV R4, UR4 ;  /* 0x0000000400047c02 */ /* 0x001fe20008000f00 */
[----:B------:R-:W-:Y:S01]  /*8b70*/  IMAD.U32 R5, RZ, RZ, UR5 ;  /* 0x00000005ff057e24 */ /* 0x000fe2000f8e00ff */
[----:B-1----:R-:W-:Y:S01]  /*8b80*/  MOV R6, UR6 ;  /* 0x0000000600067c02 */ /* 0x002fe20008000f00 */
[----:B------:R-:W-:Y:S01]  /*8b90*/  IMAD.U32 R7, RZ, RZ, UR7 ;  /* 0x00000007ff077e24 */ /* 0x000fe2000f8e00ff */
[----:B---3--:R-:W-:Y:S01]  /*8ba0*/  MOV R10, UR8 ;  /* 0x00000008000a7c02 */ /* 0x008fe20008000f00 */
[----:B------:R-:W-:-:S07]  /*8bb0*/  IMAD.U32 R11, RZ, RZ, UR9 ;  /* 0x00000009ff0b7e24 */ /* 0x000fce000f8e00ff */
[----:B------:R-:W-:-:S07]  /*8bc0*/  LEPC R20, `(.L_x_4552) ;  /* 0x000000001014794e */ /* 0x000fce0000000000 */
[----:B--2---:R-:W-:Y:S05]  /*8bd0*/  CALL.ABS.NOINC R2 ;  /* 0x0000000002007343 */ /* 0x004fea0003c00000 */
.L_x_4552:
[----:B------:R-:W-:Y:S01]  /*8be0*/  PRMT R0, RZ, 0x7610, R0 ;  /* 0x00007610ff007816 */ /* 0x000fe20000000000 */
[----:B------:R-:W-:Y:S06]  /*8bf0*/  BRA `(.L_x_4525) ;  /* 0x00000000001c7947 */ /* 0x000fec0003800000 */
.L_x_4549:
[----:B------:R-:W2:Y:S02]  /*8c00*/  LDG.E.64 R2, desc[UR36][R2.64] ;  /* 0x0000002402027981 */ /* 0x000ea4000c1e1b00 */
[----:B--2---:R-:W0:Y:S02]  /*8c10*/  I2F.U64 R0, R2 ;  /* 0x0000000200007312 */ /* 0x004e240000301000 */
[----:B0-----:R-:W-:Y:S01]  /*8c20*/  F2FP.F16.F32.PACK_AB R0, RZ, R0 ;  /* 0x00000000ff00723e */ /* 0x001fe200000000ff */
[----:B------:R-:W-:Y:S06]  /*8c30*/  BRA `(.L_x_4525) ;  /* 0x00000000000c7947 */ /* 0x000fec0003800000 */
.L_x_4548:
[----:B------:R-:W2:Y:S02]  /*8c40*/  LDG.E R2, desc[UR36][R2.64] ;  /* 0x0000002402027981 */ /* 0x000ea4000c1e1900 */
[----:B--2---:R-:W-:-:S04]  /*8c50*/  I2FP.F32.U32 R0, R2 ;  /* 0x0000000200007245 */ /* 0x004fc80000201000 */
[----:B------:R-:W-:-:S07]  /*8c60*/  F2FP.F16.F32.PACK_AB R0, RZ, R0 ;  /* 0x00000000ff00723e */ /* 0x000fce00000000ff */
.L_x_4525:
[----:B-----5:R-:W-:Y:S01]  /*8c70*/  HADD2.F32 R5, -RZ, R0.H0_H0 ;  /* 0x20000000ff057230 */ /* 0x020fe20000004100 */
[----:B------:R-:W-:Y:S01]  /*8c80*/  MOV R9, 0x3e800000 ;  /* 0x3e80000000097802 */ /* 0x000fe20000000f00 */
[----:B------:R-:W2:Y:S01]  /*8c90*/  LDCU.64 UR6, c[0x0][0x580] ;  /* 0x0000b000ff0677ac */ /* 0x000ea20008000a00 */
[----:B------:R-:W-:Y:S02]  /*8ca0*/  MOV R6, 0x3d39bf78 ;  /* 0x3d39bf7800067802 */ /* 0x000fe40000000f00 */
        /* <DEDUP_REMOVED lines=48> */
.L_x_4556:
[----:B------:R-:W-:-:S06]  /*8fb0*/  HADD2.F32 R5, -RZ, R0.H0_H0 ;  /* 0x20000000ff057230 */ /* 0x000fcc0000004100 */
[----:B------:R-:W0:Y:S02]  /*8fc0*/  F2I.S64.TRUNC R4, R5 ;  /* 0x0000000500047311 */ /* 0x000e24000020d900 */
[----:B0-----:R4:W-:Y:S01]  /*8fd0*/  STG.E.U8 desc[UR36][R2.64], R4 ;  /* 0x0000000402007986 */ /* 0x0019e2000c101124 */
[----:B------:R-:W-:Y:S05]  /*8fe0*/  BRA `(.L_x_4558) ;  /* 0x0000000c006c7947 */ /* 0x000fea0003800000 */
.L_x_4555:
        /* <DEDUP_REMOVED lines=10> */
.L_x_4560:
[----:B------:R-:W-:-:S04]  /*9090*/  HADD2.F32 R0, -RZ, R0.H0_H0 ;  /* 0x20000000ff007230 */ /* 0x000fc80000004100 */
[----:B------:R-:W0:Y:S02]  /*90a0*/  F2I.FTZ.TRUNC.NTZ R5, R0 ;  /* 0x0000000000057305 */ /* 0x000e24000021f100 */
[----:B0-----:R2:W-:Y:S01]  /*90b0*/  STG.E desc[UR36][R2.64], R5 ;  /* 0x0000000502007986 */ /* 0x0015e2000c101924 */
[----:B------:R-:W-:Y:S05]  /*90c0*/  BRA `(.L_x_4558) ;  /* 0x0000000c00347947 */ /* 0x000fea0003800000 */
.L_x_4559:
[----:B------:R-:W-:-:S04]  /*90d0*/  HADD2.F32 R0, -RZ, R0.H0_H0 ;  /* 0x20000000ff007230 */ /* 0x000fc80000004100 */
[----:B------:R-:W0:Y:S02]  /*90e0*/  F2I.FTZ.TRUNC.NTZ R5, R0 ;  /* 0x0000000000057305 */ /* 0x000e24000021f100 */
[----:B0-----:R0:W-:Y:S01]  /*90f0*/  STG.E.U16 desc[UR36][R2.64], R5 ;  /* 0x0000000502007986 */ /* 0x0011e2000c101524 */
[----:B------:R-:W-:Y:S05]  /*9100*/  BRA `(.L_x_4558) ;  /* 0x0000000c00247947 */ /* 0x000fea0003800000 */
.L_x_4554:
        /* <DEDUP_REMOVED lines=9> */
.L_x_4562:
[----:B------:R0:W-:Y:S01]  /*91a0*/  STG.E.U16 desc[UR36][R2.64], R0 ;  /* 0x0000000002007986 */ /* 0x0001e2000c101524 */
[----:B------:R-:W-:Y:S05]  /*91b0*/  BRA `(.L_x_4558) ;  /* 0x0000000800f87947 */ /* 0x000fea0003800000 */
.L_x_4561:
        /* <DEDUP_REMOVED lines=10> */
.L_x_4564:
[----:B------:R-:W-:-:S05]  /*9260*/  HADD2.F32 R0, -RZ, R0.H0_H0 ;  /* 0x20000000ff007230 */ /* 0x000fca0000004100 */
[----:B------:R-:W-:-:S04]  /*9270*/  F2FP.F16.F32.PACK_AB R0, RZ, R0 ;  /* 0x00000000ff00723e */ /* 0x000fc800000000ff */
[----:B------:R-:W-:-:S05]  /*9280*/  PRMT R0, R0, 0x5410, RZ ;  /* 0x0000541000007816 */ /* 0x000fca00000000ff */
[----:B------:R0:W-:Y:S01]  /*9290*/  STG.E desc[UR36][R2.64], R0 ;  /* 0x0000000002007986 */ /* 0x0001e2000c101924 */
[----:B------:R-:W-:Y:S05]  /*92a0*/  BRA `(.L_x_4558) ;  /* 0x0000000800bc7947 */ /* 0x000fea0003800000 */
.L_x_4563:
[----:B------:R-:W-:-:S05]  /*92b0*/  HADD2.F32 R4, -RZ, R0.H0_H0 ;  /* 0x20000000ff047230 */ /* 0x000fca0000004100 */
[----:B------:R-:W-:-:S06]  /*92c0*/  FMUL.FTZ R4, R4, 1 ;  /* 0x3f80000004047820 */ /* 0x000fcc0000410000 */
[----:B------:R-:W0:Y:S02]  /*92d0*/  F2F.F64.F32 R4, R4 ;  /* 0x0000000400047310 */ /* 0x000e240000201800 */
[----:B0-----:R0:W-:Y:S01]  /*92e0*/  STG.E.64 desc[UR36][R2.64], R4 ;  /* 0x0000000402007986 */ /* 0x0011e2000c101b24 */
[----:B------:R-:W-:Y:S05]  /*92f0*/  BRA `(.L_x_4558) ;  /* 0x0000000800a87947 */ /* 0x000fea0003800000 */
.L_x_4553:
        /* <DEDUP_REMOVED lines=14> */
.L_x_4568:
[----:B------:R-:W-:Y:S01]  /*93e0*/  HADD2.F32 R5, -RZ, R0.H0_H0 ;  /* 0x20000000ff057230 */ /* 0x000fe20000004100 */
        /* <DEDUP_REMOVED lines=17> */
.L_x_4571:
[----:B------:R-:W-:-:S04]  /*9500*/  SHF.R.U32.HI R5, RZ, 0x18, R5 ;  /* 0x00000018ff057819 */ /* 0x000fc80000011605 */
[----:B------:R-:W-:-:S07]  /*9510*/  LOP3.LUT R0, R0, 0x80, R5, 0xf8, !PT ;  /* 0x0000008000007812 */ /* 0x000fce00078ef805 */
.L_x_4570:
[----:B------:R-:W-:Y:S05]  /*9520*/  BSYNC.RECONVERGENT B0 ;  /* 0x0000000000007941 */ /* 0x000fea0003800200 */
.L_x_4569:
[----:B------:R0:W-:Y:S01]  /*9530*/  STG.E.U8 desc[UR36][R2.64], R0 ;  /* 0x0000000002007986 */ /* 0x0001e2000c101124 */
[----:B------:R-:W-:Y:S05]  /*9540*/  BRA `(.L_x_4558) ;  /* 0x0000000800147947 */ /* 0x000fea0003800000 */
.L_x_4567:
[----:B------:R-:W-:Y:S01]  /*9550*/  HADD2.F32 R5, -RZ, R0.H0_H0 ;  /* 0x20000000ff057230 */ /* 0x000fe20000004100 */
        /* <DEDUP_REMOVED lines=17> */
.L_x_4574:
[----:B------:R-:W-:-:S04]  /*9670*/  SHF.R.U32.HI R5, RZ, 0x18, R5 ;  /* 0x00000018ff057819 */ /* 0x000fc80000011605 */
[----:B------:R-:W-:-:S07]  /*9680*/  LOP3.LUT R0, R0, 0x80, R5, 0xf8, !PT ;  /* 0x0000008000007812 */ /* 0x000fce00078ef805 */
.L_x_4573:
[----:B------:R-:W-:Y:S05]  /*9690*/  BSYNC.RECONVERGENT B0 ;  /* 0x0000000000007941 */ /* 0x000fea0003800200 */
.L_x_4572:
[----:B------:R0:W-:Y:S01]  /*96a0*/  STG.E.U8 desc[UR36][R2.64], R0 ;  /* 0x0000000002007986 */ /* 0x0001e2000c101124 */
[----:B------:R-:W-:Y:S05]  /*96b0*/  BRA `(.L_x_4558) ;  /* 0x0000000400b87947 */ /* 0x000fea0003800000 */
.L_x_4566:
        /* <DEDUP_REMOVED lines=22> */
.L_x_4576:
[----:B------:R-:W-:-:S06]  /*9820*/  HADD2.F32 R4, -RZ, R0.H0_H0 ;  /* 0x20000000ff047230 */ /* 0x000fcc0000004100 */
[----:B------:R-:W0:Y:S02]  /*9830*/  F2I.U64.TRUNC R4, R4 ;  /* 0x0000000400047311 */ /* 0x000e24000020d800 */
[----:B0-----:R0:W-:Y:S01]  /*9840*/  STG.E.64 desc[UR36][R2.64], R4 ;  /* 0x0000000402007986 */ /* 0x0011e2000c101b24 */
[----:B------:R-:W-:Y:S05]  /*9850*/  BRA `(.L_x_4558) ;  /* 0x0000000400507947 */ /* 0x000fea0003800000 */
.L_x_4575:
[----:B------:R-:W-:-:S04]  /*9860*/  HADD2.F32 R0, -RZ, R0.H0_H0 ;  /* 0x20000000ff007230 */ /* 0x000fc80000004100 */
[----:B------:R-:W0:Y:S02]  /*9870*/  F2I.FTZ.U32.TRUNC.NTZ R5, R0 ;  /* 0x0000000000057305 */ /* 0x000e24000021f000 */
[----:B0-----:R0:W-:Y:S01]  /*9880*/  STG.E desc[UR36][R2.64], R5 ;  /* 0x0000000502007986 */ /* 0x0011e2000c101924 */
[----:B------:R-:W-:Y:S05]  /*9890*/  BRA `(.L_x_4558) ;  /* 0x0000000400407947 */ /* 0x000fea0003800000 */
.L_x_4565:
        /* <DEDUP_REMOVED lines=11> */
.L_x_4578:
[----:B------:R-:W-:Y:S01]  /*9950*/  HADD2.F32 R0, -RZ, R0.H0_H0 ;  /* 0x20000000ff007230 */ /* 0x000fe20000004100 */
[----:B------:R-:W-:-:S04]  /*9960*/  CS2R R6, SRZ ;  /* 0x0000000000067805 */ /* 0x000fc8000001ff00 */
[----:B------:R-:W-:-:S04]  /*9970*/  FMUL.FTZ R0, R0, 1 ;  /* 0x3f80000000007820 */ /* 0x000fc80000410000 */
[----:B------:R-:W0:Y:S02]  /*9980*/  F2F.F64.F32 R4, R0 ;  /* 0x0000000000047310 */ /* 0x000e240000201800 */
[----:B0-----:R0:W-:Y:S01]  /*9990*/  STG.E.128 desc[UR36][R2.64], R4 ;  /* 0x0000000402007986 */ /* 0x0011e2000c101d24 */
[----:B------:R-:W-:Y:S05]  /*99a0*/  BRA `(.L_x_4558) ;  /* 0x0000000000fc7947 */ /* 0x000fea0003800000 */
.L_x_4577:
[----:B------:R-:W-:-:S09]  /*99b0*/  UISETP.NE.AND UP0, UPT, UR4, 0xf, UPT ;  /* 0x0000000f0400788c */ /* 0x000fd2000bf05270 */
[----:B------:R-:W-:Y:S05]  /*99c0*/  BRA.U !UP0, `(.L_x_4579) ;  /* 0x0000000108e87547 */ /* 0x000fea000b800000 */
[----:B------:R-:W-:-:S09]  /*99d0*/  UISETP.NE.AND UP0, UPT, UR4, 0x17, UPT ;  /* 0x000000170400788c */ /* 0x000fd2000bf05270 */
[----:B------:R-:W-:Y:S05]  /*99e0*/  BRA.U !UP0, `(.L_x_4580) ;  /* 0x0000000108907547 */ /* 0x000fea000b800000 */
[----:B------:R-:W-:-:S09]  /*99f0*/  UISETP.NE.AND UP0, UPT, UR4, 0x18, UPT ;  /* 0x000000180400788c */ /* 0x000fd2000bf05270 */
[----:B------:R-:W-:Y:S05]  /*9a00*/  BRA.U !UP0, `(.L_x_4581) ;  /* 0x0000000108447547 */ /* 0x000fea000b800000 */
.L_x_4557:
        /* <DEDUP_REMOVED lines=16> */
.L_x_4582:
[----:B------:R-:W-:Y:S05]  /*9b10*/  BRA `(.L_x_4558) ;  /* 0x0000000000a07947 */ /* 0x000fea0003800000 */
.L_x_4581:
        /* <DEDUP_REMOVED lines=13> */
.L_x_4584:
[----:B------:R-:W-:Y:S05]  /*9bf0*/  BSYNC.RECONVERGENT B0 ;  /* 0x0000000000007941 */ /* 0x000fea0003800200 */
.L_x_4583:
[----:B------:R-:W-:-:S05]  /*9c00*/  LOP3.LUT R5, R0, 0x80, R5, 0xf8, !PT ;  /* 0x0000008000057812 */ /* 0x000fca00078ef805 */
[----:B------:R0:W-:Y:S01]  /*9c10*/  STG.E.U8 desc[UR36][R2.64], R5 ;  /* 0x0000000502007986 */ /* 0x0001e2000c101124 */
[----:B------:R-:W-:Y:S05]  /*9c20*/  BRA `(.L_x_4558) ;  /* 0x00000000005c7947 */ /* 0x000fea0003800000 */
.L_x_4580:
        /* <DEDUP_REMOVED lines=12> */
.L_x_4586:
[----:B------:R-:W-:Y:S01]  /*9cf0*/  HFMA2 R0, -RZ, RZ, 0, 7.569789886474609375e-06 ;  /* 0x0000007fff007431 */ /* 0x000fe200000001ff */
[----:B------:R-:W-:-:S04]  /*9d00*/  ISETP.GT.U32.AND P0, PT, R4, 0x7f800000, PT ;  /* 0x7f8000000400780c */ /* 0x000fc80003f04070 */
[----:B------:R-:W-:-:S09]  /*9d10*/  SEL R0, R0, 0x7c, P0 ;  /* 0x0000007c00007807 */ /* 0x000fd20000000000 */
.L_x_4587:
[----:B------:R-:W-:Y:S05]  /*9d20*/  BSYNC.RECONVERGENT B0 ;  /* 0x0000000000007941 */ /* 0x000fea0003800200 */
.L_x_4585:
[----:B------:R-:W-:-:S04]  /*9d30*/  SHF.R.U32.HI R5, RZ, 0x18, R5 ;  /* 0x00000018ff057819 */ /* 0x000fc80000011605 */
[----:B------:R-:W-:-:S05]  /*9d40*/  LOP3.LUT R5, R0, 0x80, R5, 0xf8, !PT ;  /* 0x0000008000057812 */ /* 0x000fca00078ef805 */
[----:B------:R0:W-:Y:S01]  /*9d50*/  STG.E.U8 desc[UR36][R2.64], R5 ;  /* 0x0000000502007986 */ /* 0x0001e2000c101124 */
[----:B------:R-:W-:Y:S05]  /*9d60*/  BRA `(.L_x_4558) ;  /* 0x00000000000c7947 */ /* 0x000fea0003800000 */
.L_x_4579:
[----:B------:R-:W-:-:S05]  /*9d70*/  HADD2.F32 R0, -RZ, R0.H0_H0 ;  /* 0x20000000ff007230 */ /* 0x000fca0000004100 */
[----:B------:R-:W-:-:S05]  /*9d80*/  F2FP.BF16.F32.PACK_AB R0, RZ, R0 ;  /* 0x00000000ff00723e */ /* 0x000fca00000010ff */
[----:B------:R0:W-:Y:S02]  /*9d90*/  STG.E.U16 desc[UR36][R2.64], R0 ;  /* 0x0000000002007986 */ /* 0x0001e4000c101524 */
.L_x_4558:
[----:B------:R-:W-:-:S07]  /*9da0*/  VIADD R17, R17, 0x80 ;  /* 0x0000008011117836 */ /* 0x000fce0000000000 */
.L_x_4518:
[----:B------:R-:W-:Y:S05]  /*9db0*/  BSYNC.RECONVERGENT B6 ;  /* 0x0000000000067941 */ /* 0x000fea0003800200 */
.L_x_4517:
[----:B------:R-:W5:Y:S02]  /*9dc0*/  LDCU UR4, c[0x0][0x380] ;  /* 0x00007000ff0477ac */ /* 0x000f640008000800 */
[----:B-----5:R-:W-:-:S13]  /*9dd0*/  ISETP.GE.AND P0, PT, R17, UR4, PT ;  /* 0x0000000411007c0c */ /* 0x020fda000bf06270 */
[----:B------:R-:W-:Y:S05]  /*9de0*/  @P0 EXIT ;  /* 0x000000000000094d */ /* 0x000fea0003800000 */
[----:B------:R-:W5:Y:S01]  /*9df0*/  LDCU UR4, c[0x0][0x388] ;  /* 0x00007100ff0477ac */ /* 0x000f620008000800 */
[----:B0-----:R-:W-:Y:S01]  /*9e00*/  MOV R0, RZ ;  /* 0x000000ff00007202 */ /* 0x001fe20000000f00 */
[----:B------:R-:W-:Y:S01]  /*9e10*/  IMAD.MOV.U32 R16, RZ, RZ, RZ ;  /* 0x000000ffff107224 */ /* 0x000fe200078e00ff */
[----:B-----5:R-:W-:-:S09]  /*9e20*/  UISETP.NE.AND UP0, UPT, UR4, URZ, UPT ;  /* 0x000000ff0400728c */ /* 0x020fd2000bf05270 */
[----:B------:R-:W-:Y:S05]  /*9e30*/  BRA.U !UP0, `(.L_x_4588) ;  /* 0x0000001108a87547 */ /* 0x000fea000b800000 */
[----:B------:R-:W1:Y:S01]  /*9e40*/  LDCU.64 UR4, c[0x0][0x390] ;  /* 0x00007200ff0477ac */ /* 0x000e620008000a00 */
[----:B------:R-:W-:Y:S01]  /*9e50*/  HFMA2 R16, -RZ, RZ, 0, 0 ;  /* 0x00000000ff107431 */ /* 0x000fe200000001ff */
        /* <DEDUP_REMOVED lines=296> */
.L_x_4588:
        /* <DEDUP_REMOVED lines=20> */
.L_x_4592:
[----:B------:R-:W2:Y:S02]  /*b220*/  LDG.E.U8 R2, desc[UR36][R2.64] ;  /* 0x0000002402027981 */ /* 0x000ea4000c1e1100 */
[----:B--2---:R-:W-:-:S04]  /*b230*/  I2FP.F32.U32 R0, R2 ;  /* 0x0000000200007245 */ /* 0x004fc80000201000 */
[----:B------:R-:W-:Y:S01]  /*b240*/  F2FP.F16.F32.PACK_AB R0, RZ, R0 ;  /* 0x00000000ff00723e */ /* 0x000fe200000000ff */
[----:B------:R-:W-:Y:S06]  /*b250*/  BRA `(.L_x_4594) ;  /* 0x0000000c009c7947 */ /* 0x000fec0003800000 */
.L_x_4591:
        /* <DEDUP_REMOVED lines=10> */
.L_x_4596:
[----:B------:R-:W2:Y:S02]  /*b300*/  LDG.E R2, desc[UR36][R2.64] ;  /* 0x0000002402027981 */ /* 0x000ea4000c1e1900 */
[----:B--2---:R-:W-:-:S04]  /*b310*/  I2FP.F32.S32 R0, R2 ;  /* 0x0000000200007245 */ /* 0x004fc80000201400 */
[----:B------:R-:W-:Y:S01]  /*b320*/  F2FP.F16.F32.PACK_AB R0, RZ, R0 ;  /* 0x00000000ff00723e */ /* 0x000fe200000000ff */
[----:B------:R-:W-:Y:S06]  /*b330*/  BRA `(.L_x_4594) ;  /* 0x0000000c00647947 */ /* 0x000fec0003800000 */
.L_x_4595:
[----:B------:R-:W2:Y:S02]  /*b340*/  LDG.E.U16 R2, desc[UR36][R2.64] ;  /* 0x0000002402027981 */ /* 0x000ea4000c1e1500 */
[----:B--2---:R-:W0:Y:S02]  /*b350*/  I2F.S16 R0, R2 ;  /* 0x0000000200007306 */ /* 0x004e240000101400 */
[----:B0-----:R-:W-:Y:S01]  /*b360*/  F2FP.F16.F32.PACK_AB R0, RZ, R0 ;  /* 0x00000000ff00723e */ /* 0x001fe200000000ff */
[----:B------:R-:W-:Y:S06]  /*b370*/  BRA `(.L_x_4594) ;  /* 0x0000000c00547947 */ /* 0x000fec0003800000 */
.L_x_4590:
        /* <DEDUP_REMOVED lines=9> */
.L_x_4598:
[----:B------:R1:W5:Y:S01]  /*b410*/  LDG.E.U16 R0, desc[UR36][R2.64] ;  /* 0x0000002402007981 */ /* 0x000362000c1e1500 */
[----:B------:R-:W-:Y:S05]  /*b420*/  BRA `(.L_x_4594) ;  /* 0x0000000c00287947 */ /* 0x000fea0003800000 */
.L_x_4597:
        /* <DEDUP_REMOVED lines=9> */
.L_x_4600:
[----:B------:R0:W5:Y:S01]  /*b4c0*/  LDG.E.U16 R0, desc[UR36][R2.64] ;  /* 0x0000002402007981 */ /* 0x000162000c1e1500 */
[----:B------:R-:W-:Y:S05]  /*b4d0*/  BRA `(.L_x_4594) ;  /* 0x0000000800fc7947 */ /* 0x000fea0003800000 */
.L_x_4599:
        /* <DEDUP_REMOVED lines=12> */
.L_x_4589:
        /* <DEDUP_REMOVED lines=13> */
.L_x_4603:
        /* <DEDUP_REMOVED lines=12> */
.L_x_4602:
        /* <DEDUP_REMOVED lines=12> */
[----:B0-----:R-:W-:-:S04]  /*b7f0*/  IADD3 R5, PT, PT, -R5, RZ, RZ ;  /* 0x000000ff05057210 */ /* 0x001fc80007ffe1ff */
[----:B------:R-:W-:-:S05]  /*b800*/  VIADDMNMX.U32 R5, R5, R6, 0x4, !PT ;  /* 0x0000000405057446 */ /* 0x000fca0007800006 */
[----:B------:R-:W-:-:S05]  /*b810*/  VIADD R5, R5, 0xfffffffc ;  /* 0xfffffffc05057836 */ /* 0x000fca0000000000 */
[C---:B------:R-:W-:Y:S02]  /*b820*/  SHF.L.U32 R6, R4.reuse, R5, RZ ;  /* 0x0000000504067219 */ /* 0x040fe400000006ff */
[----:B------:R-:W-:Y:S01]  /*b830*/  SHF.L.U32 R7, R5, 0x17, RZ ;  /* 0x0000001705077819 */ /* 0x000fe200000006ff */
        /* <DEDUP_REMOVED lines=10> */
.L_x_4605:
        /* <DEDUP_REMOVED lines=13> */
.L_x_4604:
[----:B------:R-:W2:Y:S02]  /*b9b0*/  LDG.E.U16 R0, desc[UR36][R2.64] ;  /* 0x0000002402007981 */ /* 0x000ea4000c1e1500 */
[----:B--2---:R-:W-:-:S05]  /*b9c0*/  IMAD.U32 R0, R0, 0x10000, RZ ;  /* 0x0001000000007824 */ /* 0x004fca00078e00ff */
[----:B------:R-:W-:Y:S01]  /*b9d0*/  F2FP.F16.F32.PACK_AB R0, RZ, R0 ;  /* 0x00000000ff00723e */ /* 0x000fe200000000ff */
[----:B------:R-:W-:Y:S06]  /*b9e0*/  BRA `(.L_x_4594) ;  /* 0x0000000400b87947 */ /* 0x000fec0003800000 */
.L_x_4601:
        /* <DEDUP_REMOVED lines=12> */
.L_x_4608:
        /* <DEDUP_REMOVED lines=21> */
.L_x_4612:
[----:B------:R-:W-:Y:S05]  /*bc00*/  BSYNC.RECONVERGENT B1 ;  /* 0x0000000000017941 */ /* 0x000fea0003800200 */
.L_x_4611:
[----:B------:R-:W-:Y:S02]  /*bc10*/  SHF.L.U32 R0, R0, 0x14, RZ ;  /* 0x0000001400007819 */ /* 0x000fe400000006ff */
[----:B------:R-:W-:-:S04]  /*bc20*/  LEA R2, R2, 0x3b800000, 0x17 ;  /* 0x3b80000002027811 */ /* 0x000fc800078eb8ff */
[----:B------:R-:W-:-:S07]  /*bc30*/  LOP3.LUT R0, R2, R0, R7, 0xfe, !PT ;  /* 0x0000000002007212 */ /* 0x000fce00078efe07 */
.L_x_4610:
[----:B------:R-:W-:Y:S05]  /*bc40*/  BSYNC.RECONVERGENT B0 ;  /* 0x0000000000007941 */ /* 0x000fea0003800200 */
.L_x_4609:
[----:B------:R-:W-:Y:S01]  /*bc50*/  F2FP.F16.F32.PACK_AB R0, RZ, R0 ;  /* 0x00000000ff00723e */ /* 0x000fe200000000ff */
[----:B------:R-:W-:Y:S06]  /*bc60*/  BRA `(.L_x_4594) ;  /* 0x0000000400187947 */ /* 0x000fec0003800000 */
.L_x_4607:
        /* <DEDUP_REMOVED lines=21> */
.L_x_4616:
[----:B------:R-:W-:Y:S05]  /*bdc0*/  BSYNC.RECONVERGENT B1 ;  /* 0x0000000000017941 */ /* 0x000fea0003800200 */
.L_x_4615:
[----:B------:R-:W-:Y:S01]  /*bdd0*/  IMAD.SHL.U32 R0, R0, 0x200000, RZ ;  /* 0x0020000000007824 */ /* 0x000fe200078e00ff */
[----:B------:R-:W-:-:S04]  /*bde0*/  LEA R2, R2, 0x37800000, 0x17 ;  /* 0x3780000002027811 */ /* 0x000fc800078eb8ff */
[----:B------:R-:W-:-:S07]  /*bdf0*/  LOP3.LUT R0, R2, R0, R7, 0xfe, !PT ;  /* 0x0000000002007212 */ /* 0x000fce00078efe07 */
.L_x_4614:
[----:B------:R-:W-:Y:S05]  /*be00*/  BSYNC.RECONVERGENT B0 ;  /* 0x0000000000007941 */ /* 0x000fea0003800200 */
.L_x_4613:
[----:B------:R-:W-:Y:S01]  /*be10*/  F2FP.F16.F32.PACK_AB R0, RZ, R0 ;  /* 0x00000000ff00723e */ /* 0x000fe200000000ff */
[----:B------:R-:W-:Y:S06]  /*be20*/  BRA `(.L_x_4594) ;  /* 0x0000000000a87947 */ /* 0x000fec0003800000 */
.L_x_4606:
        /* <DEDUP_REMOVED lines=8> */
[----:B------:R-:W-:Y:S01]  /*beb0*/  HFMA2 R0, -RZ, RZ, 3.814697265625e-06, 0 ;  /* 0x00400000ff007431 */ /* 0x000fe200000001ff */
[----:B--2---:R-:W-:-:S13]  /*bec0*/  ISETP.NE.AND P0, PT, R2, RZ, PT ;  /* 0x000000ff0200720c */ /* 0x004fda0003f05270 */
[----:B------:R-:W-:Y:S05]  /*bed0*/  @!P0 BRA `(.L_x_4620) ;  /* 0x00000000000c8947 */ /* 0x000fea0003800000 */
[----:B------:R-:W-:-:S13]  /*bee0*/  ISETP.NE.AND P0, PT, R2, 0xff, PT ;  /* 0x000000ff0200780c */ /* 0x000fda0003f05270 */
[----:B------:R-:W-:Y:S01]  /*bef0*/  @!P0 IMAD.MOV.U32 R0, RZ, RZ, 0x7f800001 ;  /* 0x7f800001ff008424 */ /* 0x000fe200078e00ff */
[----:B------:R-:W-:-:S07]  /*bf00*/  @P0 SHF.L.U32 R0, R2, 0x17, RZ ;  /* 0x0000001702000819 */ /* 0x000fce00000006ff */
.L_x_4620:
[----:B------:R-:W-:Y:S05]  /*bf10*/  BSYNC.RECONVERGENT B0 ;  /* 0x0000000000007941 */ /* 0x000fea0003800200 */
.L_x_4619:
[----:B------:R-:W-:Y:S01]  /*bf20*/  F2FP.F16.F32.PACK_AB R0, RZ, R0 ;  /* 0x00000000ff00723e */ /* 0x000fe200000000ff */
[----:B------:R-:W-:Y:S06]  /*bf30*/  BRA `(.L_x_4594) ;  /* 0x0000000000647947 */ /* 0x000fec0003800000 */
.L_x_4593:
[----:B------:R-:W-:Y:S01]  /*bf40*/  MOV R0, 0x0 ;  /* 0x0000000000007802 */ /* 0x000fe20000000f00 */
[----:B------:R-:W0:Y:S01]  /*bf50*/  LDCU.64 UR4, c[0x4][0x128] ;  /* 0x01002500ff0477ac */ /* 0x000e220008000a00 */
[----:B------:R-:W-:Y:S02]  /*bf60*/  HFMA2 R12, -RZ, RZ, 0, 5.9604644775390625e-08 ;  /* 0x00000001ff0c7431 */ /* 0x000fe400000001ff */
[----:B------:R-:W-:Y:S01]  /*bf70*/  IMAD.MOV.U32 R8, RZ, RZ, 0x4e ;  /* 0x0000004eff087424 */ /* 0x000fe200078e00ff */
[----:B------:R1:W2:Y:S01]  /*bf80*/  LDC.64 R2, c[0x4][R0] ;  /* 0x0100000000027b82 */ /* 0x0002a20000000a00 */
[----:B------:R-:W3:Y:S01]  /*bf90*/  LDCU.64 UR6, c[0x4][0x130] ;  /* 0x01002600ff0677ac */ /* 0x000ee20008000a00 */
[----:B------:R-:W-:Y:S01]  /*bfa0*/  IMAD.MOV.U32 R13, RZ, RZ, RZ ;  /* 0x000000ffff0d7224 */ /* 0x000fe200078e00ff */
[----:B------:R-:W4:Y:S01]  /*bfb0*/  LDCU.64 UR8, c[0x4][0x28] ;  /* 0x01000500ff0877ac */ /* 0x000f220008000a00 */
[----:B0-----:R-:W-:Y:S01]  /*bfc0*/  IMAD.U32 R4, RZ, RZ, UR4 ;  /* 0x00000004ff047e24 */ /* 0x001fe2000f8e00ff */
[----:B------:R-:W-:Y:S01]  /*bfd0*/  MOV R5, UR5 ;  /* 0x0000000500057c02 */ /* 0x000fe20008000f00 */
[----:B---3--:R-:W-:Y:S01]  /*bfe0*/  IMAD.U32 R6, RZ, RZ, UR6 ;  /* 0x00000006ff067e24 */ /* 0x008fe2000f8e00ff */
[----:B------:R-:W-:Y:S01]  /*bff0*/  MOV R7, UR7 ;  /* 0x0000000700077c02 */ /* 0x000fe20008000f00 */
[----:B----4-:R-:W-:Y:S01]  /*c000*/  IMAD.U32 R10, RZ, RZ, UR8 ;  /* 0x00000008ff0a7e24 */ /* 0x010fe2000f8e00ff */
[----:B-1----:R-:W-:-:S07]  /*c010*/  MOV R11, UR9 ;  /* 0x00000009000b7c02 */ /* 0x002fce0008000f00 */
[----:B------:R-:W-:-:S07]  /*c020*/  LEPC R20, `(.L_x_4621) ;  /* 0x000000001014794e */ /* 0x000fce0000000000 */
[----:B--2---:R-:W-:Y:S05]  /*c030*/  CALL.ABS.NOINC R2 ;  /* 0x0000000002007343 */ /* 0x004fea0003c00000 */
.L_x_4621:
[----:B------:R-:W-:Y:S01]  /*c040*/  PRMT R0, RZ, 0x7610, R0 ;  /* 0x00007610ff007816 */ /* 0x000fe20000000000 */
[----:B------:R-:W-:Y:S06]  /*c050*/  BRA `(.L_x_4594) ;  /* 0x00000000001c7947 */ /* 0x000fec0003800000 */
.L_x_4618:
[----:B------:R-:W2:Y:S02]  /*c060*/  LDG.E.64 R2, desc[UR36][R2.64] ;  /* 0x0000002402027981 */ /* 0x000ea4000c1e1b00 */
[----:B--2---:R-:W0:Y:S02]  /*c070*/  I2F.U64 R0, R2 ;  /* 0x0000000200007312 */ /* 0x004e240000301000 */
[----:B0-----:R-:W-:Y:S01]  /*c080*/  F2FP.F16.F32.PACK_AB R0, RZ, R0 ;  /* 0x00000000ff00723e */ /* 0x001fe200000000ff */
[----:B------:R-:W-:Y:S06]  /*c090*/  BRA `(.L_x_4594) ;  /* 0x00000000000c7947 */ /* 0x000fec0003800000 */
.L_x_4617:
[----:B------:R-:W2:Y:S02]  /*c0a0*/  LDG.E R2, desc[UR36][R2.64] ;  /* 0x0000002402027981 */ /* 0x000ea4000c1e1900 */
[----:B--2---:R-:W-:-:S04]  /*c0b0*/  I2FP.F32.U32 R0, R2 ;  /* 0x0000000200007245 */ /* 0x004fc80000201000 */
[----:B------:R-:W-:-:S07]  /*c0c0*/  F2FP.F16.F32.PACK_AB R0, RZ, R0 ;  /* 0x00000000ff00723e */ /* 0x000fce00000000ff */
.L_x_4594:
[----:B-----5:R-:W-:Y:S01]  /*c0d0*/  HADD2.F32 R5, -RZ, R0.H0_H0 ;  /* 0x20000000ff057230 */ /* 0x020fe20000004100 */
[----:B------:R-:W-:Y:S01]  /*c0e0*/  UPRMT UR4, UR42, 0x9910, URZ ;  /* 0x000099102a047896 */ /* 0x000fe200080000ff */
[----:B------:R-:W-:Y:S02]  /*c0f0*/  IMAD.MOV.U32 R9, RZ, RZ, 0x3e800000 ;  /* 0x3e800000ff097424 */ /* 0x000fe400078e00ff */
[----:B------:R-:W-:Y:S02]  /*c100*/  IMAD.MOV.U32 R6, RZ, RZ, 0x3d39bf78 ;  /* 0x3d39bf78ff067424 */ /* 0x000fe400078e00ff */
[----:B------:R-:W-:Y:S01]  /*c110*/  FMUL.FTZ R0, |R5|, -1.4426950216293334961 ;  /* 0xbfb8aa3b05007820 */ /* 0x000fe20000410200 */
[----:B------:R-:W-:-:S03]  /*c120*/  UISETP.GT.AND UP0, UPT, UR4, 0x9, UPT ;  /* 0x000000090400788c */ /* 0x000fc6000bf04270 */
[----:B------:R-:W0:Y:S02]  /*c130*/  MUFU.EX2 R7, R0 ;  /* 0x0000000000077308 */ /* 0x000e240000000800 */
[C---:B01----:R-:W-:Y:S01]  /*c140*/  FADD.FTZ.RZ R2, R7.reuse, 1 ;  /* 0x3f80000007027421 */ /* 0x043fe2000001c000 */
        /* <DEDUP_REMOVED lines=26> */
[----:B------:R-:W-:-:S05]  /*c2f0*/  FADD.FTZ R3, R3, -R2 ;  /* 0x8000000203037221 */ /* 0x000fca0000010000 */
        /* <DEDUP_REMOVED lines=14> */
.L_x_4625:
[----:B------:R-:W-:-:S06]  /*c3e0*/  HADD2.F32 R3, -RZ, R3.H0_H0 ;  /* 0x20000003ff037230 */ /* 0x000fcc0000004100 */
[----:B------:R-:W0:Y:S02]  /*c3f0*/  F2I.S64.TRUNC R2, R3 ;  /* 0x0000000300027311 */ /* 0x000e24000020d900 */
[----:B0-----:R-:W-:Y:S01]  /*c400*/  STG.E.U8 desc[UR36][R16.64], R2 ;  /* 0x0000000210007986 */ /* 0x001fe2000c101124 */
[----:B------:R-:W-:Y:S05]  /*c410*/  EXIT ;  /* 0x000000000000794d */ /* 0x000fea0003800000 */
.L_x_4624:
        /* <DEDUP_REMOVED lines=10> */
.L_x_4628:
[----:B------:R-:W-:-:S06]  /*c4c0*/  HADD2.F32 R3, -RZ, R3.H0_H0 ;  /* 0x20000003ff037230 */ /* 0x000fcc0000004100 */
[----:B------:R-:W0:Y:S02]  /*c4d0*/  F2I.FTZ.TRUNC.NTZ R3, R3 ;  /* 0x0000000300037305 */ /* 0x000e24000021f100 */
[----:B0-----:R-:W-:Y:S01]  /*c4e0*/  STG.E desc[UR36][R16.64], R3 ;  /* 0x0000000310007986 */ /* 0x001fe2000c101924 */
[----:B------:R-:W-:Y:S05]  /*c4f0*/  EXIT ;  /* 0x000000000000794d */ /* 0x000fea0003800000 */
.L_x_4627:
[----:B------:R-:W-:-:S06]  /*c500*/  HADD2.F32 R3, -RZ, R3.H0_H0 ;  /* 0x20000003ff037230 */ /* 0x000fcc0000004100 */
[----:B------:R-:W0:Y:S02]  /*c510*/  F2I.FTZ.TRUNC.NTZ R3, R3 ;  /* 0x0000000300037305 */ /* 0x000e24000021f100 */
[----:B0-----:R-:W-:Y:S01]  /*c520*/  STG.E.U16 desc[UR36][R16.64], R3 ;  /* 0x0000000310007986 */ /* 0x001fe2000c101524 */
[----:B------:R-:W-:Y:S05]  /*c530*/  EXIT ;  /* 0x000000000000794d */ /* 0x000fea0003800000 */
.L_x_4623:
        /* <DEDUP_REMOVED lines=9> */
.L_x_4630:
[----:B------:R-:W-:Y:S01]  /*c5d0*/  STG.E.U16 desc[UR36][R16.64], R3 ;  /* 0x0000000310007986 */ /* 0x000fe2000c101524 */
[----:B------:R-:W-:Y:S05]  /*c5e0*/  EXIT ;  /* 0x000000000000794d */ /* 0x000fea0003800000 */
.L_x_4629:
        /* <DEDUP_REMOVED lines=10> */
.L_x_4632:
[----:B------:R-:W-:-:S05]  /*c690*/  HADD2.F32 R0, -RZ, R3.H0_H0 ;  /* 0x20000003ff007230 */ /* 0x000fca0000004100 */
[----:B------:R-:W-:-:S04]  /*c6a0*/  F2FP.F16.F32.PACK_AB R0, RZ, R0 ;  /* 0x00000000ff00723e */ /* 0x000fc800000000ff */
[----:B------:R-:W-:-:S05]  /*c6b0*/  PRMT R0, R0, 0x5410, RZ ;  /* 0x0000541000007816 */ /* 0x000fca00000000ff */
[----:B------:R-:W-:Y:S01]  /*c6c0*/  STG.E desc[UR36][R16.64], R0 ;  /* 0x0000000010007986 */ /* 0x000fe2000c101924 */
[----:B------:R-:W-:Y:S05]  /*c6d0*/  EXIT ;  /* 0x000000000000794d */ /* 0x000fea0003800000 */
.L_x_4631:
[----:B------:R-:W-:-:S05]  /*c6e0*/  HADD2.F32 R2, -RZ, R3.H0_H0 ;  /* 0x20000003ff027230 */ /* 0x000fca0000004100 */
[----:B------:R-:W-:-:S06]  /*c6f0*/  FMUL.FTZ R2, R2, 1 ;  /* 0x3f80000002027820 */ /* 0x000fcc0000410000 */
[----:B------:R-:W0:Y:S02]  /*c700*/  F2F.F64.F32 R2, R2 ;  /* 0x0000000200027310 */ /* 0x000e240000201800 */
[----:B0-----:R-:W-:Y:S01]  /*c710*/  STG.E.64 desc[UR36][R16.64], R2 ;  /* 0x0000000210007986 */ /* 0x001fe2000c101b24 */
[----:B------:R-:W-:Y:S05]  /*c720*/  EXIT ;  /* 0x000000000000794d */ /* 0x000fea0003800000 */
.L_x_4622:
        /* <DEDUP_REMOVED lines=14> */
.L_x_4636:
        /* <DEDUP_REMOVED lines=17> */
.L_x_4639:
[----:B------:R-:W-:-:S04]  /*c920*/  SHF.R.U32.HI R3, RZ, 0x18, R3 ;  /* 0x00000018ff037819 */ /* 0x000fc80000011603 */
[----:B------:R-:W-:-:S04]  /*c930*/  LOP3.LUT R0, R0, 0x80, R3, 0xf8, !PT ;  /* 0x0000008000007812 */ /* 0x000fc800078ef803 */
[----:B------:R-:W-:-:S07]  /*c940*/  PRMT R8, R0, 0x7610, R8 ;  /* 0x0000761000087816 */ /* 0x000fce0000000008 */
.L_x_4638:
[----:B------:R-:W-:Y:S05]  /*c950*/  BSYNC.RECONVERGENT B0 ;  /* 0x0000000000007941 */ /* 0x000fea0003800200 */
.L_x_4637:
[----:B------:R-:W-:Y:S01]  /*c960*/  STG.E.U8 desc[UR36][R16.64], R8 ;  /* 0x0000000810007986 */ /* 0x000fe2000c101124 */
[----:B------:R-:W-:Y:S05]  /*c970*/  EXIT ;  /* 0x000000000000794d */ /* 0x000fea0003800000 */
.L_x_4635:
        /* <DEDUP_REMOVED lines=17> */
.L_x_4642:
[----:B------:R-:W-:-:S04]  /*ca90*/  SHF.R.U32.HI R3, RZ, 0x18, R3 ;  /* 0x00000018ff037819 */ /* 0x000fc80000011603 */
[----:B------:R-:W-:-:S04]  /*caa0*/  LOP3.LUT R0, R0, 0x80, R3, 0xf8, !PT ;  /* 0x0000008000007812 */ /* 0x000fc800078ef803 */
[----:B------:R-:W-:-:S07]  /*cab0*/  PRMT R8, R0, 0x7610, R8 ;  /* 0x0000761000087816 */ /* 0x000fce0000000008 */
.L_x_4641:
[----:B------:R-:W-:Y:S05]  /*cac0*/  BSYNC.RECONVERGENT B0 ;  /* 0x0000000000007941 */ /* 0x000fea0003800200 */
.L_x_4640:
[----:B------:R-:W-:Y:S01]  /*cad0*/  STG.E.U8 desc[UR36][R16.64], R8 ;  /* 0x0000000810007986 */ /* 0x000fe2000c101124 */
[----:B------:R-:W-:Y:S05]  /*cae0*/  EXIT ;  /* 0x000000000000794d */ /* 0x000fea0003800000 */
.L_x_4634:
        /* <DEDUP_REMOVED lines=22> */
.L_x_4644:
[----:B------:R-:W-:-:S06]  /*cc50*/  HADD2.F32 R3, -RZ, R3.H0_H0 ;  /* 0x20000003ff037230 */ /* 0x000fcc0000004100 */
[----:B------:R-:W0:Y:S02]  /*cc60*/  F2I.U64.TRUNC R2, R3 ;  /* 0x0000000300027311 */ /* 0x000e24000020d800 */
[----:B0-----:R-:W-:Y:S01]  /*cc70*/  STG.E.64 desc[UR36][R16.64], R2 ;  /* 0x0000000210007986 */ /* 0x001fe2000c101b24 */
[----:B------:R-:W-:Y:S05]  /*cc80*/  EXIT ;  /* 0x000000000000794d */ /* 0x000fea0003800000 */
.L_x_4643:
[----:B------:R-:W-:-:S06]  /*cc90*/  HADD2.F32 R3, -RZ, R3.H0_H0 ;  /* 0x20000003ff037230 */ /* 0x000fcc0000004100 */
[----:B------:R-:W0:Y:S02]  /*cca0*/  F2I.FTZ.U32.TRUNC.NTZ R3, R3 ;  /* 0x0000000300037305 */ /* 0x000e24000021f000 */
[----:B0-----:R-:W-:Y:S01]  /*ccb0*/  STG.E desc[UR36][R16.64], R3 ;  /* 0x0000000310007986 */ /* 0x001fe2000c101924 */
[----:B------:R-:W-:Y:S05]  /*ccc0*/  EXIT ;  /* 0x000000000000794d */ /* 0x000fea0003800000 */
.L_x_4633:
        /* <DEDUP_REMOVED lines=11> */
.L_x_4646:
[----:B------:R-:W-:Y:S01]  /*cd80*/  HADD2.F32 R3, -RZ, R3.H0_H0 ;  /* 0x20000003ff037230 */ /* 0x000fe20000004100 */
[----:B------:R-:W-:-:S04]  /*cd90*/  CS2R R6, SRZ ;  /* 0x0000000000067805 */ /* 0x000fc8000001ff00 */
[----:B------:R-:W-:-:S04]  /*cda0*/  FMUL.FTZ R3, R3, 1 ;  /* 0x3f80000003037820 */ /* 0x000fc80000410000 */
[----:B------:R-:W0:Y:S02]  /*cdb0*/  F2F.F64.F32 R4, R3 ;  /* 0x0000000300047310 */ /* 0x000e240000201800 */
[----:B0-----:R-:W-:Y:S01]  /*cdc0*/  STG.E.128 desc[UR36][R16.64], R4 ;  /* 0x0000000410007986 */ /* 0x001fe2000c101d24 */
[----:B------:R-:W-:Y:S05]  /*cdd0*/  EXIT ;  /* 0x000000000000794d */ /* 0x000fea0003800000 */
.L_x_4645:
[----:B------:R-:W-:-:S09]  /*cde0*/  UISETP.NE.AND UP0, UPT, UR4, 0xf, UPT ;  /* 0x0000000f0400788c */ /* 0x000fd2000bf05270 */
[----:B------:R-:W-:Y:S05]  /*cdf0*/  BRA.U !UP0, `(.L_x_4647) ;  /* 0x0000000108e87547 */ /* 0x000fea000b800000 */
[----:B------:R-:W-:-:S09]  /*ce00*/  UISETP.NE.AND UP0, UPT, UR4, 0x17, UPT ;  /* 0x000000170400788c */ /* 0x000fd2000bf05270 */
[----:B------:R-:W-:Y:S05]  /*ce10*/  BRA.U !UP0, `(.L_x_4648) ;  /* 0x0000000108907547 */ /* 0x000fea000b800000 */
[----:B------:R-:W-:-:S09]  /*ce20*/  UISETP.NE.AND UP0, UPT, UR4, 0x18, UPT ;  /* 0x000000180400788c */ /* 0x000fd2000bf05270 */
[----:B------:R-:W-:Y:S05]  /*ce30*/  BRA.U !UP0, `(.L_x_4649) ;  /* 0x0000000108447547 */ /* 0x000fea000b800000 */
.L_x_4626:
        /* <DEDUP_REMOVED lines=16> */
.L_x_4650:
[----:B------:R-:W-:Y:S05]  /*cf40*/  EXIT ;  /* 0x000000000000794d */ /* 0x000fea0003800000 */
.L_x_4649:
        /* <DEDUP_REMOVED lines=13> */
.L_x_4652:
[----:B------:R-:W-:Y:S05]  /*d020*/  BSYNC.RECONVERGENT B0 ;  /* 0x0000000000007941 */ /* 0x000fea0003800200 */
.L_x_4651:
[----:B------:R-:W-:-:S05]  /*d030*/  LOP3.LUT R3, R0, 0x80, R3, 0xf8, !PT ;  /* 0x0000008000037812 */ /* 0x000fca00078ef803 */
[----:B------:R-:W-:Y:S01]  /*d040*/  STG.E.U8 desc[UR36][R16.64], R3 ;  /* 0x0000000310007986 */ /* 0x000fe2000c101124 */
[----:B------:R-:W-:Y:S05]  /*d050*/  EXIT ;  /* 0x000000000000794d */ /* 0x000fea0003800000 */
.L_x_4648:
        /* <DEDUP_REMOVED lines=12> */
.L_x_4654:
[----:B------:R-:W-:Y:S01]  /*d120*/  HFMA2 R0, -RZ, RZ, 0, 7.569789886474609375e-06 ;  /* 0x0000007fff007431 */ /* 0x000fe200000001ff */
[----:B------:R-:W-:-:S04]  /*d130*/  ISETP.GT.U32.AND P0, PT, R2, 0x7f800000, PT ;  /* 0x7f8000000200780c */ /* 0x000fc80003f04070 */
[----:B------:R-:W-:-:S09]  /*d140*/  SEL R0, R0, 0x7c, P0 ;  /* 0x0000007c00007807 */ /* 0x000fd20000000000 */
.L_x_4655:
[----:B------:R-:W-:Y:S05]  /*d150*/  BSYNC.RECONVERGENT B0 ;  /* 0x0000000000007941 */ /* 0x000fea0003800200 */
.L_x_4653:
[----:B------:R-:W-:-:S04]  /*d160*/  SHF.R.U32.HI R3, RZ, 0x18, R3 ;  /* 0x00000018ff037819 */ /* 0x000fc80000011603 */
[----:B------:R-:W-:-:S05]  /*d170*/  LOP3.LUT R3, R0, 0x80, R3, 0xf8, !PT ;  /* 0x0000008000037812 */ /* 0x000fca00078ef803 */
[----:B------:R-:W-:Y:S01]  /*d180*/  STG.E.U8 desc[UR36][R16.64], R3 ;  /* 0x0000000310007986 */ /* 0x000fe2000c101124 */
[----:B------:R-:W-:Y:S05]  /*d190*/  EXIT ;  /* 0x000000000000794d */ /* 0x000fea0003800000 */
.L_x_4647:
[----:B------:R-:W-:-:S05]  /*d1a0*/  HADD2.F32 R0, -RZ, R3.H0_H0 ;  /* 0x20000003ff007230 */ /* 0x000fca0000004100 */
[----:B------:R-:W-:-:S05]  /*d1b0*/  F2FP.BF16.F32.PACK_AB R0, RZ, R0 ;  /* 0x00000000ff00723e */ /* 0x000fca00000010ff */
[----:B------:R-:W-:Y:S01]  /*d1c0*/  STG.E.U16 desc[UR36][R16.64], R0 ;  /* 0x0000000010007986 */ /* 0x000fe2000c101524 */
[----:B------:R-:W-:Y:S05]  /*d1d0*/  EXIT ;  /* 0x000000000000794d */ /* 0x000fea0003800000 */
.L_x_4656:
        /* <DEDUP_REMOVED lines=10> */
.L_x_6657:


//--------------------- .text._ZN2at6native27unrolled_elementwise_kernelIZZZNS0_33launch_log_sigmoid_forward_kernelERNS_18TensorIteratorBaseEENKUlvE_clEvENKUlvE1_clEvEUlN3c104HalfEE_St5arrayIPcLm2EELi4E23TrivialOffsetCalculatorILi1EjESD_NS0_6memory12LoadWithCastILi1EEENSE_13StoreWithCastILi1EEEEEviT_T0_T2_T3_T4_T5_ --------------------------
	.section	.text._ZN2at6native27unrolled_elementwise_kernelIZZZNS0_33launch_log_sigmoid_forward_kernelERNS_18TensorIteratorBaseEENKUlvE_clEvENKUlvE1_clEvEUlN3c104HalfEE_St5arrayIPcLm2EELi4E23TrivialOffsetCalculatorILi1EjESD_NS0_6memory12LoadWithCastILi1EEENSE_13StoreWithCastILi1EEEEEviT_T0_T2_T3_T4_T5_,"ax",@progbits
	.align	128
        .global         _ZN2at6native27unrolled_elementwise_kernelIZZZNS0_33launch_log_sigmoid_forward_kernelERNS_18TensorIteratorBaseEENKUlvE_clEvENKUlvE1_clEvEUlN3c104HalfEE_St5arrayIPcLm2EELi4E23TrivialOffsetCalculatorILi1EjESD_NS0_6memory12LoadWithCastILi1EEENSE_13StoreWithCastILi1EEEEEviT_T0_T2_T3_T4_T5_
        .type           _ZN2at6native27unrolled_elementwise_kernelIZZZNS0_33launch_log_sigmoid_forward_kernelERNS_18TensorIteratorBaseEENKUlvE_clEvENKUlvE1_clEvEUlN3c104HalfEE_St5arrayIPcLm2EELi4E23TrivialOffsetCalculatorILi1EjESD_NS0_6memory12LoadWithCastILi1EEENSE_13StoreWithCastILi1EEEEEviT_T0_T2_T3_T4_T5_,@function
        .size           _ZN2at6native27unrolled_elementwise_kernelIZZZNS0_33launch_log_sigmoid_forward_kernelERNS_18TensorIteratorBaseEENKUlvE_clEvENKUlvE1_clEvEUlN3c104HalfEE_St5arrayIPcLm2EELi4E23TrivialOffsetCalculatorILi1EjESD_NS0_6memory12LoadWithCastILi1EEENSE_13StoreWithCastILi1EEEEEviT_T0_T2_T3_T4_T5_,(.L_x_6658 - _ZN2at6native27unrolled_elementwise_kernelIZZZNS0_33launch_log_sigmoid_forward_kernelERNS_18TensorIteratorBaseEENKUlvE_clEvENKUlvE1_clEvEUlN3c104HalfEE_St5arrayIPcLm2EELi4E23TrivialOffsetCalculatorILi1EjESD_NS0_6memory12LoadWithCastILi1EEENSE_13StoreWithCastILi1EEEEEviT_T0_T2_T3_T4_T5_)
        .other          _ZN2at6native27unrolled_elementwise_kernelIZZZNS0_33launch_log_sigmoid_forward_kernelERNS_18TensorIteratorBaseEENKUlvE_clEvENKUlvE1_clEvEUlN3c104HalfEE_St5arrayIPcLm2EELi4E23TrivialOffsetCalculatorILi1EjESD_NS0_6memory12LoadWithCastILi1EEENSE_13StoreWithCastILi1EEEEEviT_T0_T2_T3_T4_T5_,@"STO_CUDA_ENTRY STV_DEFAULT"
_ZN2at6native27unrolled_elementwise_kernelIZZZNS0_33launch_log_sigmoid_forward_kernelERNS_18TensorIteratorBaseEENKUlvE_clEvENKUlvE1_clEvEUlN3c104HalfEE_St5arrayIPcLm2EELi4E23TrivialOffsetCalculatorILi1EjESD_NS0_6memory12LoadWithCastILi1EEENSE_13StoreWithCastILi1EEEEEviT_T0_T2_T3_T4_T5_:
.text._ZN2at6native27unrolled_elementwise_kernelIZZZNS0_33launch_log_sigmoid_forward_kernelERNS_18TensorIteratorBaseEENKUlvE_clEvENKUlvE1_clEvEUlN3c104HalfEE_St5arrayIPcLm2EELi4E23TrivialOffsetCalculatorILi1EjESD_NS0_6memory12LoadWithCastILi1EEENSE_13StoreWithCastILi1EEEEEviT_T0_T2_T3_T4_T5_:
        /* <DEDUP_REMOVED lines=34> */
.L_x_4662:
[----:B------:R-:W2:Y:S02]  /*0220*/  LDG.E.U8 R2, desc[UR36][R2.64] ;  /* 0x0000002402027981 */ /* 0x000ea4000c1e1100 */
[----:B--2---:R-:W-:-:S04]  /*0230*/  I2FP.F32.U32 R0, R2 ;  /* 0x0000000200007245 */ /* 0x004fc80000201000 */
[----:B------:R-:W-:-:S04]  /*0240*/  F2FP.F16.F32.PACK_AB R0, RZ, R0 ;  /* 0x00000000ff00723e */ /* 0x000fc800000000ff */
[----:B------:R-:W-:Y:S01]  /*0250*/  PRMT R24, R0, 0x7610, R24 ;  /* 0x0000761000187816 */ /* 0x000fe20000000018 */
[----:B------:R-:W-:Y:S06]  /*0260*/  BRA `(.L_x_4664) ;  /* 0x0000000c00d47947 */ /* 0x000fec0003800000 */
.L_x_4661:
        /* <DEDUP_REMOVED lines=11> */
.L_x_4666:
[----:B------:R-:W2:Y:S02]  /*0320*/  LDG.E R2, desc[UR36][R2.64] ;  /* 0x0000002402027981 */ /* 0x000ea4000c1e1900 */
[----:B--2---:R-:W-:-:S04]  /*0330*/  I2FP.F32.S32 R0, R2 ;  /* 0x0000000200007245 */ /* 0x004fc80000201400 */
[----:B------:R-:W-:-:S04]  /*0340*/  F2FP.F16.F32.PACK_AB R0, RZ, R0 ;  /* 0x00000000ff00723e */ /* 0x000fc800000000ff */
[----:B------:R-:W-:Y:S01]  /*0350*/  PRMT R24, R0, 0x7610, R24 ;  /* 0x0000761000187816 */ /* 0x000fe20000000018 */
[----:B------:R-:W-:Y:S06]  /*0360*/  BRA `(.L_x_4664) ;  /* 0x0000000c00947947 */ /* 0x000fec0003800000 */
.L_x_4665:
[----:B------:R-:W2:Y:S02]  /*0370*/  LDG.E.U16 R2, desc[UR36][R2.64] ;  /* 0x0000002402027981 */ /* 0x000ea4000c1e1500 */
[----:B--2---:R-:W0:Y:S02]  /*0380*/  I2F.S16 R0, R2 ;  /* 0x0000000200007306 */ /* 0x004e240000101400 */
[----:B0-----:R-:W-:-:S04]  /*0390*/  F2FP.F16.F32.PACK_AB R0, RZ, R0 ;  /* 0x00000000ff00723e */ /* 0x001fc800000000ff */
[----:B------:R-:W-:Y:S01]  /*03a0*/  PRMT R24, R0, 0x7610, R24 ;  /* 0x0000761000187816 */ /* 0x000fe20000000018 */
[----:B------:R-:W-:Y:S06]  /*03b0*/  BRA `(.L_x_4664) ;  /* 0x0000000c00807947 */ /* 0x000fec0003800000 */
.L_x_4660:
        /* <DEDUP_REMOVED lines=9> */
.L_x_4668:
[----:B------:R1:W5:Y:S01]  /*0450*/  LDG.E.U16 R24, desc[UR36][R2.64] ;  /* 0x0000002402187981 */ /* 0x000362000c1e1500 */
[----:B------:R-:W-:Y:S05]  /*0460*/  BRA `(.L_x_4664) ;  /* 0x0000000c00547947 */ /* 0x000fea0003800000 */
.L_x_4667:
        /* <DEDUP_REMOVED lines=9> */
.L_x_4670:
[----:B------:R0:W5:Y:S01]  /*0500*/  LDG.E.U16 R24, desc[UR36][R2.64] ;  /* 0x0000002402187981 */ /* 0x000162000c1e1500 */
[----:B------:R-:W-:Y:S05]  /*0510*/  BRA `(.L_x_4664) ;  /* 0x0000000c00287947 */ /* 0x000fea0003800000 */
.L_x_4669:
        /* <DEDUP_REMOVED lines=13> */
.L_x_4659:
        /* <DEDUP_REMOVED lines=14> */
.L_x_4673:
        /* <DEDUP_REMOVED lines=13> */
.L_x_4672:
        /* <DEDUP_REMOVED lines=27> */
.L_x_4675:
        /* <DEDUP_REMOVED lines=14> */
.L_x_4674:
[----:B------:R-:W2:Y:S02]  /*0a30*/  LDG.E.U16 R0, desc[UR36][R2.64] ;  /* 0x0000002402007981 */ /* 0x000ea4000c1e1500 */
[----:B--2---:R-:W-:-:S05]  /*0a40*/  IMAD.U32 R0, R0, 0x10000, RZ ;  /* 0x0001000000007824 */ /* 0x004fca00078e00ff */
[----:B------:R-:W-:-:S04]  /*0a50*/  F2FP.F16.F32.PACK_AB R0, RZ, R0 ;  /* 0x00000000ff00723e */ /* 0x000fc800000000ff */
[----:B------:R-:W-:Y:S01]  /*0a60*/  PRMT R24, R0, 0x7610, R24 ;  /* 0x0000761000187816 */ /* 0x000fe20000000018 */
[----:B------:R-:W-:Y:S06]  /*0a70*/  BRA `(.L_x_4664) ;  /* 0x0000000400d07947 */ /* 0x000fec0003800000 */
.L_x_4671:
        /* <DEDUP_REMOVED lines=13> */
.L_x_4678:
        /* <DEDUP_REMOVED lines=21> */
.L_x_4682:
[----:B------:R-:W-:Y:S05]  /*0ca0*/  BSYNC.RECONVERGENT B1 ;  /* 0x0000000000017941 */ /* 0x000fea0003800200 */
.L_x_4681:
[----:B------:R-:W-:Y:S01]  /*0cb0*/  IMAD.SHL.U32 R0, R0, 0x100000, RZ ;  /* 0x0010000000007824 */ /* 0x000fe200078e00ff */
[----:B------:R-:W-:-:S04]  /*0cc0*/  LEA R2, R2, 0x3b800000, 0x17 ;  /* 0x3b80000002027811 */ /* 0x000fc800078eb8ff */
[----:B------:R-:W-:-:S07]  /*0cd0*/  LOP3.LUT R0, R2, R0, R7, 0xfe, !PT ;  /* 0x0000000002007212 */ /* 0x000fce00078efe07 */
.L_x_4680:
[----:B------:R-:W-:Y:S05]  /*0ce0*/  BSYNC.RECONVERGENT B0 ;  /* 0x0000000000007941 */ /* 0x000fea0003800200 */
.L_x_4679:
[----:B------:R-:W-:-:S04]  /*0cf0*/  F2FP.F16.F32.PACK_AB R0, RZ, R0 ;  /* 0x00000000ff00723e */ /* 0x000fc800000000ff */
[----:B------:R-:W-:Y:S01]  /*0d00*/  PRMT R24, R0, 0x7610, R24 ;  /* 0x0000761000187816 */ /* 0x000fe20000000018 */
[----:B------:R-:W-:Y:S06]  /*0d10*/  BRA `(.L_x_4664) ;  /* 0x0000000400287947 */ /* 0x000fec0003800000 */
.L_x_4677:
        /* <DEDUP_REMOVED lines=21> */
.L_x_4686:
[----:B------:R-:W-:Y:S05]  /*0e70*/  BSYNC.RECONVERGENT B1 ;  /* 0x0000000000017941 */ /* 0x000fea0003800200 */
.L_x_4685:
[----:B------:R-:W-:Y:S01]  /*0e80*/  IMAD.SHL.U32 R0, R0, 0x200000, RZ ;  /* 0x0020000000007824 */ /* 0x000fe200078e00ff */
[----:B------:R-:W-:-:S04]  /*0e90*/  LEA R2, R2, 0x37800000, 0x17 ;  /* 0x3780000002027811 */ /* 0x000fc800078eb8ff */
[----:B------:R-:W-:-:S07]  /*0ea0*/  LOP3.LUT R0, R2, R0, R7, 0xfe, !PT ;  /* 0x0000000002007212 */ /* 0x000fce00078efe07 */
.L_x_4684:
[----:B------:R-:W-:Y:S05]  /*0eb0*/  BSYNC.RECONVERGENT B0 ;  /* 0x0000000000007941 */ /* 0x000fea0003800200 */
.L_x_4683:
[----:B------:R-:W-:-:S04]  /*0ec0*/  F2FP.F16.F32.PACK_AB R0, RZ, R0 ;  /* 0x00000000ff00723e */ /* 0x000fc800000000ff */
[----:B------:R-:W-:Y:S01]  /*0ed0*/  PRMT R24, R0, 0x7610, R24 ;  /* 0x0000761000187816 */ /* 0x000fe20000000018 */
[----:B------:R-:W-:Y:S06]  /*0ee0*/  BRA `(.L_x_4664) ;  /* 0x0000000000b47947 */ /* 0x000fec0003800000 */
.L_x_4676:
[----:B------:R-:W-:-:S09]  /*0ef0*/  UISETP.NE.AND UP0, UPT, UR4, 0x1c, UPT ;  /* 0x0000001c0400788c */ /* 0x000fd2000bf05270 */
[----:B------:R-:W-:Y:S05]  /*0f00*/  BRA.U !UP0, `(.L_x_4687) ;  /* 0x00000001089c7547 */ /* 0x000fea000b800000 */
[----:B------:R-:W-:-:S09]  /*0f10*/  UISETP.NE.AND UP0, UPT, UR4, 0x1d, UPT ;  /* 0x0000001d0400788c */ /* 0x000fd2000bf05270 */
[----:B------:R-:W-:Y:S05]  /*0f20*/  BRA.U !UP0, `(.L_x_4688) ;  /* 0x0000000108807547 */ /* 0x000fea000b800000 */
[----:B------:R-:W-:-:S09]  /*0f30*/  UISETP.NE.AND UP0, UPT, UR4, 0x2c, UPT ;  /* 0x0000002c0400788c */ /* 0x000fd2000bf05270 */
[----:B------:R-:W-:Y:S05]  /*0f40*/  BRA.U !UP0, `(.L_x_4689) ;  /* 0x0000000108487547 */ /* 0x000fea000b800000 */
.L_x_4663:
        /* <DEDUP_REMOVED lines=16> */
.L_x_4690:
[----:B------:R-:W-:Y:S01]  /*1050*/  PRMT R24, RZ, 0x7610, R24 ;  /* 0x00007610ff187816 */ /* 0x000fe20000000018 */
[----:B------:R-:W-:Y:S06]  /*1060*/  BRA `(.L_x_4664) ;  /* 0x0000000000547947 */ /* 0x000fec0003800000 */
.L_x_4689:
        /* <DEDUP_REMOVED lines=8> */
.L_x_4692:
[----:B------:R-:W-:Y:S05]  /*10f0*/  BSYNC.RECONVERGENT B0 ;  /* 0x0000000000007941 */ /* 0x000fea0003800200 */
.L_x_4691:
[----:B------:R-:W-:-:S04]  /*1100*/  F2FP.F16.F32.PACK_AB R0, RZ, R0 ;  /* 0x00000000ff00723e */ /* 0x000fc800000000ff */
[----:B------:R-:W-:Y:S01]  /*1110*/  PRMT R24, R0, 0x7610, R24 ;  /* 0x0000761000187816 */ /* 0x000fe20000000018 */
[----:B------:R-:W-:Y:S06]  /*1120*/  BRA `(.L_x_4664) ;  /* 0x0000000000247947 */ /* 0x000fec0003800000 */
.L_x_4688:
[----:B------:R-:W2:Y:S02]  /*1130*/  LDG.E.64 R2, desc[UR36][R2.64] ;  /* 0x0000002402027981 */ /* 0x000ea4000c1e1b00 */
[----:B--2---:R-:W0:Y:S02]  /*1140*/  I2F.U64 R0, R2 ;  /* 0x0000000200007312 */ /* 0x004e240000301000 */
[----:B0-----:R-:W-:-:S04]  /*1150*/  F2FP.F16.F32.PACK_AB R0, RZ, R0 ;  /* 0x00000000ff00723e */ /* 0x001fc800000000ff */
[----:B------:R-:W-:Y:S01]  /*1160*/  PRMT R24, R0, 0x7610, R24 ;  /* 0x0000761000187816 */ /* 0x000fe20000000018 */
[----:B------:R-:W-:Y:S06]  /*1170*/  BRA `(.L_x_4664) ;  /* 0x0000000000107947 */ /* 0x000fec0003800000 */
.L_x_4687:
[----:B------:R-:W2:Y:S02]  /*1180*/  LDG.E R2, desc[UR36][R2.64] ;  /* 0x0000002402027981 */ /* 0x000ea4000c1e1900 */
[----:B--2---:R-:W-:-:S04]  /*1190*/  I2FP.F32.U32 R0, R2 ;  /* 0x0000000200007245 */ /* 0x004fc80000201000 */
[----:B------:R-:W-:-:S04]  /*11a0*/  F2FP.F16.F32.PACK_AB R0, RZ, R0 ;  /* 0x00000000ff00723e */ /* 0x000fc800000000ff */
[----:B------:R-:W-:-:S07]  /*11b0*/  PRMT R24, R0, 0x7610, R24 ;  /* 0x0000761000187816 */ /* 0x000fce0000000018 */
.L_x_4664:
[----:B------:R-:W-:-:S07]  /*11c0*/  VIADD R16, R19, 0x80 ;  /* 0x0000008013107836 */ /* 0x000fce0000000000 */
.L_x_4658:
[----:B------:R-:W-:Y:S05]  /*11d0*/  BSYNC.RECONVERGENT B6 ;  /* 0x0000000000067941 */ /* 0x000fea0003800200 */
.L_x_4657:
[----:B------:R-:W-:Y:S01]  /*11e0*/  ISETP.GE.AND P0, PT, R16, R17, PT ;  /* 0x000000111000720c */ /* 0x000fe20003f06270 */
[----:B------:R-:W-:Y:S01]  /*11f0*/  BSSY.RECONVERGENT B6, `(.L_x_4693) ;  /* 0x0000114000067945 */ /* 0x000fe20003800200 */
[----:B------:R-:W-:-:S11]  /*1200*/  PRMT R23, RZ, 0x7610, R23 ;  /* 0x00007610ff177816 */ /* 0x000fd60000000017 */
        /* <DEDUP_REMOVED lines=23> */
.L_x_4698:
[----:B------:R-:W2:Y:S02]  /*1380*/  LDG.E.U8 R2, desc[UR36][R2.64] ;  /* 0x0000002402027981 */ /* 0x000ea4000c1e1100 */
[----:B--2---:R-:W-:-:S04]  /*1390*/  I2FP.F32.U32 R0, R2 ;  /* 0x0000000200007245 */ /* 0x004fc80000201000 */
[----:B------:R-:W-:-:S04]  /*13a0*/  F2FP.F16.F32.PACK_AB R0, RZ, R0 ;  /* 0x00000000ff00723e */ /* 0x000fc800000000ff */
[----:B------:R-:W-:Y:S01]  /*13b0*/  PRMT R23, R0, 0x7610, R23 ;  /* 0x0000761000177816 */ /* 0x000fe20000000017 */
[----:B------:R-:W-:Y:S06]  /*13c0*/  BRA `(.L_x_4700) ;  /* 0x0000000c00d47947 */ /* 0x000fec0003800000 */
.L_x_4697:
        /* <DEDUP_REMOVED lines=11> */
.L_x_4702:
[----:B------:R-:W2:Y:S02]  /*1480*/  LDG.E R2, desc[UR36][R2.64] ;  /* 0x0000002402027981 */ /* 0x000ea4000c1e1900 */
[----:B--2---:R-:W-:-:S04]  /*1490*/  I2FP.F32.S32 R0, R2 ;  /* 0x0000000200007245 */ /* 0x004fc80000201400 */
[----:B------:R-:W-:-:S04]  /*14a0*/  F2FP.F16.F32.PACK_AB R0, RZ, R0 ;  /* 0x00000000ff00723e */ /* 0x000fc800000000ff */
[----:B------:R-:W-:Y:S01]  /*14b0*/  PRMT R23, R0, 0x7610, R23 ;  /* 0x0000761000177816 */ /* 0x000fe20000000017 */
[----:B------:R-:W-:Y:S06]  /*14c0*/  BRA `(.L_x_4700) ;  /* 0x0000000c00947947 */ /* 0x000fec0003800000 */
.L_x_4701:
[----:B------:R-:W2:Y:S02]  /*14d0*/  LDG.E.U16 R2, desc[UR36][R2.64] ;  /* 0x0000002402027981 */ /* 0x000ea4000c1e1500 */
[----:B--2---:R-:W0:Y:S02]  /*14e0*/  I2F.S16 R0, R2 ;  /* 0x0000000200007306 */ /* 0x004e240000101400 */
[----:B0-----:R-:W-:-:S04]  /*14f0*/  F2FP.F16.F32.PACK_AB R0, RZ, R0 ;  /* 0x00000000ff00723e */ /* 0x001fc800000000ff */
[----:B------:R-:W-:Y:S01]  /*1500*/  PRMT R23, R0, 0x7610, R23 ;  /* 0x0000761000177816 */ /* 0x000fe20000000017 */
[----:B------:R-:W-:Y:S06]  /*1510*/  BRA `(.L_x_4700) ;  /* 0x0000000c00807947 */ /* 0x000fec0003800000 */
.L_x_4696:
        /* <DEDUP_REMOVED lines=9> */
.L_x_4704:
[----:B------:R0:W5:Y:S01]  /*15b0*/  LDG.E.U16 R23, desc[UR36][R2.64] ;  /* 0x0000002402177981 */ /* 0x000162000c1e1500 */
[----:B------:R-:W-:Y:S05]  /*15c0*/  BRA `(.L_x_4700) ;  /* 0x0000000c00547947 */ /* 0x000fea0003800000 */
.L_x_4703:
        /* <DEDUP_REMOVED lines=9> */
.L_x_4706:
[----:B------:R1:W5:Y:S01]  /*1660*/  LDG.E.U16 R23, desc[UR36][R2.64] ;  /* 0x0000002402177981 */ /* 0x000362000c1e1500 */
[----:B------:R-:W-:Y:S05]  /*1670*/  BRA `(.L_x_4700) ;  /* 0x0000000c00287947 */ /* 0x000fea0003800000 */
.L_x_4705:
        /* <DEDUP_REMOVED lines=13> */
.L_x_4695:
        /* <DEDUP_REMOVED lines=14> */
.L_x_4709:
        /* <DEDUP_REMOVED lines=13> */
.L_x_4708:
        /* <DEDUP_REMOVED lines=27> */
.L_x_4711:
        /* <DEDUP_REMOVED lines=14> */
.L_x_4710:
[----:B------:R-:W2:Y:S02]  /*1b90*/  LDG.E.U16 R0, desc[UR36][R2.64] ;  /* 0x0000002402007981 */ /* 0x000ea4000c1e1500 */
[----:B--2---:R-:W-:-:S05]  /*1ba0*/  IMAD.U32 R0, R0, 0x10000, RZ ;  /* 0x0001000000007824 */ /* 0x004fca00078e00ff */
[----:B------:R-:W-:-:S04]  /*1bb0*/  F2FP.F16.F32.PACK_AB R0, RZ, R0 ;  /* 0x00000000ff00723e */ /* 0x000fc800000000ff */
[----:B------:R-:W-:Y:S01]  /*1bc0*/  PRMT R23, R0, 0x7610, R23 ;  /* 0x0000761000177816 */ /* 0x000fe20000000017 */
[----:B------:R-:W-:Y:S06]  /*1bd0*/  BRA `(.L_x_4700) ;  /* 0x0000000400d07947 */ /* 0x000fec0003800000 */
.L_x_4707:
        /* <DEDUP_REMOVED lines=13> */
.L_x_4714:
        /* <DEDUP_REMOVED lines=21> */
.L_x_4718:
[----:B------:R-:W-:Y:S05]  /*1e00*/  BSYNC.RECONVERGENT B1 ;  /* 0x0000000000017941 */ /* 0x000fea0003800200 */
.L_x_4717:
[----:B------:R-:W-:Y:S01]  /*1e10*/  IMAD.SHL.U32 R0, R0, 0x100000, RZ ;  /* 0x0010000000007824 */ /* 0x000fe200078e00ff */
[----:B------:R-:W-:-:S04]  /*1e20*/  LEA R2, R2, 0x3b800000, 0x17 ;  /* 0x3b80000002027811 */ /* 0x000fc800078eb8ff */
[----:B------:R-:W-:-:S07]  /*1e30*/  LOP3.LUT R0, R2, R0, R7, 0xfe, !PT ;  /* 0x0000000002007212 */ /* 0x000fce00078efe07 */
.L_x_4716:
[----:B------:R-:W-:Y:S05]  /*1e40*/  BSYNC.RECONVERGENT B0 ;  /* 0x0000000000007941 */ /* 0x000fea0003800200 */
.L_x_4715:
[----:B------:R-:W-:-:S04]  /*1e50*/  F2FP.F16.F32.PACK_AB R0, RZ, R0 ;  /* 0x00000000ff00723e */ /* 0x000fc800000000ff */
[----:B------:R-:W-:Y:S01]  /*1e60*/  PRMT R23, R0, 0x7610, R23 ;  /* 0x0000761000177816 */ /* 0x000fe20000000017 */
[----:B------:R-:W-:Y:S06]  /*1e70*/  BRA `(.L_x_4700) ;  /* 0x0000000400287947 */ /* 0x000fec0003800000 */
.L_x_4713:
        /* <DEDUP_REMOVED lines=21> */
.L_x_4722:
[----:B------:R-:W-:Y:S05]  /*1fd0*/  BSYNC.RECONVERGENT B1 ;  /* 0x0000000000017941 */ /* 0x000fea0003800200 */
.L_x_4721:
[----:B------:R-:W-:Y:S01]  /*1fe0*/  IMAD.SHL.U32 R0, R0, 0x200000, RZ ;  /* 0x0020000000007824 */ /* 0x000fe200078e00ff */
[----:B------:R-:W-:-:S04]  /*1ff0*/  LEA R2, R2, 0x37800000, 0x17 ;  /* 0x3780000002027811 */ /* 0x000fc800078eb8ff */
[----:B------:R-:W-:-:S07]  /*2000*/  LOP3.LUT R0, R2, R0, R7, 0xfe, !PT ;  /* 0x0000000002007212 */ /* 0x000fce00078efe07 */
.L_x_4720:
[----:B------:R-:W-:Y:S05]  /*2010*/  BSYNC.RECONVERGENT B0 ;  /* 0x0000000000007941 */ /* 0x000fea0003800200 */
.L_x_4719:
[----:B------:R-:W-:-:S04]  /*2020*/  F2FP.F16.F32.PACK_AB R0, RZ, R0 ;  /* 0x00000000ff00723e */ /* 0x000fc800000000ff */
[----:B------:R-:W-:Y:S01]  /*2030*/  PRMT R23, R0, 0x7610, R23 ;  /* 0x0000761000177816 */ /* 0x000fe20000000017 */
[----:B------:R-:W-:Y:S06]  /*2040*/  BRA `(.L_x_4700) ;  /* 0x0000000000b47947 */ /* 0x000fec0003800000 */
.L_x_4712:
        /* <DEDUP_REMOVED lines=14> */
.L_x_4726:
[----:B------:R-:W-:Y:S05]  /*2130*/  BSYNC.RECONVERGENT B0 ;  /* 0x0000000000007941 */ /* 0x000fea0003800200 */
.L_x_4725:
[----:B------:R-:W-:-:S04]  /*2140*/  F2FP.F16.F32.PACK_AB R0, RZ, R0 ;  /* 0x00000000ff00723e */ /* 0x000fc800000000ff */
[----:B------:R-:W-:Y:S01]  /*2150*/  PRMT R23, R0, 0x7610, R23 ;  /* 0x0000761000177816 */ /* 0x000fe20000000017 */
[----:B------:R-:W-:Y:S06]  /*2160*/  BRA `(.L_x_4700) ;  /* 0x00000000006c7947 */ /* 0x000fec0003800000 */
.L_x_4699:
        /* <DEDUP_REMOVED lines=16> */
.L_x_4727:
[----:B------:R-:W-:Y:S01]  /*2270*/  PRMT R23, RZ, 0x7610, R23 ;  /* 0x00007610ff177816 */ /* 0x000fe20000000017 */
[----:B------:R-:W-:Y:S06]  /*2280*/  BRA `(.L_x_4700) ;  /* 0x0000000000247947 */ /* 0x000fec0003800000 */
.L_x_4724:
[----:B------:R-:W2:Y:S02]  /*2290*/  LDG.E.64 R2, desc[UR36][R2.64] ;  /* 0x0000002402027981 */ /* 0x000ea4000c1e1b00 */
[----:B--2---:R-:W0:Y:S02]  /*22a0*/  I2F.U64 R0, R2 ;  /* 0x0000000200007312 */ /* 0x004e240000301000 */
[----:B0-----:R-:W-:-:S04]  /*22b0*/  F2FP.F16.F32.PACK_AB R0, RZ, R0 ;  /* 0x00000000ff00723e */ /* 0x001fc800000000ff */
[----:B------:R-:W-:Y:S01]  /*22c0*/  PRMT R23, R0, 0x7610, R23 ;  /* 0x0000761000177816 */ /* 0x000fe20000000017 */
[----:B------:R-:W-:Y:S06]  /*22d0*/  BRA `(.L_x_4700) ;  /* 0x0000000000107947 */ /* 0x000fec0003800000 */
.L_x_4723:
[----:B------:R-:W2:Y:S02]  /*22e0*/  LDG.E R2, desc[UR36][R2.64] ;  /* 0x0000002402027981 */ /* 0x000ea4000c1e1900 */
[----:B--2---:R-:W-:-:S04]  /*22f0*/  I2FP.F32.U32 R0, R2 ;  /* 0x0000000200007245 */ /* 0x004fc80000201000 */
[----:B------:R-:W-:-:S04]  /*2300*/  F2FP.F16.F32.PACK_AB R0, RZ, R0 ;  /* 0x00000000ff00723e */ /* 0x000fc800000000ff */
[----:B------:R-:W-:-:S07]  /*2310*/  PRMT R23, R0, 0x7610, R23 ;  /* 0x0000761000177816 */ /* 0x000fce0000000017 */
.L_x_4700:
[----:B------:R-:W-:-:S07]  /*2320*/  VIADD R16, R16, 0x80 ;  /* 0x0000008010107836 */ /* 0x000fce0000000000 */
.L_x_4694:
[----:B------:R-:W-:Y:S05]  /*2330*/  BSYNC.RECONVERGENT B6 ;  /* 0x0000000000067941 */ /* 0x000fea0003800200 */
.L_x_4693:
        /* <DEDUP_REMOVED lines=26> */
.L_x_4733:
[----:B------:R-:W2:Y:S02]  /*24e0*/  LDG.E.U8 R2, desc[UR36][R2.64] ;  /* 0x0000002402027981 */ /* 0x000ea4000c1e1100 */
[----:B--2---:R-:W-:-:S04]  /*24f0*/  I2FP.F32.U32 R0, R2 ;  /* 0x0000000200007245 */ /* 0x004fc80000201000 */
[----:B------:R-:W-:-:S04]  /*2500*/  F2FP.F16.F32.PACK_AB R0, RZ, R0 ;  /* 0x00000000ff00723e */ /* 0x000fc800000000ff */
[----:B------:R-:W-:Y:S01]  /*2510*/  PRMT R25, R0, 0x7610, R25 ;  /* 0x0000761000197816 */ /* 0x000fe20000000019 */
[----:B------:R-:W-:Y:S06]  /*2520*/  BRA `(.L_x_4735) ;  /* 0x0000000c00d47947 */ /* 0x000fec0003800000 */
.L_x_4732:
        /* <DEDUP_REMOVED lines=11> */
.L_x_4737:
[----:B------:R-:W2:Y:S02]  /*25e0*/  LDG.E R2, desc[UR36][R2.64] ;  /* 0x0000002402027981 */ /* 0x000ea4000c1e1900 */
[----:B--2---:R-:W-:-:S04]  /*25f0*/  I2FP.F32.S32 R0, R2 ;  /* 0x0000000200007245 */ /* 0x004fc80000201400 */
[----:B------:R-:W-:-:S04]  /*2600*/  F2FP.F16.F32.PACK_AB R0, RZ, R0 ;  /* 0x00000000ff00723e */ /* 0x000fc800000000ff */
[----:B------:R-:W-:Y:S01]  /*2610*/  PRMT R25, R0, 0x7610, R25 ;  /* 0x0000761000197816 */ /* 0x000fe20000000019 */
[----:B------:R-:W-:Y:S06]  /*2620*/  BRA `(.L_x_4735) ;  /* 0x0000000c00947947 */ /* 0x000fec0003800000 */
.L_x_4736:
[----:B------:R-:W2:Y:S02]  /*2630*/  LDG.E.U16 R2, desc[UR36][R2.64] ;  /* 0x0000002402027981 */ /* 0x000ea4000c1e1500 */
[----:B--2---:R-:W0:Y:S02]  /*2640*/  I2F.S16 R0, R2 ;  /* 0x0000000200007306 */ /* 0x004e240000101400 */
[----:B0-----:R-:W-:-:S04]  /*2650*/  F2FP.F16.F32.PACK_AB R0, RZ, R0 ;  /* 0x00000000ff00723e */ /* 0x001fc800000000ff */
[----:B------:R-:W-:Y:S01]  /*2660*/  PRMT R25, R0, 0x7610, R25 ;  /* 0x0000761000197816 */ /* 0x000fe20000000019 */
[----:B------:R-:W-:Y:S06]  /*2670*/  BRA `(.L_x_4735) ;  /* 0x0000000c00807947 */ /* 0x000fec0003800000 */
.L_x_4731:
        /* <DEDUP_REMOVED lines=9> */
.L_x_4739:
[----:B------:R0:W5:Y:S01]  /*2710*/  LDG.E.U16 R25, desc[UR36][R2.64] ;  /* 0x0000002402197981 */ /* 0x000162000c1e1500 */
[----:B------:R-:W-:Y:S05]  /*2720*/  BRA `(.L_x_4735) ;  /* 0x0000000c00547947 */ /* 0x000fea0003800000 */
.L_x_4738:
        /* <DEDUP_REMOVED lines=9> */
.L_x_4741:
[----:B------:R1:W5:Y:S01]  /*27c0*/  LDG.E.U16 R25, desc[UR36][R2.64] ;  /* 0x0000002402197981 */ /* 0x000362000c1e1500 */
[----:B------:R-:W-:Y:S05]  /*27d0*/  BRA `(.L_x_4735) ;  /* 0x0000000c00287947 */ /* 0x000fea0003800000 */
.L_x_4740:
        /* <DEDUP_REMOVED lines=13> */
.L_x_4730:
        /* <DEDUP_REMOVED lines=14> */
.L_x_4744:
        /* <DEDUP_REMOVED lines=13> */
.L_x_4743:
        /* <DEDUP_REMOVED lines=27> */
.L_x_4746:
        /* <DEDUP_REMOVED lines=14> */
.L_x_4745:
[----:B------:R-:W2:Y:S02]  /*2cf0*/  LDG.E.U16 R0, desc[UR36][R2.64] ;  /* 0x0000002402007981 */ /* 0x000ea4000c1e1500 */
[----:B--2---:R-:W-:-:S05]  /*2d00*/  IMAD.U32 R0, R0, 0x10000, RZ ;  /* 0x0001000000007824 */ /* 0x004fca00078e00ff */
[----:B------:R-:W-:-:S04]  /*2d10*/  F2FP.F16.F32.PACK_AB R0, RZ, R0 ;  /* 0x00000000ff00723e */ /* 0x000fc800000000ff */
[----:B------:R-:W-:Y:S01]  /*2d20*/  PRMT R25, R0, 0x7610, R25 ;  /* 0x0000761000197816 */ /* 0x000fe20000000019 */
[----:B------:R-:W-:Y:S06]  /*2d30*/  BRA `(.L_x_4735) ;  /* 0x0000000400d07947 */ /* 0x000fec0003800000 */
.L_x_4742:
        /* <DEDUP_REMOVED lines=13> */
.L_x_4749:
        /* <DEDUP_REMOVED lines=21> */
.L_x_4753:
[----:B------:R-:W-:Y:S05]  /*2f60*/  BSYNC.RECONVERGENT B1 ;  /* 0x0000000000017941 */ /* 0x000fea0003800200 */
.L_x_4752:
[----:B------:R-:W-:Y:S01]  /*2f70*/  IMAD.SHL.U32 R0, R0, 0x100000, RZ ;  /* 0x0010000000007824 */ /* 0x000fe200078e00ff */
[----:B------:R-:W-:-:S04]  /*2f80*/  LEA R2, R2, 0x3b800000, 0x17 ;  /* 0x3b80000002027811 */ /* 0x000fc800078eb8ff */
[----:B------:R-:W-:-:S07]  /*2f90*/  LOP3.LUT R0, R2, R0, R7, 0xfe, !PT ;  /* 0x0000000002007212 */ /* 0x000fce00078efe07 */
.L_x_4751:
[----:B------:R-:W-:Y:S05]  /*2fa0*/  BSYNC.RECONVERGENT B0 ;  /* 0x0000000000007941 */ /* 0x000fea0003800200 */
.L_x_4750:
[----:B------:R-:W-:-:S04]  /*2fb0*/  F2FP.F16.F32.PACK_AB R0, RZ, R0 ;  /* 0x00000000ff00723e */ /* 0x000fc800000000ff */
[----:B------:R-:W-:Y:S01]  /*2fc0*/  PRMT R25, R0, 0x7610, R25 ;  /* 0x0000761000197816 */ /* 0x000fe20000000019 */
[----:B------:R-:W-:Y:S06]  /*2fd0*/  BRA `(.L_x_4735) ;  /* 0x0000000400287947 */ /* 0x000fec0003800000 */
.L_x_4748:
        /* <DEDUP_REMOVED lines=21> */
.L_x_4757:
[----:B------:R-:W-:Y:S05]  /*3130*/  BSYNC.RECONVERGENT B1 ;  /* 0x0000000000017941 */ /* 0x000fea0003800200 */
.L_x_4756:
[----:B------:R-:W-:Y:S01]  /*3140*/  IMAD.SHL.U32 R0, R0, 0x200000, RZ ;  /* 0x0020000000007824 */ /* 0x000fe200078e00ff */
[----:B------:R-:W-:-:S04]  /*3150*/  LEA R2, R2, 0x37800000, 0x17 ;  /* 0x3780000002027811 */ /* 0x000fc800078eb8ff */
[----:B------:R-:W-:-:S07]  /*3160*/  LOP3.LUT R0, R2, R0, R7, 0xfe, !PT ;  /* 0x0000000002007212 */ /* 0x000fce00078efe07 */
.L_x_4755:
[----:B------:R-:W-:Y:S05]  /*3170*/  BSYNC.RECONVERGENT B0 ;  /* 0x0000000000007941 */ /* 0x000fea0003800200 */
.L_x_4754:
[----:B------:R-:W-:-:S04]  /*3180*/  F2FP.F16.F32.PACK_AB R0, RZ, R0 ;  /* 0x00000000ff00723e */ /* 0x000fc800000000ff */
[----:B------:R-:W-:Y:S01]  /*3190*/  PRMT R25, R0, 0x7610, R25 ;  /* 0x0000761000197816 */ /* 0x000fe20000000019 */
[----:B------:R-:W-:Y:S06]  /*31a0*/  BRA `(.L_x_4735) ;  /* 0x0000000000b47947 */ /* 0x000fec0003800000 */
.L_x_4747:
        /* <DEDUP_REMOVED lines=14> */
.L_x_4761:
[----:B------:R-:W-:Y:S05]  /*3290*/  BSYNC.RECONVERGENT B0 ;  /* 0x0000000000007941 */ /* 0x000fea0003800200 */
.L_x_4760:
[----:B------:R-:W-:-:S04]  /*32a0*/  F2FP.F16.F32.PACK_AB R0, RZ, R0 ;  /* 0x00000000ff00723e */ /* 0x000fc800000000ff */
[----:B------:R-:W-:Y:S01]  /*32b0*/  PRMT R25, R0, 0x7610, R25 ;  /* 0x0000761000197816 */ /* 0x000fe20000000019 */
[----:B------:R-:W-:Y:S06]  /*32c0*/  BRA `(.L_x_4735) ;  /* 0x00000000006c7947 */ /* 0x000fec0003800000 */
.L_x_4734:
        /* <DEDUP_REMOVED lines=16> */
.L_x_4762:
[----:B------:R-:W-:Y:S01]  /*33d0*/  PRMT R25, RZ, 0x7610, R25 ;  /* 0x00007610ff197816 */ /* 0x000fe20000000019 */
[----:B------:R-:W-:Y:S06]  /*33e0*/  BRA `(.L_x_4735) ;  /* 0x0000000000247947 */ /* 0x000fec0003800000 */
.L_x_4759:
[----:B------:R-:W2:Y:S02]  /*33f0*/  LDG.E.64 R2, desc[UR36][R2.64] ;  /* 0x0000002402027981 */ /* 0x000ea4000c1e1b00 */
[----:B--2---:R-:W0:Y:S02]  /*3400*/  I2F.U64 R0, R2 ;  /* 0x0000000200007312 */ /* 0x004e240000301000 */
[----:B0-----:R-:W-:-:S04]  /*3410*/  F2FP.F16.F32.PACK_AB R0, RZ, R0 ;  /* 0x00000000ff00723e */ /* 0x001fc800000000ff */
[----:B------:R-:W-:Y:S01]  /*3420*/  PRMT R25, R0, 0x7610, R25 ;  /* 0x0000761000197816 */ /* 0x000fe20000000019 */
[----:B------:R-:W-:Y:S06]  /*3430*/  BRA `(.L_x_4735) ;  /* 0x0000000000107947 */ /* 0x000fec0003800000 */
.L_x_4758:
[----:B------:R-:W2:Y:S02]  /*3440*/  LDG.E R2, desc[UR36][R2.64] ;  /* 0x0000002402027981 */ /* 0x000ea4000c1e1900 */
[----:B--2---:R-:W-:-:S04]  /*3450*/  I2FP.F32.U32 R0, R2 ;  /* 0x0000000200007245 */ /* 0x004fc80000201000 */
[----:B------:R-:W-:-:S04]  /*3460*/  F2FP.F16.F32.PACK_AB R0, RZ, R0 ;  /* 0x00000000ff00723e */ /* 0x000fc800000000ff */
[----:B------:R-:W-:-:S07]  /*3470*/  PRMT R25, R0, 0x7610, R25 ;  /* 0x0000761000197816 */ /* 0x000fce0000000019 */
.L_x_4735:
[----:B------:R-:W-:-:S07]  /*3480*/  VIADD R16, R16, 0x80 ;  /* 0x0000008010107836 */ /* 0x000fce0000000000 */
.L_x_4729:
[----:B------:R-:W-:Y:S05]  /*3490*/  BSYNC.RECONVERGENT B6 ;  /* 0x0000000000067941 */ /* 0x000fea0003800200 */
.L_x_4728:
        /* <DEDUP_REMOVED lines=25> */
.L_x_4768:
[----:B------:R-:W2:Y:S02]  /*3630*/  LDG.E.U8 R2, desc[UR36][R2.64] ;  /* 0x0000002402027981 */ /* 0x000ea4000c1e1100 */
[----:B--2---:R-:W-:-:S04]  /*3640*/  I2FP.F32.U32 R0, R2 ;  /* 0x0000000200007245 */ /* 0x004fc80000201000 */
[----:B------:R-:W-:Y:S01]  /*3650*/  F2FP.F16.F32.PACK_AB R0, RZ, R0 ;  /* 0x00000000ff00723e */ /* 0x000fe200000000ff */
[----:B------:R-:W-:Y:S06]  /*3660*/  BRA `(.L_x_4764) ;  /* 0x0000000c009c7947 */ /* 0x000fec0003800000 */
.L_x_4767:
        /* <DEDUP_REMOVED lines=10> */
.L_x_4771:
[----:B------:R-:W2:Y:S02]  /*3710*/  LDG.E R2, desc[UR36][R2.64] ;  /* 0x0000002402027981 */ /* 0x000ea4000c1e1900 */
[----:B--2---:R-:W-:-:S04]  /*3720*/  I2FP.F32.S32 R0, R2 ;  /* 0x0000000200007245 */ /* 0x004fc80000201400 */
[----:B------:R-:W-:Y:S01]  /*3730*/  F2FP.F16.F32.PACK_AB R0, RZ, R0 ;  /* 0x00000000ff00723e */ /* 0x000fe200000000ff */
[----:B------:R-:W-:Y:S06]  /*3740*/  BRA `(.L_x_4764) ;  /* 0x0000000c00647947 */ /* 0x000fec0003800000 */
.L_x_4770:
[----:B------:R-:W2:Y:S02]  /*3750*/  LDG.E.U16 R2, desc[UR36][R2.64] ;  /* 0x0000002402027981 */ /* 0x000ea4000c1e1500 */
[----:B--2---:R-:W0:Y:S02]  /*3760*/  I2F.S16 R0, R2 ;  /* 0x0000000200007306 */ /* 0x004e240000101400 */
[----:B0-----:R-:W-:Y:S01]  /*3770*/  F2FP.F16.F32.PACK_AB R0, RZ, R0 ;  /* 0x00000000ff00723e */ /* 0x001fe200000000ff */
[----:B------:R-:W-:Y:S06]  /*3780*/  BRA `(.L_x_4764) ;  /* 0x0000000c00547947 */ /* 0x000fec0003800000 */
.L_x_4766:
        /* <DEDUP_REMOVED lines=9> */
.L_x_4773:
[----:B------:R2:W5:Y:S01]  /*3820*/  LDG.E.U16 R0, desc[UR36][R2.64] ;  /* 0x0000002402007981 */ /* 0x000562000c1e1500 */
[----:B------:R-:W-:Y:S05]  /*3830*/  BRA `(.L_x_4764) ;  /* 0x0000000c00287947 */ /* 0x000fea0003800000 */
.L_x_4772:
        /* <DEDUP_REMOVED lines=9> */
.L_x_4775:
[----:B------:R3:W5:Y:S01]  /*38d0*/  LDG.E.U16 R0, desc[UR36][R2.64] ;  /* 0x0000002402007981 */ /* 0x000762000c1e1500 */
[----:B------:R-:W-:Y:S05]  /*38e0*/  BRA `(.L_x_4764) ;  /* 0x0000000800fc7947 */ /* 0x000fea0003800000 */
.L_x_4774:
        /* <DEDUP_REMOVED lines=12> */
.L_x_4765:
        /* <DEDUP_REMOVED lines=13> */
.L_x_4778:
        /* <DEDUP_REMOVED lines=12> */
.L_x_4777:
        /* <DEDUP_REMOVED lines=27> */
.L_x_4780:
        /* <DEDUP_REMOVED lines=13> */
.L_x_4779:
[----:B------:R-:W2:Y:S02]  /*3dc0*/  LDG.E.U16 R0, desc[UR36][R2.64] ;  /* 0x0000002402007981 */ /* 0x000ea4000c1e1500 */
[----:B--2---:R-:W-:-:S05]  /*3dd0*/  IMAD.U32 R0, R0, 0x10000, RZ ;  /* 0x0001000000007824 */ /* 0x004fca00078e00ff */
[----:B------:R-:W-:Y:S01]  /*3de0*/  F2FP.F16.F32.PACK_AB R0, RZ, R0 ;  /* 0x00000000ff00723e */ /* 0x000fe200000000ff */
[----:B------:R-:W-:Y:S06]  /*3df0*/  BRA `(.L_x_4764) ;  /* 0x0000000400b87947 */ /* 0x000fec0003800000 */
.L_x_4776:
        /* <DEDUP_REMOVED lines=12> */
.L_x_4783:
        /* <DEDUP_REMOVED lines=21> */
.L_x_4787:
[----:B------:R-:W-:Y:S05]  /*4010*/  BSYNC.RECONVERGENT B1 ;  /* 0x0000000000017941 */ /* 0x000fea0003800200 */
.L_x_4786:
[----:B------:R-:W-:Y:S01]  /*4020*/  IMAD.SHL.U32 R0, R0, 0x100000, RZ ;  /* 0x0010000000007824 */ /* 0x000fe200078e00ff */
[----:B------:R-:W-:-:S04]  /*4030*/  LEA R2, R2, 0x3b800000, 0x17 ;  /* 0x3b80000002027811 */ /* 0x000fc800078eb8ff */
[----:B------:R-:W-:-:S07]  /*4040*/  LOP3.LUT R0, R2, R0, R7, 0xfe, !PT ;  /* 0x0000000002007212 */ /* 0x000fce00078efe07 */
.L_x_4785:
[----:B------:R-:W-:Y:S05]  /*4050*/  BSYNC.RECONVERGENT B0 ;  /* 0x0000000000007941 */ /* 0x000fea0003800200 */
.L_x_4784:
[----:B------:R-:W-:Y:S01]  /*4060*/  F2FP.F16.F32.PACK_AB R0, RZ, R0 ;  /* 0x00000000ff00723e */ /* 0x000fe200000000ff */
[----:B------:R-:W-:Y:S06]  /*4070*/  BRA `(.L_x_4764) ;  /* 0x0000000400187947 */ /* 0x000fec0003800000 */
.L_x_4782:
        /* <DEDUP_REMOVED lines=21> */
.L_x_4791:
[----:B------:R-:W-:Y:S05]  /*41d0*/  BSYNC.RECONVERGENT B1 ;  /* 0x0000000000017941 */ /* 0x000fea0003800200 */
.L_x_4790:
[----:B------:R-:W-:Y:S01]  /*41e0*/  IMAD.SHL.U32 R0, R0, 0x200000, RZ ;  /* 0x0020000000007824 */ /* 0x000fe200078e00ff */
[----:B------:R-:W-:-:S04]  /*41f0*/  LEA R2, R2, 0x37800000, 0x17 ;  /* 0x3780000002027811 */ /* 0x000fc800078eb8ff */
[----:B------:R-:W-:-:S07]  /*4200*/  LOP3.LUT R0, R2, R0, R7, 0xfe, !PT ;  /* 0x0000000002007212 */ /* 0x000fce00078efe07 */
.L_x_4789:
[----:B------:R-:W-:Y:S05]  /*4210*/  BSYNC.RECONVERGENT B0 ;  /* 0x0000000000007941 */ /* 0x000fea0003800200 */
.L_x_4788:
[----:B------:R-:W-:Y:S01]  /*4220*/  F2FP.F16.F32.PACK_AB R0, RZ, R0 ;  /* 0x00000000ff00723e */ /* 0x000fe200000000ff */
[----:B------:R-:W-:Y:S06]  /*4230*/  BRA `(.L_x_4764) ;  /* 0x0000000000a87947 */ /* 0x000fec0003800000 */
.L_x_4781:
        /* <DEDUP_REMOVED lines=14> */
.L_x_4795:
[----:B------:R-:W-:Y:S05]  /*4320*/  BSYNC.RECONVERGENT B0 ;  /* 0x0000000000007941 */ /* 0x000fea0003800200 */
.L_x_4794:
[----:B------:R-:W-:Y:S01]  /*4330*/  F2FP.F16.F32.PACK_AB R0, RZ, R0 ;  /* 0x00000000ff00723e */ /* 0x000fe200000000ff */
[----:B------:R-:W-:Y:S06]  /*4340*/  BRA `(.L_x_4764) ;  /* 0x0000000000647947 */ /* 0x000fec0003800000 */
.L_x_4769:
        /* <DEDUP_REMOVED lines=16> */
.L_x_4796:
[----:B------:R-:W-:Y:S01]  /*4450*/  PRMT R0, RZ, 0x7610, R0 ;  /* 0x00007610ff007816 */ /* 0x000fe20000000000 */
[----:B------:R-:W-:Y:S06]  /*4460*/  BRA `(.L_x_4764) ;  /* 0x00000000001c7947 */ /* 0x000fec0003800000 */
.L_x_4793:
[----:B------:R-:W2:Y:S02]  /*4470*/  LDG.E.64 R2, desc[UR36][R2.64] ;  /* 0x0000002402027981 */ /* 0x000ea4000c1e1b00 */
[----:B--2---:R-:W0:Y:S02]  /*4480*/  I2F.U64 R0, R2 ;  /* 0x0000000200007312 */ /* 0x004e240000301000 */
[----:B0-----:R-:W-:Y:S01]  /*4490*/  F2FP.F16.F32.PACK_AB R0, RZ, R0 ;  /* 0x00000000ff00723e */ /* 0x001fe200000000ff */
[----:B------:R-:W-:Y:S06]  /*44a0*/  BRA `(.L_x_4764) ;  /* 0x00000000000c7947 */ /* 0x000fec0003800000 */
.L_x_4792:
[----:B------:R-:W2:Y:S02]  /*44b0*/  LDG.E R2, desc[UR36][R2.64] ;  /* 0x0000002402027981 */ /* 0x000ea4000c1e1900 */
[----:B--2---:R-:W-:-:S04]  /*44c0*/  I2FP.F32.U32 R0, R2 ;  /* 0x0000000200007245 */ /* 0x004fc80000201000 */
[----:B------:R-:W-:-:S07]  /*44d0*/  F2FP.F16.F32.PACK_AB R0, RZ, R0 ;  /* 0x00000000ff00723e */ /* 0x000fce00000000ff */
.L_x_4764:
[----:B------:R-:W-:Y:S05]  /*44e0*/  BSYNC.RECONVERGENT B6 ;  /* 0x0000000000067941 */ /* 0x000fea0003800200 */
.L_x_4763:
[----:B------:R-:W4:Y:S01]  /*44f0*/  LDC.U8 R16, c[0x0][0x3a4] ;  /* 0x0000e900ff107b82 */ /* 0x000f220000000000 */
[CC--:B------:R-:W-:Y:S01]  /*4500*/  ISETP.GE.AND P2, PT, R19.reuse, R17.reuse, PT ;  /* 0x000000111300720c */ /* 0x0c0fe20003f46270 */
[C---:B0123--:R-:W-:Y:S01]  /*4510*/  VIADD R2, R19.reuse, 0x100 ;  /* 0x0000010013027836 */ /* 0x04ffe20000000000 */
[----:B------:R-:W-:Y:S01]  /*4520*/  BSSY.RECONVERGENT B0, `(.L_x_4797) ;  /* 0x0000029000007945 */ /* 0x000fe20003800200 */
[C---:B------:R-:W-:Y:S02]  /*4530*/  VIADD R4, R19.reuse, 0x180 ;  /* 0x0000018013047836 */ /* 0x040fe40000000000 */
[----:B------:R-:W-:Y:S01]  /*4540*/  VIADD R22, R19, 0x80 ;  /* 0x0000008013167836 */ /* 0x000fe20000000000 */
[-C--:B------:R-:W-:Y:S02]  /*4550*/  ISETP.GE.AND P0, PT, R2, R17.reuse, PT ;  /* 0x000000110200720c */ /* 0x080fe40003f06270 */
[-C--:B------:R-:W-:Y:S02]  /*4560*/  ISETP.GE.AND P1, PT, R4, R17.reuse, PT ;  /* 0x000000110400720c */ /* 0x080fe40003f26270 */
[----:B------:R-:W-:-:S03]  /*4570*/  ISETP.GE.AND P3, PT, R22, R17, PT ;  /* 0x000000111600720c */ /* 0x000fc60003f66270 */
[----:B------:R-:W-:Y:S10]  /*4580*/  @P2 BRA `(.L_x_4798) ;  /* 0x0000000000882947 */ /* 0x000ff40003800000 */
[----:B-----5:R-:W-:Y:S02]  /*4590*/  HADD2.F32 R24, -RZ, R24.H0_H0 ;  /* 0x20000018ff187230 */ /* 0x020fe40000004100 */
[----:B------:R-:W-:Y:S02]  /*45a0*/  IMAD.MOV.U32 R6, RZ, RZ, 0x3e800000 ;  /* 0x3e800000ff067424 */ /* 0x000fe400078e00ff */
[----:B------:R-:W-:Y:S02]  /*45b0*/  IMAD.MOV.U32 R7, RZ, RZ, 0x3d39bf78 ;  /* 0x3d39bf78ff077424 */ /* 0x000fe400078e00ff */
[----:B------:R-:W-:Y:S01]  /*45c0*/  FMUL.FTZ R2, |R24|, -1.4426950216293334961 ;  /* 0xbfb8aa3b18027820 */ /* 0x000fe20000410200 */
[----:B------:R-:W-:-:S05]  /*45d0*/  FMNMX.FTZ R24, RZ, R24, PT ;  /* 0x00000018ff187209 */ /* 0x000fca0003810000 */
        /* <DEDUP_REMOVED lines=28> */
[----:B------:R-:W-:-:S07]  /*47a0*/  F2FP.F16.F32.PACK_AB R4, RZ, R4 ;  /* 0x00000004ff04723e */ /* 0x000fce00000000ff */
.L_x_4798:
[----:B------:R-:W-:Y:S05]  /*47b0*/  BSYNC.RECONVERGENT B0 ;  /* 0x0000000000007941 */ /* 0x000fea0003800200 */
.L_x_4797:
[----:B------:R-:W-:Y:S04]  /*47c0*/  BSSY.RECONVERGENT B0, `(.L_x_4799) ;  /* 0x0000024000007945 */ /* 0x000fe80003800200 */
[----:B------:R-:W-:Y:S05]  /*47d0*/  @P3 BRA `(.L_x_4800) ;  /* 0x0000000000883947 */ /* 0x000fea0003800000 */
[----:B-----5:R-:W-:Y:S02]  /*47e0*/  HADD2.F32 R23, -RZ, R23.H0_H0 ;  /* 0x20000017ff177230 */ /* 0x020fe40000004100 */
[----:B------:R-:W-:Y:S02]  /*47f0*/  IMAD.MOV.U32 R7, RZ, RZ, 0x3e800000 ;  /* 0x3e800000ff077424 */ /* 0x000fe400078e00ff */
[----:B------:R-:W-:Y:S02]  /*4800*/  IMAD.MOV.U32 R8, RZ, RZ, 0x3d39bf78 ;  /* 0x3d39bf78ff087424 */ /* 0x000fe400078e00ff */
[----:B------:R-:W-:-:S06]  /*4810*/  FMUL.FTZ R2, |R23|, -1.4426950216293334961 ;  /* 0xbfb8aa3b17027820 */ /* 0x000fcc0000410200 */
        /* <DEDUP_REMOVED lines=29> */
[----:B------:R-:W-:-:S07]  /*49f0*/  F2FP.F16.F32.PACK_AB R26, RZ, R26 ;  /* 0x0000001aff1a723e */ /* 0x000fce00000000ff */
.L_x_4800:
[----:B------:R-:W-:Y:S05]  /*4a00*/  BSYNC.RECONVERGENT B0 ;  /* 0x0000000000007941 */ /* 0x000fea0003800200 */
.L_x_4799:
        /* <DEDUP_REMOVED lines=36> */
.L_x_4802:
[----:B------:R-:W-:Y:S05]  /*4c50*/  BSYNC.RECONVERGENT B0 ;  /* 0x0000000000007941 */ /* 0x000fea0003800200 */
.L_x_4801:
[----:B------:R-:W-:Y:S04]  /*4c60*/  BSSY.RECONVERGENT B0, `(.L_x_4803) ;  /* 0x0000024000007945 */ /* 0x000fe80003800200 */
[----:B------:R-:W-:Y:S05]  /*4c70*/  @P1 BRA `(.L_x_4804) ;  /* 0x0000000000881947 */ /* 0x000fea0003800000 */
        /* <DEDUP_REMOVED lines=34> */
.L_x_4804:
[----:B------:R-:W-:Y:S05]  /*4ea0*/  BSYNC.RECONVERGENT B0 ;  /* 0x0000000000007941 */ /* 0x000fea0003800200 */
.L_x_4803:
        /* <DEDUP_REMOVED lines=21> */
[----:B------:R-:W-:Y:S02]  /*5000*/  IMAD.MOV.U32 R19, RZ, RZ, R22 ;  /* 0x000000ffff137224 */ /* 0x000fe400078e0016 */
[----:B------:R-:W0:Y:S02]  /*5010*/  F2I.FTZ.TRUNC.NTZ R5, R4 ;  /* 0x0000000400057305 */ /* 0x000e24000021f100 */
[----:B0-----:R3:W-:Y:S01]  /*5020*/  STG.E.U8 desc[UR36][R2.64], R5 ;  /* 0x0000000502007986 */ /* 0x0017e2000c101124 */
[----:B------:R-:W-:Y:S05]  /*5030*/  BRA `(.L_x_4806) ;  /* 0x0000000c00d47947 */ /* 0x000fea0003800000 */
.L_x_4810:
[----:B------:R-:W-:Y:S02]  /*5040*/  HADD2.F32 R5, -RZ, R4.H0_H0 ;  /* 0x20000004ff057230 */ /* 0x000fe40000004100 */
[----:B------:R-:W-:-:S04]  /*5050*/  IMAD.MOV.U32 R19, RZ, RZ, R22 ;  /* 0x000000ffff137224 */ /* 0x000fc800078e0016 */
[----:B------:R-:W0:Y:S02]  /*5060*/  F2I.S64.TRUNC R4, R5 ;  /* 0x0000000500047311 */ /* 0x000e24000020d900 */
[----:B0-----:R0:W-:Y:S01]  /*5070*/  STG.E.U8 desc[UR36][R2.64], R4 ;  /* 0x0000000402007986 */ /* 0x0011e2000c101124 */
[----:B------:R-:W-:Y:S05]  /*5080*/  BRA `(.L_x_4806) ;  /* 0x0000000c00c07947 */ /* 0x000fea0003800000 */
.L_x_4809:
        /* <DEDUP_REMOVED lines=11> */
.L_x_4813:
[----:B------:R-:W-:Y:S02]  /*5140*/  HADD2.F32 R4, -RZ, R4.H0_H0 ;  /* 0x20000004ff047230 */ /* 0x000fe40000004100 */
[----:B------:R-:W-:Y:S02]  /*5150*/  IMAD.MOV.U32 R19, RZ, RZ, R22 ;  /* 0x000000ffff137224 */ /* 0x000fe400078e0016 */
[----:B------:R-:W0:Y:S02]  /*5160*/  F2I.FTZ.TRUNC.NTZ R5, R4 ;  /* 0x0000000400057305 */ /* 0x000e24000021f100 */
[----:B0-----:R2:W-:Y:S01]  /*5170*/  STG.E desc[UR36][R2.64], R5 ;  /* 0x0000000502007986 */ /* 0x0015e2000c101924 */
[----:B------:R-:W-:Y:S05]  /*5180*/  BRA `(.L_x_4806) ;  /* 0x0000000c00807947 */ /* 0x000fea0003800000 */
.L_x_4812:
[----:B------:R-:W-:Y:S02]  /*5190*/  HADD2.F32 R4, -RZ, R4.H0_H0 ;  /* 0x20000004ff047230 */ /* 0x000fe40000004100 */
[----:B------:R-:W-:Y:S02]  /*51a0*/  IMAD.MOV.U32 R19, RZ, RZ, R22 ;  /* 0x000000ffff137224 */ /* 0x000fe400078e0016 */
[----:B------:R-:W0:Y:S02]  /*51b0*/  F2I.FTZ.TRUNC.NTZ R5, R4 ;  /* 0x0000000400057305 */ /* 0x000e24000021f100 */
[----:B0-----:R0:W-:Y:S01]  /*51c0*/  STG.E.U16 desc[UR36][R2.64], R5 ;  /* 0x0000000502007986 */ /* 0x0011e2000c101524 */
[----:B------:R-:W-:Y:S05]  /*51d0*/  BRA `(.L_x_4806) ;  /* 0x0000000c006c7947 */ /* 0x000fea0003800000 */
.L_x_4808:
        /* <DEDUP_REMOVED lines=10> */
.L_x_4815:
[----:B------:R0:W-:Y:S01]  /*5280*/  STG.E.U16 desc[UR36][R2.64], R4 ;  /* 0x0000000402007986 */ /* 0x0001e2000c101524 */
[----:B------:R-:W-:Y:S01]  /*5290*/  IMAD.MOV.U32 R19, RZ, RZ, R22 ;  /* 0x000000ffff137224 */ /* 0x000fe200078e0016 */
[----:B------:R-:W-:Y:S06]  /*52a0*/  BRA `(.L_x_4806) ;  /* 0x0000000c00387947 */ /* 0x000fec0003800000 */
.L_x_4814:
        /* <DEDUP_REMOVED lines=11> */
.L_x_4817:
[----:B------:R-:W-:Y:S02]  /*5360*/  HADD2.F32 R0, -RZ, R4.H0_H0 ;  /* 0x20000004ff007230 */ /* 0x000fe40000004100 */
[----:B------:R-:W-:-:S03]  /*5370*/  IMAD.MOV.U32 R19, RZ, RZ, R22 ;  /* 0x000000ffff137224 */ /* 0x000fc600078e0016 */
[----:B------:R-:W-:-:S04]  /*5380*/  F2FP.F16.F32.PACK_AB R0, RZ, R0 ;  /* 0x00000000ff00723e */ /* 0x000fc800000000ff */
[----:B------:R-:W-:-:S05]  /*5390*/  PRMT R0, R0, 0x5410, RZ ;  /* 0x0000541000007816 */ /* 0x000fca00000000ff */
[----:B------:R0:W-:Y:S01]  /*53a0*/  STG.E desc[UR36][R2.64], R0 ;  /* 0x0000000002007986 */ /* 0x0001e2000c101924 */
[----:B------:R-:W-:Y:S05]  /*53b0*/  BRA `(.L_x_4806) ;  /* 0x0000000800f47947 */ /* 0x000fea0003800000 */
.L_x_4816:
[----:B------:R-:W-:Y:S02]  /*53c0*/  HADD2.F32 R4, -RZ, R4.H0_H0 ;  /* 0x20000004ff047230 */ /* 0x000fe40000004100 */
[----:B------:R-:W-:-:S03]  /*53d0*/  IMAD.MOV.U32 R19, RZ, RZ, R22 ;  /* 0x000000ffff137224 */ /* 0x000fc600078e0016 */
[----:B------:R-:W-:-:S06]  /*53e0*/  FMUL.FTZ R4, R4, 1 ;  /* 0x3f80000004047820 */ /* 0x000fcc0000410000 */
[----:B------:R-:W0:Y:S02]  /*53f0*/  F2F.F64.F32 R4, R4 ;  /* 0x0000000400047310 */ /* 0x000e240000201800 */
[----:B0-----:R0:W-:Y:S01]  /*5400*/  STG.E.64 desc[UR36][R2.64], R4 ;  /* 0x0000000402007986 */ /* 0x0011e2000c101b24 */
[----:B------:R-:W-:Y:S05]  /*5410*/  BRA `(.L_x_4806) ;  /* 0x0000000800dc7947 */ /* 0x000fea0003800000 */
.L_x_4807:
        /* <DEDUP_REMOVED lines=14> */
.L_x_4820:
[----:B------:R-:W-:Y:S01]  /*5500*/  HADD2.F32 R4, -RZ, R4.H0_H0 ;  /* 0x20000004ff047230 */ /* 0x000fe20000004100 */
[----:B------:R-:W-:Y:S01]  /*5510*/  CS2R R6, SRZ ;  /* 0x0000000000067805 */ /* 0x000fe2000001ff00 */
[----:B------:R-:W-:-:S03]  /*5520*/  IMAD.MOV.U32 R19, RZ, RZ, R22 ;  /* 0x000000ffff137224 */ /* 0x000fc600078e0016 */
[----:B------:R-:W-:-:S06]  /*5530*/  FMUL.FTZ R4, R4, 1 ;  /* 0x3f80000004047820 */ /* 0x000fcc0000410000 */
[----:B------:R-:W0:Y:S02]  /*5540*/  F2F.F64.F32 R4, R4 ;  /* 0x0000000400047310 */ /* 0x000e240000201800 */
[----:B0-----:R0:W-:Y:S01]  /*5550*/  STG.E.128 desc[UR36][R2.64], R4 ;  /* 0x0000000402007986 */ /* 0x0011e2000c101d24 */
[----:B------:R-:W-:Y:S05]  /*5560*/  BRA `(.L_x_4806) ;  /* 0x0000000800887947 */ /* 0x000fea0003800000 */
.L_x_4819:
        /* <DEDUP_REMOVED lines=19> */
.L_x_4824:
[----:B------:R-:W-:Y:S05]  /*56a0*/  BSYNC.RECONVERGENT B0 ;  /* 0x0000000000007941 */ /* 0x000fea0003800200 */
.L_x_4823:
[----:B------:R-:W-:Y:S01]  /*56b0*/  LOP3.LUT R5, R0, 0x80, R5, 0xf8, !PT ;  /* 0x0000008000057812 */ /* 0x000fe200078ef805 */
[----:B------:R-:W-:-:S04]  /*56c0*/  IMAD.MOV.U32 R19, RZ, RZ, R22 ;  /* 0x000000ffff137224 */ /* 0x000fc800078e0016 */
[----:B------:R0:W-:Y:S01]  /*56d0*/  STG.E.U8 desc[UR36][R2.64], R5 ;  /* 0x0000000502007986 */ /* 0x0001e2000c101124 */
[----:B------:R-:W-:Y:S05]  /*56e0*/  BRA `(.L_x_4806) ;  /* 0x0000000800287947 */ /* 0x000fea0003800000 */
.L_x_4822:
        /* <DEDUP_REMOVED lines=15> */
.L_x_4826:
[----:B------:R-:W-:Y:S05]  /*57e0*/  BSYNC.RECONVERGENT B0 ;  /* 0x0000000000007941 */ /* 0x000fea0003800200 */
.L_x_4825:
[----:B------:R-:W-:Y:S01]  /*57f0*/  LOP3.LUT R5, R0, 0x80, R5, 0xf8, !PT ;  /* 0x0000008000057812 */ /* 0x000fe200078ef805 */
[----:B------:R-:W-:-:S04]  /*5800*/  IMAD.MOV.U32 R19, RZ, RZ, R22 ;  /* 0x000000ffff137224 */ /* 0x000fc800078e0016 */
[----:B------:R0:W-:Y:S01]  /*5810*/  STG.E.U8 desc[UR36][R2.64], R5 ;  /* 0x0000000502007986 */ /* 0x0001e2000c101124 */
[----:B------:R-:W-:Y:S05]  /*5820*/  BRA `(.L_x_4806) ;  /* 0x0000000400d87947 */ /* 0x000fea0003800000 */
.L_x_4821:
[----:B------:R-:W-:Y:S02]  /*5830*/  HADD2.F32 R0, -RZ, R4.H0_H0 ;  /* 0x20000004ff007230 */ /* 0x000fe40000004100 */
[----:B------:R-:W-:-:S03]  /*5840*/  IMAD.MOV.U32 R19, RZ, RZ, R22 ;  /* 0x000000ffff137224 */ /* 0x000fc600078e0016 */
[----:B------:R-:W-:-:S05]  /*5850*/  F2FP.BF16.F32.PACK_AB R0, RZ, R0 ;  /* 0x00000000ff00723e */ /* 0x000fca00000010ff */
[----:B------:R0:W-:Y:S01]  /*5860*/  STG.E.U16 desc[UR36][R2.64], R0 ;  /* 0x0000000002007986 */ /* 0x0001e2000c101524 */
[----:B------:R-:W-:Y:S05]  /*5870*/  BRA `(.L_x_4806) ;  /* 0x0000000400c47947 */ /* 0x000fea0003800000 */
.L_x_4818:
        /* <DEDUP_REMOVED lines=13> */
.L_x_4829:
        /* <DEDUP_REMOVED lines=13> */
.L_x_4832:
[----:B------:R-:W-:-:S04]  /*5a20*/  SHF.R.U32.HI R0, RZ, 0x14, R5 ;  /* 0x00000014ff007819 */ /* 0x000fc80000011605 */
[----:B------:R-:W-:-:S04]  /*5a30*/  LOP3.LUT R0, R0, 0x1, RZ, 0xc0, !PT ;  /* 0x0000000100007812 */ /* 0x000fc800078ec0ff */
[----:B------:R-:W-:-:S04]  /*5a40*/  IADD3 R0, PT, PT, R5, 0x487ffff, R0 ;  /* 0x0487ffff05007810 */ /* 0x000fc80007ffe000 */
[----:B------:R-:W-:-:S04]  /*5a50*/  SHF.R.U32.HI R0, RZ, 0x14, R0 ;  /* 0x00000014ff007819 */ /* 0x000fc80000011600 */
[----:B------:R-:W-:-:S07]  /*5a60*/  LOP3.LUT R4, R0, 0xff, RZ, 0xc0, !PT ;  /* 0x000000ff00047812 */ /* 0x000fce00078ec0ff */
.L_x_4833:
[----:B------:R-:W-:-:S04]  /*5a70*/  SHF.R.U32.HI R5, RZ, 0x18, R5 ;  /* 0x00000018ff057819 */ /* 0x000fc80000011605 */
[----:B------:R-:W-:-:S04]  /*5a80*/  LOP3.LUT R4, R4, 0x80, R5, 0xf8, !PT ;  /* 0x0000008004047812 */ /* 0x000fc800078ef805 */
[----:B------:R-:W-:-:S07]  /*5a90*/  PRMT R0, R4, 0x7610, R0 ;  /* 0x0000761004007816 */ /* 0x000fce0000000000 */
.L_x_4831:
[----:B------:R-:W-:Y:S05]  /*5aa0*/  BSYNC.RECONVERGENT B0 ;  /* 0x0000000000007941 */ /* 0x000fea0003800200 */
.L_x_4830:
[----:B------:R0:W-:Y:S01]  /*5ab0*/  STG.E.U8 desc[UR36][R2.64], R0 ;  /* 0x0000000002007986 */ /* 0x0001e2000c101124 */
[----:B------:R-:W-:Y:S01]  /*5ac0*/  IMAD.MOV.U32 R19, RZ, RZ, R22 ;  /* 0x000000ffff137224 */ /* 0x000fe200078e0016 */
[----:B------:R-:W-:Y:S06]  /*5ad0*/  BRA `(.L_x_4806) ;  /* 0x00000004002c7947 */ /* 0x000fec0003800000 */
.L_x_4828:
        /* <DEDUP_REMOVED lines=13> */
.L_x_4836:
[----:B------:R-:W-:-:S04]  /*5bb0*/  SHF.R.U32.HI R0, RZ, 0x15, R5 ;  /* 0x00000015ff007819 */ /* 0x000fc80000011605 */
[----:B------:R-:W-:-:S04]  /*5bc0*/  LOP3.LUT R0, R0, 0x1, RZ, 0xc0, !PT ;  /* 0x0000000100007812 */ /* 0x000fc800078ec0ff */
[----:B------:R-:W-:-:S04]  /*5bd0*/  IADD3 R0, PT, PT, R5, 0x88fffff, R0 ;  /* 0x088fffff05007810 */ /* 0x000fc80007ffe000 */
[----:B------:R-:W-:-:S04]  /*5be0*/  SHF.R.U32.HI R0, RZ, 0x15, R0 ;  /* 0x00000015ff007819 */ /* 0x000fc80000011600 */
[----:B------:R-:W-:-:S07]  /*5bf0*/  LOP3.LUT R4, R0, 0xff, RZ, 0xc0, !PT ;  /* 0x000000ff00047812 */ /* 0x000fce00078ec0ff */
.L_x_4837:
[----:B------:R-:W-:-:S04]  /*5c00*/  SHF.R.U32.HI R5, RZ, 0x18, R5 ;  /* 0x00000018ff057819 */ /* 0x000fc80000011605 */
[----:B------:R-:W-:-:S04]  /*5c10*/  LOP3.LUT R4, R4, 0x80, R5, 0xf8, !PT ;  /* 0x0000008004047812 */ /* 0x000fc800078ef805 */
[----:B------:R-:W-:-:S07]  /*5c20*/  PRMT R0, R4, 0x7610, R0 ;  /* 0x0000761004007816 */ /* 0x000fce0000000000 */
.L_x_4835:
[----:B------:R-:W-:Y:S05]  /*5c30*/  BSYNC.RECONVERGENT B0 ;  /* 0x0000000000007941 */ /* 0x000fea0003800200 */
.L_x_4834:
[----:B------:R0:W-:Y:S01]  /*5c40*/  STG.E.U8 desc[UR36][R2.64], R0 ;  /* 0x0000000002007986 */ /* 0x0001e2000c101124 */
[----:B------:R-:W-:Y:S01]  /*5c50*/  IMAD.MOV.U32 R19, RZ, RZ, R22 ;  /* 0x000000ffff137224 */ /* 0x000fe200078e0016 */
[----:B------:R-:W-:Y:S06]  /*5c60*/  BRA `(.L_x_4806) ;  /* 0x0000000000c87947 */ /* 0x000fec0003800000 */
.L_x_4827:
[----:B------:R-:W-:-:S13]  /*5c70*/  ISETP.NE.AND P0, PT, R0, 0x1c, PT ;  /* 0x0000001c0000780c */ /* 0x000fda0003f05270 */
[----:B------:R-:W-:Y:S05]  /*5c80*/  @!P0 BRA `(.L_x_4838) ;  /* 0x0000000000b08947 */ /* 0x000fea0003800000 */
[----:B------:R-:W-:-:S13]  /*5c90*/  ISETP.NE.AND P0, PT, R0, 0x1d, PT ;  /* 0x0000001d0000780c */ /* 0x000fda0003f05270 */
[----:B------:R-:W-:Y:S05]  /*5ca0*/  @!P0 BRA `(.L_x_4839) ;  /* 0x0000000000948947 */ /* 0x000fea0003800000 */
[----:B------:R-:W-:-:S13]  /*5cb0*/  ISETP.NE.AND P0, PT, R0, 0x2c, PT ;  /* 0x0000002c0000780c */ /* 0x000fda0003f05270 */
[----:B------:R-:W-:Y:S05]  /*5cc0*/  @!P0 BRA `(.L_x_4840) ;  /* 0x0000000000488947 */ /* 0x000fea0003800000 */
.L_x_4811:
        /* <DEDUP_REMOVED lines=16> */
.L_x_4841:
[----:B------:R-:W-:Y:S01]  /*5dd0*/  IMAD.MOV.U32 R19, RZ, RZ, R22 ;  /* 0x000000ffff137224 */ /* 0x000fe200078e0016 */
[----:B------:R-:W-:Y:S06]  /*5de0*/  BRA `(.L_x_4806) ;  /* 0x0000000000687947 */ /* 0x000fec0003800000 */
.L_x_4840:
        /* <DEDUP_REMOVED lines=17> */
.L_x_4839:
[----:B------:R-:W-:Y:S02]  /*5f00*/  HADD2.F32 R4, -RZ, R4.H0_H0 ;  /* 0x20000004ff047230 */ /* 0x000fe40000004100 */
[----:B------:R-:W-:-:S04]  /*5f10*/  IMAD.MOV.U32 R19, RZ, RZ, R22 ;  /* 0x000000ffff137224 */ /* 0x000fc800078e0016 */
[----:B------:R-:W0:Y:S02]  /*5f20*/  F2I.U64.TRUNC R4, R4 ;  /* 0x0000000400047311 */ /* 0x000e24000020d800 */
[----:B0-----:R0:W-:Y:S01]  /*5f30*/  STG.E.64 desc[UR36][R2.64], R4 ;  /* 0x0000000402007986 */ /* 0x0011e2000c101b24 */
[----:B------:R-:W-:Y:S05]  /*5f40*/  BRA `(.L_x_4806) ;  /* 0x0000000000107947 */ /* 0x000fea0003800000 */
.L_x_4838:
[----:B------:R-:W-:Y:S02]  /*5f50*/  HADD2.F32 R4, -RZ, R4.H0_H0 ;  /* 0x20000004ff047230 */ /* 0x000fe40000004100 */
[----:B------:R-:W-:Y:S02]  /*5f60*/  IMAD.MOV.U32 R19, RZ, RZ, R22 ;  /* 0x000000ffff137224 */ /* 0x000fe400078e0016 */
[----:B------:R-:W0:Y:S02]  /*5f70*/  F2I.FTZ.U32.TRUNC.NTZ R5, R4 ;  /* 0x0000000400057305 */ /* 0x000e24000021f000 */
[----:B0-----:R0:W-:Y:S03]  /*5f80*/  STG.E desc[UR36][R2.64], R5 ;  /* 0x0000000502007986 */ /* 0x0011e6000c101924 */
.L_x_4806:
[----:B------:R-:W-:Y:S05]  /*5f90*/  BSYNC.RECONVERGENT B6 ;  /* 0x0000000000067941 */ /* 0x000fea0003800200 */
.L_x_4805:
        /* <DEDUP_REMOVED lines=25> */
.L_x_4847:
[----:B------:R-:W-:-:S06]  /*6130*/  HADD2.F32 R5, -RZ, R26.H0_H0 ;  /* 0x2000001aff057230 */ /* 0x000fcc0000004100 */
[----:B------:R-:W0:Y:S02]  /*6140*/  F2I.S64.TRUNC R4, R5 ;  /* 0x0000000500047311 */ /* 0x000e24000020d900 */
[----:B0-----:R3:W-:Y:S01]  /*6150*/  STG.E.U8 desc[UR36][R2.64], R4 ;  /* 0x0000000402007986 */ /* 0x0017e2000c101124 */
[----:B------:R-:W-:Y:S05]  /*6160*/  BRA `(.L_x_4849) ;  /* 0x0000000c006c7947 */ /* 0x000fea0003800000 */
.L_x_4846:
        /* <DEDUP_REMOVED lines=10> */
.L_x_4851:
[----:B------:R-:W-:-:S04]  /*6210*/  HADD2.F32 R26, -RZ, R26.H0_H0 ;  /* 0x2000001aff1a7230 */ /* 0x000fc80000004100 */
[----:B------:R-:W0:Y:S02]  /*6220*/  F2I.FTZ.TRUNC.NTZ R5, R26 ;  /* 0x0000001a00057305 */ /* 0x000e24000021f100 */
[----:B0-----:R2:W-:Y:S01]  /*6230*/  STG.E desc[UR36][R2.64], R5 ;  /* 0x0000000502007986 */ /* 0x0015e2000c101924 */
[----:B------:R-:W-:Y:S05]  /*6240*/  BRA `(.L_x_4849) ;  /* 0x0000000c00347947 */ /* 0x000fea0003800000 */
.L_x_4850:
[----:B------:R-:W-:-:S04]  /*6250*/  HADD2.F32 R26, -RZ, R26.H0_H0 ;  /* 0x2000001aff1a7230 */ /* 0x000fc80000004100 */
[----:B------:R-:W0:Y:S02]  /*6260*/  F2I.FTZ.TRUNC.NTZ R5, R26 ;  /* 0x0000001a00057305 */ /* 0x000e24000021f100 */
[----:B0-----:R0:W-:Y:S01]  /*6270*/  STG.E.U16 desc[UR36][R2.64], R5 ;  /* 0x0000000502007986 */ /* 0x0011e2000c101524 */
[----:B------:R-:W-:Y:S05]  /*6280*/  BRA `(.L_x_4849) ;  /* 0x0000000c00247947 */ /* 0x000fea0003800000 */
.L_x_4845:
        /* <DEDUP_REMOVED lines=9> */
.L_x_4853:
[----:B------:R0:W-:Y:S01]  /*6320*/  STG.E.U16 desc[UR36][R2.64], R26 ;  /* 0x0000001a02007986 */ /* 0x0001e2000c101524 */
[----:B------:R-:W-:Y:S05]  /*6330*/  BRA `(.L_x_4849) ;  /* 0x0000000800f87947 */ /* 0x000fea0003800000 */
.L_x_4852:
        /* <DEDUP_REMOVED lines=10> */
.L_x_4855:
[----:B------:R-:W-:-:S05]  /*63e0*/  HADD2.F32 R0, -RZ, R26.H0_H0 ;  /* 0x2000001aff007230 */ /* 0x000fca0000004100 */
[----:B------:R-:W-:-:S04]  /*63f0*/  F2FP.F16.F32.PACK_AB R0, RZ, R0 ;  /* 0x00000000ff00723e */ /* 0x000fc800000000ff */
[----:B------:R-:W-:-:S05]  /*6400*/  PRMT R0, R0, 0x5410, RZ ;  /* 0x0000541000007816 */ /* 0x000fca00000000ff */
[----:B------:R0:W-:Y:S01]  /*6410*/  STG.E desc[UR36][R2.64], R0 ;  /* 0x0000000002007986 */ /* 0x0001e2000c101924 */
[----:B------:R-:W-:Y:S05]  /*6420*/  BRA `(.L_x_4849) ;  /* 0x0000000800bc7947 */ /* 0x000fea0003800000 */
.L_x_4854:
[----:B------:R-:W-:-:S05]  /*6430*/  HADD2.F32 R4, -RZ, R26.H0_H0 ;  /* 0x2000001aff047230 */ /* 0x000fca0000004100 */
[----:B------:R-:W-:-:S06]  /*6440*/  FMUL.FTZ R4, R4, 1 ;  /* 0x3f80000004047820 */ /* 0x000fcc0000410000 */
[----:B------:R-:W0:Y:S02]  /*6450*/  F2F.F64.F32 R4, R4 ;  /* 0x0000000400047310 */ /* 0x000e240000201800 */
[----:B0-----:R0:W-:Y:S01]  /*6460*/  STG.E.64 desc[UR36][R2.64], R4 ;  /* 0x0000000402007986 */ /* 0x0011e2000c101b24 */
[----:B------:R-:W-:Y:S05]  /*6470*/  BRA `(.L_x_4849) ;  /* 0x0000000800a87947 */ /* 0x000fea0003800000 */
.L_x_4844:
        /* <DEDUP_REMOVED lines=14> */
.L_x_4859:
        /* <DEDUP_REMOVED lines=18> */
.L_x_4862:
[----:B------:R-:W-:-:S04]  /*6680*/  SHF.R.U32.HI R5, RZ, 0x18, R5 ;  /* 0x00000018ff057819 */ /* 0x000fc80000011605 */
[----:B------:R-:W-:-:S07]  /*6690*/  LOP3.LUT R0, R0, 0x80, R5, 0xf8, !PT ;  /* 0x0000008000007812 */ /* 0x000fce00078ef805 */
.L_x_4861:
[----:B------:R-:W-:Y:S05]  /*66a0*/  BSYNC.RECONVERGENT B0 ;  /* 0x0000000000007941 */ /* 0x000fea0003800200 */
.L_x_4860:
[----:B------:R0:W-:Y:S01]  /*66b0*/  STG.E.U8 desc[UR36][R2.64], R0 ;  /* 0x0000000002007986 */ /* 0x0001e2000c101124 */
[----:B------:R-:W-:Y:S05]  /*66c0*/  BRA `(.L_x_4849) ;  /* 0x0000000800147947 */ /* 0x000fea0003800000 */
.L_x_4858:
        /* <DEDUP_REMOVED lines=18> */
.L_x_4865:
[----:B------:R-:W-:-:S04]  /*67f0*/  SHF.R.U32.HI R5, RZ, 0x18, R5 ;  /* 0x00000018ff057819 */ /* 0x000fc80000011605 */
[----:B------:R-:W-:-:S07]  /*6800*/  LOP3.LUT R0, R0, 0x80, R5, 0xf8, !PT ;  /* 0x0000008000007812 */ /* 0x000fce00078ef805 */
.L_x_4864:
[----:B------:R-:W-:Y:S05]  /*6810*/  BSYNC.RECONVERGENT B0 ;  /* 0x0000000000007941 */ /* 0x000fea0003800200 */
.L_x_4863:
[----:B------:R0:W-:Y:S01]  /*6820*/  STG.E.U8 desc[UR36][R2.64], R0 ;  /* 0x0000000002007986 */ /* 0x0001e2000c101124 */
[----:B------:R-:W-:Y:S05]  /*6830*/  BRA `(.L_x_4849) ;  /* 0x0000000400b87947 */ /* 0x000fea0003800000 */
.L_x_4857:
        /* <DEDUP_REMOVED lines=22> */
.L_x_4867:
[----:B------:R-:W-:-:S06]  /*69a0*/  HADD2.F32 R4, -RZ, R26.H0_H0 ;  /* 0x2000001aff047230 */ /* 0x000fcc0000004100 */
[----:B------:R-:W0:Y:S02]  /*69b0*/  F2I.U64.TRUNC R4, R4 ;  /* 0x0000000400047311 */ /* 0x000e24000020d800 */
[----:B0-----:R0:W-:Y:S01]  /*69c0*/  STG.E.64 desc[UR36][R2.64], R4 ;  /* 0x0000000402007986 */ /* 0x0011e2000c101b24 */
[----:B------:R-:W-:Y:S05]  /*69d0*/  BRA `(.L_x_4849) ;  /* 0x0000000400507947 */ /* 0x000fea0003800000 */
.L_x_4866:
[----:B------:R-:W-:-:S04]  /*69e0*/  HADD2.F32 R26, -RZ, R26.H0_H0 ;  /* 0x2000001aff1a7230 */ /* 0x000fc80000004100 */
[----:B------:R-:W0:Y:S02]  /*69f0*/  F2I.FTZ.U32.TRUNC.NTZ R5, R26 ;  /* 0x0000001a00057305 */ /* 0x000e24000021f000 */
[----:B0-----:R0:W-:Y:S01]  /*6a00*/  STG.E desc[UR36][R2.64], R5 ;  /* 0x0000000502007986 */ /* 0x0011e2000c101924 */
[----:B------:R-:W-:Y:S05]  /*6a10*/  BRA `(.L_x_4849) ;  /* 0x0000000400407947 */ /* 0x000fea0003800000 */
.L_x_4856:
        /* <DEDUP_REMOVED lines=11> */
.L_x_4869:
[----:B------:R-:W-:Y:S01]  /*6ad0*/  HADD2.F32 R26, -RZ, R26.H0_H0 ;  /* 0x2000001aff1a7230 */ /* 0x000fe20000004100 */
[----:B------:R-:W-:-:S04]  /*6ae0*/  CS2R R6, SRZ ;  /* 0x0000000000067805 */ /* 0x000fc8000001ff00 */
[----:B------:R-:W-:-:S06]  /*6af0*/  FMUL.FTZ R4, R26, 1 ;  /* 0x3f8000001a047820 */ /* 0x000fcc0000410000 */
[----:B------:R-:W0:Y:S02]  /*6b00*/  F2F.F64.F32 R4, R4 ;  /* 0x0000000400047310 */ /* 0x000e240000201800 */
[----:B0-----:R0:W-:Y:S01]  /*6b10*/  STG.E.128 desc[UR36][R2.64], R4 ;  /* 0x0000000402007986 */ /* 0x0011e2000c101d24 */
[----:B------:R-:W-:Y:S05]  /*6b20*/  BRA `(.L_x_4849) ;  /* 0x0000000000fc7947 */ /* 0x000fea0003800000 */
.L_x_4868:
[----:B------:R-:W-:-:S13]  /*6b30*/  ISETP.NE.AND P0, PT, R0, 0xf, PT ;  /* 0x0000000f0000780c */ /* 0x000fda0003f05270 */
[----:B------:R-:W-:Y:S05]  /*6b40*/  @!P0 BRA `(.L_x_4870) ;  /* 0x0000000000e88947 */ /* 0x000fea0003800000 */
[----:B------:R-:W-:-:S13]  /*6b50*/  ISETP.NE.AND P0, PT, R0, 0x17, PT ;  /* 0x000000170000780c */ /* 0x000fda0003f05270 */
[----:B------:R-:W-:Y:S05]  /*6b60*/  @!P0 BRA `(.L_x_4871) ;  /* 0x0000000000908947 */ /* 0x000fea0003800000 */
[----:B------:R-:W-:-:S13]  /*6b70*/  ISETP.NE.AND P0, PT, R0, 0x18, PT ;  /* 0x000000180000780c */ /* 0x000fda0003f05270 */
[----:B------:R-:W-:Y:S05]  /*6b80*/  @!P0 BRA `(.L_x_4872) ;  /* 0x0000000000448947 */ /* 0x000fea0003800000 */
.L_x_4848:
        /* <DEDUP_REMOVED lines=16> */
.L_x_4873:
[----:B------:R-:W-:Y:S05]  /*6c90*/  BRA `(.L_x_4849) ;  /* 0x0000000000a07947 */ /* 0x000fea0003800000 */
.L_x_4872:
        /* <DEDUP_REMOVED lines=13> */
.L_x_4875:
[----:B------:R-:W-:Y:S05]  /*6d70*/  BSYNC.RECONVERGENT B0 ;  /* 0x0000000000007941 */ /* 0x000fea0003800200 */
.L_x_4874:
[----:B------:R-:W-:-:S05]  /*6d80*/  LOP3.LUT R5, R0, 0x80, R5, 0xf8, !PT ;  /* 0x0000008000057812 */ /* 0x000fca00078ef805 */
[----:B------:R0:W-:Y:S01]  /*6d90*/  STG.E.U8 desc[UR36][R2.64], R5 ;  /* 0x0000000502007986 */ /* 0x0001e2000c101124 */
[----:B------:R-:W-:Y:S05]  /*6da0*/  BRA `(.L_x_4849) ;  /* 0x00000000005c7947 */ /* 0x000fea0003800000 */
.L_x_4871:
        /* <DEDUP_REMOVED lines=12> */
.L_x_4877:
[----:B------:R-:W-:Y:S01]  /*6e70*/  IMAD.MOV.U32 R0, RZ, RZ, 0x7f ;  /* 0x0000007fff007424 */ /* 0x000fe200078e00ff */
[----:B------:R-:W-:-:S04]  /*6e80*/  ISETP.GT.U32.AND P0, PT, R4, 0x7f800000, PT ;  /* 0x7f8000000400780c */ /* 0x000fc80003f04070 */
[----:B------:R-:W-:-:S09]  /*6e90*/  SEL R0, R0, 0x7c, P0 ;  /* 0x0000007c00007807 */ /* 0x000fd20000000000 */
.L_x_4878:
[----:B------:R-:W-:Y:S05]  /*6ea0*/  BSYNC.RECONVERGENT B0 ;  /* 0x0000000000007941 */ /* 0x000fea0003800200 */
.L_x_4876:
[----:B------:R-:W-:-:S04]  /*6eb0*/  SHF.R.U32.HI R5, RZ, 0x18, R5 ;  /* 0x00000018ff057819 */ /* 0x000fc80000011605 */
[----:B------:R-:W-:-:S05]  /*6ec0*/  LOP3.LUT R5, R0, 0x80, R5, 0xf8, !PT ;  /* 0x0000008000057812 */ /* 0x000fca00078ef805 */
[----:B------:R0:W-:Y:S01]  /*6ed0*/  STG.E.U8 desc[UR36][R2.64], R5 ;  /* 0x0000000502007986 */ /* 0x0001e2000c101124 */
[----:B------:R-:W-:Y:S05]  /*6ee0*/  BRA `(.L_x_4849) ;  /* 0x00000000000c7947 */ /* 0x000fea0003800000 */
.L_x_4870:
[----:B------:R-:W-:-:S05]  /*6ef0*/  HADD2.F32 R0, -RZ, R26.H0_H0 ;  /* 0x2000001aff007230 */ /* 0x000fca0000004100 */
[----:B------:R-:W-:-:S05]  /*6f00*/  F2FP.BF16.F32.PACK_AB R0, RZ, R0 ;  /* 0x00000000ff00723e */ /* 0x000fca00000010ff */
[----:B------:R0:W-:Y:S02]  /*6f10*/  STG.E.U16 desc[UR36][R2.64], R0 ;  /* 0x0000000002007986 */ /* 0x0001e4000c101524 */
.L_x_4849:
        /* <DEDUP_REMOVED lines=25> */
.L_x_4882:
[----:B------:R-:W-:-:S06]  /*70b0*/  HADD2.F32 R5, -RZ, R24.H0_H0 ;  /* 0x20000018ff057230 */ /* 0x000fcc0000004100 */
[----:B------:R-:W0:Y:S02]  /*70c0*/  F2I.S64.TRUNC R4, R5 ;  /* 0x0000000500047311 */ /* 0x000e24000020d900 */
[----:B0-----:R0:W-:Y:S01]  /*70d0*/  STG.E.U8 desc[UR36][R2.64], R4 ;  /* 0x0000000402007986 */ /* 0x0011e2000c101124 */
[----:B------:R-:W-:Y:S05]  /*70e0*/  BRA `(.L_x_4884) ;  /* 0x0000000c006c7947 */ /* 0x000fea0003800000 */
.L_x_4881:
        /* <DEDUP_REMOVED lines=10> */
.L_x_4886:
[----:B------:R-:W-:-:S04]  /*7190*/  HADD2.F32 R24, -RZ, R24.H0_H0 ;  /* 0x20000018ff187230 */ /* 0x000fc80000004100 */
[----:B------:R-:W0:Y:S02]  /*71a0*/  F2I.FTZ.TRUNC.NTZ R5, R24 ;  /* 0x0000001800057305 */ /* 0x000e24000021f100 */
[----:B0-----:R0:W-:Y:S01]  /*71b0*/  STG.E desc[UR36][R2.64], R5 ;  /* 0x0000000502007986 */ /* 0x0011e2000c101924 */
[----:B------:R-:W-:Y:S05]  /*71c0*/  BRA `(.L_x_4884) ;  /* 0x0000000c00347947 */ /* 0x000fea0003800000 */
.L_x_4885:
[----:B------:R-:W-:-:S04]  /*71d0*/  HADD2.F32 R24, -RZ, R24.H0_H0 ;  /* 0x20000018ff187230 */ /* 0x000fc80000004100 */
[----:B------:R-:W0:Y:S02]  /*71e0*/  F2I.FTZ.TRUNC.NTZ R5, R24 ;  /* 0x0000001800057305 */ /* 0x000e24000021f100 */
[----:B0-----:R0:W-:Y:S01]  /*71f0*/  STG.E.U16 desc[UR36][R2.64], R5 ;  /* 0x0000000502007986 */ /* 0x0011e2000c101524 */
[----:B------:R-:W-:Y:S05]  /*7200*/  BRA `(.L_x_4884) ;  /* 0x0000000c00247947 */ /* 0x000fea0003800000 */
.L_x_4880:
        /* <DEDUP_REMOVED lines=9> */
.L_x_4888:
[----:B------:R0:W-:Y:S01]  /*72a0*/  STG.E.U16 desc[UR36][R2.64], R24 ;  /* 0x0000001802007986 */ /* 0x0001e2000c101524 */
[----:B------:R-:W-:Y:S05]  /*72b0*/  BRA `(.L_x_4884) ;  /* 0x0000000800f87947 */ /* 0x000fea0003800000 */
.L_x_4887:
        /* <DEDUP_REMOVED lines=10> */
.L_x_4890:
[----:B------:R-:W-:-:S05]  /*7360*/  HADD2.F32 R0, -RZ, R24.H0_H0 ;  /* 0x20000018ff007230 */ /* 0x000fca0000004100 */
[----:B------:R-:W-:-:S04]  /*7370*/  F2FP.F16.F32.PACK_AB R0, RZ, R0 ;  /* 0x00000000ff00723e */ /* 0x000fc800000000ff */
[----:B------:R-:W-:-:S05]  /*7380*/  PRMT R0, R0, 0x5410, RZ ;  /* 0x0000541000007816 */ /* 0x000fca00000000ff */
[----:B------:R0:W-:Y:S01]  /*7390*/  STG.E desc[UR36][R2.64], R0 ;  /* 0x0000000002007986 */ /* 0x0001e2000c101924 */
[----:B------:R-:W-:Y:S05]  /*73a0*/  BRA `(.L_x_4884) ;  /* 0x0000000800bc7947 */ /* 0x000fea0003800000 */
.L_x_4889:
[----:B------:R-:W-:-:S05]  /*73b0*/  HADD2.F32 R4, -RZ, R24.H0_H0 ;  /* 0x20000018ff047230 */ /* 0x000fca0000004100 */
[----:B------:R-:W-:-:S06]  /*73c0*/  FMUL.FTZ R4, R4, 1 ;  /* 0x3f80000004047820 */ /* 0x000fcc0000410000 */
[----:B------:R-:W0:Y:S02]  /*73d0*/  F2F.F64.F32 R4, R4 ;  /* 0x0000000400047310 */ /* 0x000e240000201800 */
[----:B0-----:R0:W-:Y:S01]  /*73e0*/  STG.E.64 desc[UR36][R2.64], R4 ;  /* 0x0000000402007986 */ /* 0x0011e2000c101b24 */
[----:B------:R-:W-:Y:S05]  /*73f0*/  BRA `(.L_x_4884) ;  /* 0x0000000800a87947 */ /* 0x000fea0003800000 */
.L_x_4879:
        /* <DEDUP_REMOVED lines=14> */
.L_x_4894:
        /* <DEDUP_REMOVED lines=18> */
.L_x_4897:
[----:B------:R-:W-:-:S04]  /*7600*/  SHF.R.U32.HI R5, RZ, 0x18, R5 ;  /* 0x00000018ff057819 */ /* 0x000fc80000011605 */
[----:B------:R-:W-:-:S07]  /*7610*/  LOP3.LUT R0, R0, 0x80, R5, 0xf8, !PT ;  /* 0x0000008000007812 */ /* 0x000fce00078ef805 */
.L_x_4896:
[----:B------:R-:W-:Y:S05]  /*7620*/  BSYNC.RECONVERGENT B0 ;  /* 0x0000000000007941 */ /* 0x000fea0003800200 */
.L_x_4895:
[----:B------:R4:W-:Y:S01]  /*7630*/  STG.E.U8 desc[UR36][R2.64], R0 ;  /* 0x0000000002007986 */ /* 0x0009e2000c101124 */
[----:B------:R-:W-:Y:S05]  /*7640*/  BRA `(.L_x_4884) ;  /* 0x0000000800147947 */ /* 0x000fea0003800000 */
.L_x_4893:
        /* <DEDUP_REMOVED lines=18> */
.L_x_4900:
[----:B------:R-:W-:-:S04]  /*7770*/  SHF.R.U32.HI R5, RZ, 0x18, R5 ;  /* 0x00000018ff057819 */ /* 0x000fc80000011605 */
[----:B------:R-:W-:-:S07]  /*7780*/  LOP3.LUT R0, R0, 0x80, R5, 0xf8, !PT ;  /* 0x0000008000007812 */ /* 0x000fce00078ef805 */
.L_x_4899:
[----:B------:R-:W-:Y:S05]  /*7790*/  BSYNC.RECONVERGENT B0 ;  /* 0x0000000000007941 */ /* 0x000fea0003800200 */
.L_x_4898:
[----:B------:R3:W-:Y:S01]  /*77a0*/  STG.E.U8 desc[UR36][R2.64], R0 ;  /* 0x0000000002007986 */ /* 0x0007e2000c101124 */
[----:B------:R-:W-:Y:S05]  /*77b0*/  BRA `(.L_x_4884) ;  /* 0x0000000400b87947 */ /* 0x000fea0003800000 */
.L_x_4892:
        /* <DEDUP_REMOVED lines=22> */
.L_x_4902:
[----:B------:R-:W-:-:S06]  /*7920*/  HADD2.F32 R4, -RZ, R24.H0_H0 ;  /* 0x20000018ff047230 */ /* 0x000fcc0000004100 */
[----:B------:R-:W0:Y:S02]  /*7930*/  F2I.U64.TRUNC R4, R4 ;  /* 0x0000000400047311 */ /* 0x000e24000020d800 */
[----:B0-----:R0:W-:Y:S01]  /*7940*/  STG.E.64 desc[UR36][R2.64], R4 ;  /* 0x0000000402007986 */ /* 0x0011e2000c101b24 */
[----:B------:R-:W-:Y:S05]  /*7950*/  BRA `(.L_x_4884) ;  /* 0x0000000400507947 */ /* 0x000fea0003800000 */
.L_x_4901:
[----:B------:R-:W-:-:S04]  /*7960*/  HADD2.F32 R24, -RZ, R24.H0_H0 ;  /* 0x20000018ff187230 */ /* 0x000fc80000004100 */
[----:B------:R-:W0:Y:S02]  /*7970*/  F2I.FTZ.U32.TRUNC.NTZ R5, R24 ;  /* 0x0000001800057305 */ /* 0x000e24000021f000 */
[----:B0-----:R2:W-:Y:S01]  /*7980*/  STG.E desc[UR36][R2.64], R5 ;  /* 0x0000000502007986 */ /* 0x0015e2000c101924 */
[----:B------:R-:W-:Y:S05]  /*7990*/  BRA `(.L_x_4884) ;  /* 0x0000000400407947 */ /* 0x000fea0003800000 */
.L_x_4891:
        /* <DEDUP_REMOVED lines=11> */
.L_x_4904:
[----:B------:R-:W-:Y:S01]  /*7a50*/  HADD2.F32 R24, -RZ, R24.H0_H0 ;  /* 0x20000018ff187230 */ /* 0x000fe20000004100 */
[----:B------:R-:W-:-:S04]  /*7a60*/  CS2R R6, SRZ ;  /* 0x0000000000067805 */ /* 0x000fc8000001ff00 */
[----:B------:R-:W-:-:S06]  /*7a70*/  FMUL.FTZ R4, R24, 1 ;  /* 0x3f80000018047820 */ /* 0x000fcc0000410000 */
[----:B------:R-:W0:Y:S02]  /*7a80*/  F2F.F64.F32 R4, R4 ;  /* 0x0000000400047310 */ /* 0x000e240000201800 */
[----:B0-----:R0:W-:Y:S01]  /*7a90*/  STG.E.128 desc[UR36][R2.64], R4 ;  /* 0x0000000402007986 */ /* 0x0011e2000c101d24 */
[----:B------:R-:W-:Y:S05]  /*7aa0*/  BRA `(.L_x_4884) ;  /* 0x0000000000fc7947 */ /* 0x000fea0003800000 */
.L_x_4903:
[----:B------:R-:W-:-:S13]  /*7ab0*/  ISETP.NE.AND P0, PT, R0, 0xf, PT ;  /* 0x0000000f0000780c */ /* 0x000fda0003f05270 */
[----:B------:R-:W-:Y:S05]  /*7ac0*/  @!P0 BRA `(.L_x_4905) ;  /* 0x0000000000e88947 */ /* 0x000fea0003800000 */
[----:B------:R-:W-:-:S13]  /*7ad0*/  ISETP.NE.AND P0, PT, R0, 0x17, PT ;  /* 0x000000170000780c */ /* 0x000fda0003f05270 */
[----:B------:R-:W-:Y:S05]  /*7ae0*/  @!P0 BRA `(.L_x_4906) ;  /* 0x0000000000908947 */ /* 0x000fea0003800000 */
[----:B------:R-:W-:-:S13]  /*7af0*/  ISETP.NE.AND P0, PT, R0, 0x18, PT ;  /* 0x000000180000780c */ /* 0x000fda0003f05270 */
[----:B------:R-:W-:Y:S05]  /*7b00*/  @!P0 BRA `(.L_x_4907) ;  /* 0x0000000000448947 */ /* 0x000fea0003800000 */
.L_x_4883:
        /* <DEDUP_REMOVED lines=16> */
.L_x_4908:
[----:B------:R-:W-:Y:S05]  /*7c10*/  BRA `(.L_x_4884) ;  /* 0x0000000000a07947 */ /* 0x000fea0003800000 */
.L_x_4907:
        /* <DEDUP_REMOVED lines=13> */
.L_x_4910:
[----:B------:R-:W-:Y:S05]  /*7cf0*/  BSYNC.RECONVERGENT B0 ;  /* 0x0000000000007941 */ /* 0x000fea0003800200 */
.L_x_4909:
[----:B------:R-:W-:-:S05]  /*7d00*/  LOP3.LUT R5, R0, 0x80, R5, 0xf8, !PT ;  /* 0x0000008000057812 */ /* 0x000fca00078ef805 */
[----:B------:R0:W-:Y:S01]  /*7d10*/  STG.E.U8 desc[UR36][R2.64], R5 ;  /* 0x0000000502007986 */ /* 0x0001e2000c101124 */
[----:B------:R-:W-:Y:S05]  /*7d20*/  BRA `(.L_x_4884) ;  /* 0x00000000005c7947 */ /* 0x000fea0003800000 */
.L_x_4906:
        /* <DEDUP_REMOVED lines=12> */
.L_x_4912:
[----:B------:R-:W-:Y:S01]  /*7df0*/  IMAD.MOV.U32 R0, RZ, RZ, 0x7f ;  /* 0x0000007fff007424 */ /* 0x000fe200078e00ff */
[----:B------:R-:W-:-:S04]  /*7e00*/  ISETP.GT.U32.AND P0, PT, R4, 0x7f800000, PT ;  /* 0x7f8000000400780c */ /* 0x000fc80003f04070 */
[----:B------:R-:W-:-:S09]  /*7e10*/  SEL R0, R0, 0x7c, P0 ;  /* 0x0000007c00007807 */ /* 0x000fd20000000000 */
.L_x_4913:
[----:B------:R-:W-:Y:S05]  /*7e20*/  BSYNC.RECONVERGENT B0 ;  /* 0x0000000000007941 */ /* 0x000fea0003800200 */
.L_x_4911:
[----:B------:R-:W-:-:S04]  /*7e30*/  SHF.R.U32.HI R5, RZ, 0x18, R5 ;  /* 0x00000018ff057819 */ /* 0x000fc80000011605 */
[----:B------:R-:W-:-:S05]  /*7e40*/  LOP3.LUT R5, R0, 0x80, R5, 0xf8, !PT ;  /* 0x0000008000057812 */ /* 0x000fca00078ef805 */
[----:B------:R0:W-:Y:S01]  /*7e50*/  STG.E.U8 desc[UR36][R2.64], R5 ;  /* 0x0000000502007986 */ /* 0x0001e2000c101124 */
[----:B------:R-:W-:Y:S05]  /*7e60*/  BRA `(.L_x_4884) ;  /* 0x00000000000c7947 */ /* 0x000fea0003800000 */
.L_x_4905:
[----:B------:R-:W-:-:S05]  /*7e70*/  HADD2.F32 R0, -RZ, R24.H0_H0 ;  /* 0x20000018ff007230 */ /* 0x000fca0000004100 */
[----:B------:R-:W-:-:S05]  /*7e80*/  F2FP.BF16.F32.PACK_AB R0, RZ, R0 ;  /* 0x00000000ff00723e */ /* 0x000fca00000010ff */
[----:B------:R0:W-:Y:S02]  /*7e90*/  STG.E.U16 desc[UR36][R2.64], R0 ;  /* 0x0000000002007986 */ /* 0x0001e4000c101524 */
.L_x_4884:
[----:B------:R-:W-:-:S07]  /*7ea0*/  VIADD R19, R19, 0x80 ;  /* 0x0000008013137836 */ /* 0x000fce0000000000 */
.L_x_4843:
[----:B------:R-:W-:Y:S05]  /*7eb0*/  BSYNC.RECONVERGENT B6 ;  /* 0x0000000000067941 */ /* 0x000fea0003800200 */
.L_x_4842:
[----:B------:R-:W-:-:S13]  /*7ec0*/  ISETP.GE.AND P0, PT, R19, R17, PT ;  /* 0x000000111300720c */ /* 0x000fda0003f06270 */
[----:B------:R-:W-:Y:S05]  /*7ed0*/  @P0 EXIT ;  /* 0x000000000000094d */ /* 0x000fea0003800000 */
[----:B01234-:R-:W0:Y:S01]  /*7ee0*/  LDC.64 R2, c[0x0][0x388] ;  /* 0x0000e200ff027b82 */ /* 0x01fe220000000a00 */
[----:B------:R-:W1:Y:S01]  /*7ef0*/  LDCU UR4, c[0x0][0x3a8] ;  /* 0x00007500ff0477ac */ /* 0x000e620008000800 */
[----:B-----5:R-:W-:Y:S01]  /*7f00*/  PRMT R0, R16, 0x9910, RZ ;  /* 0x0000991010007816 */ /* 0x020fe200000000ff */
        /* <DEDUP_REMOVED lines=18> */
.L_x_4917:
[----:B------:R-:W-:-:S06]  /*8030*/  HADD2.F32 R5, -RZ, R23.H0_H0 ;  /* 0x20000017ff057230 */ /* 0x000fcc0000004100 */
[----:B------:R-:W0:Y:S02]  /*8040*/  F2I.S64.TRUNC R4, R5 ;  /* 0x0000000500047311 */ /* 0x000e24000020d900 */
[----:B0-----:R-:W-:Y:S01]  /*8050*/  STG.E.U8 desc[UR36][R2.64], R4 ;  /* 0x0000000402007986 */ /* 0x001fe2000c101124 */
[----:B------:R-:W-:Y:S05]  /*8060*/  EXIT ;  /* 0x000000000000794d */ /* 0x000fea0003800000 */
.L_x_4916:
        /* <DEDUP_REMOVED lines=10> */
.L_x_4920:
[----:B------:R-:W-:-:S06]  /*8110*/  HADD2.F32 R23, -RZ, R23.H0_H0 ;  /* 0x20000017ff177230 */ /* 0x000fcc0000004100 */
[----:B------:R-:W0:Y:S02]  /*8120*/  F2I.FTZ.TRUNC.NTZ R23, R23 ;  /* 0x0000001700177305 */ /* 0x000e24000021f100 */
[----:B0-----:R-:W-:Y:S01]  /*8130*/  STG.E desc[UR36][R2.64], R23 ;  /* 0x0000001702007986 */ /* 0x001fe2000c101924 */
[----:B------:R-:W-:Y:S05]  /*8140*/  EXIT ;  /* 0x000000000000794d */ /* 0x000fea0003800000 */
.L_x_4919:
[----:B------:R-:W-:-:S06]  /*8150*/  HADD2.F32 R23, -RZ, R23.H0_H0 ;  /* 0x20000017ff177230 */ /* 0x000fcc0000004100 */
[----:B------:R-:W0:Y:S02]  /*8160*/  F2I.FTZ.TRUNC.NTZ R23, R23 ;  /* 0x0000001700177305 */ /* 0x000e24000021f100 */
[----:B0-----:R-:W-:Y:S01]  /*8170*/  STG.E.U16 desc[UR36][R2.64], R23 ;  /* 0x0000001702007986 */ /* 0x001fe2000c101524 */
[----:B------:R-:W-:Y:S05]  /*8180*/  EXIT ;  /* 0x000000000000794d */ /* 0x000fea0003800000 */
.L_x_4915:
        /* <DEDUP_REMOVED lines=9> */
.L_x_4922:
[----:B------:R-:W-:Y:S01]  /*8220*/  STG.E.U16 desc[UR36][R2.64], R23 ;  /* 0x0000001702007986 */ /* 0x000fe2000c101524 */
[----:B------:R-:W-:Y:S05]  /*8230*/  EXIT ;  /* 0x000000000000794d */ /* 0x000fea0003800000 */
.L_x_4921:
        /* <DEDUP_REMOVED lines=10> */
.L_x_4924:
[----:B------:R-:W-:-:S05]  /*82e0*/  HADD2.F32 R0, -RZ, R23.H0_H0 ;  /* 0x20000017ff007230 */ /* 0x000fca0000004100 */
[----:B------:R-:W-:-:S04]  /*82f0*/  F2FP.F16.F32.PACK_AB R0, RZ, R0 ;  /* 0x00000000ff00723e */ /* 0x000fc800000000ff */
[----:B------:R-:W-:-:S05]  /*8300*/  PRMT R0, R0, 0x5410, RZ ;  /* 0x0000541000007816 */ /* 0x000fca00000000ff */
[----:B------:R-:W-:Y:S01]  /*8310*/  STG.E desc[UR36][R2.64], R0 ;  /* 0x0000000002007986 */ /* 0x000fe2000c101924 */
[----:B------:R-:W-:Y:S05]  /*8320*/  EXIT ;  /* 0x000000000000794d */ /* 0x000fea0003800000 */
.L_x_4923:
[----:B------:R-:W-:-:S05]  /*8330*/  HADD2.F32 R4, -RZ, R23.H0_H0 ;  /* 0x20000017ff047230 */ /* 0x000fca0000004100 */
[----:B------:R-:W-:-:S06]  /*8340*/  FMUL.FTZ R4, R4, 1 ;  /* 0x3f80000004047820 */ /* 0x000fcc0000410000 */
[----:B------:R-:W0:Y:S02]  /*8350*/  F2F.F64.F32 R4, R4 ;  /* 0x0000000400047310 */ /* 0x000e240000201800 */
[----:B0-----:R-:W-:Y:S01]  /*8360*/  STG.E.64 desc[UR36][R2.64], R4 ;  /* 0x0000000402007986 */ /* 0x001fe2000c101b24 */
[----:B------:R-:W-:Y:S05]  /*8370*/  EXIT ;  /* 0x000000000000794d */ /* 0x000fea0003800000 */
.L_x_4914:
        /* <DEDUP_REMOVED lines=14> */
.L_x_4928:
        /* <DEDUP_REMOVED lines=18> */
.L_x_4931:
[----:B------:R-:W-:-:S04]  /*8580*/  SHF.R.U32.HI R5, RZ, 0x18, R5 ;  /* 0x00000018ff057819 */ /* 0x000fc80000011605 */
[----:B------:R-:W-:-:S07]  /*8590*/  LOP3.LUT R0, R0, 0x80, R5, 0xf8, !PT ;  /* 0x0000008000007812 */ /* 0x000fce00078ef805 */
.L_x_4930:
[----:B------:R-:W-:Y:S05]  /*85a0*/  BSYNC.RECONVERGENT B0 ;  /* 0x0000000000007941 */ /* 0x000fea0003800200 */
.L_x_4929:
[----:B------:R-:W-:Y:S01]  /*85b0*/  STG.E.U8 desc[UR36][R2.64], R0 ;  /* 0x0000000002007986 */ /* 0x000fe2000c101124 */
[----:B------:R-:W-:Y:S05]  /*85c0*/  EXIT ;  /* 0x000000000000794d */ /* 0x000fea0003800000 */
.L_x_4927:
        /* <DEDUP_REMOVED lines=18> */
.L_x_4934:
[----:B------:R-:W-:-:S04]  /*86f0*/  SHF.R.U32.HI R5, RZ, 0x18, R5 ;  /* 0x00000018ff057819 */ /* 0x000fc80000011605 */
[----:B------:R-:W-:-:S07]  /*8700*/  LOP3.LUT R0, R0, 0x80, R5, 0xf8, !PT ;  /* 0x0000008000007812 */ /* 0x000fce00078ef805 */
.L_x_4933:
[----:B------:R-:W-:Y:S05]  /*8710*/  BSYNC.RECONVERGENT B0 ;  /* 0x0000000000007941 */ /* 0x000fea0003800200 */
.L_x_4932:
[----:B------:R-:W-:Y:S01]  /*8720*/  STG.E.U8 desc[UR36][R2.64], R0 ;  /* 0x0000000002007986 */ /* 0x000fe2000c101124 */
[----:B------:R-:W-:Y:S05]  /*8730*/  EXIT ;  /* 0x000000000000794d */ /* 0x000fea0003800000 */
.L_x_4926:
        /* <DEDUP_REMOVED lines=22> */
.L_x_4936:
[----:B------:R-:W-:-:S06]  /*88a0*/  HADD2.F32 R4, -RZ, R23.H0_H0 ;  /* 0x20000017ff047230 */ /* 0x000fcc0000004100 */
[----:B------:R-:W0:Y:S02]  /*88b0*/  F2I.U64.TRUNC R4, R4 ;  /* 0x0000000400047311 */ /* 0x000e24000020d800 */
[----:B0-----:R-:W-:Y:S01]  /*88c0*/  STG.E.64 desc[UR36][R2.64], R4 ;  /* 0x0000000402007986 */ /* 0x001fe2000c101b24 */
[----:B------:R-:W-:Y:S05]  /*88d0*/  EXIT ;  /* 0x000000000000794d */ /* 0x000fea0003800000 */
.L_x_4935:
[----:B------:R-:W-:-:S06]  /*88e0*/  HADD2.F32 R23, -RZ, R23.H0_H0 ;  /* 0x20000017ff177230 */ /* 0x000fcc0000004100 */
[----:B------:R-:W0:Y:S02]  /*88f0*/  F2I.FTZ.U32.TRUNC.NTZ R23, R23 ;  /* 0x0000001700177305 */ /* 0x000e24000021f000 */
[----:B0-----:R-:W-:Y:S01]  /*8900*/  STG.E desc[UR36][R2.64], R23 ;  /* 0x0000001702007986 */ /* 0x001fe2000c101924 */
[----:B------:R-:W-:Y:S05]  /*8910*/  EXIT ;  /* 0x000000000000794d */ /* 0x000fea0003800000 */
.L_x_4925:
        /* <DEDUP_REMOVED lines=11> */
.L_x_4938:
[----:B------:R-:W-:Y:S01]  /*89d0*/  HADD2.F32 R23, -RZ, R23.H0_H0 ;  /* 0x20000017ff177230 */ /* 0x000fe20000004100 */
[----:B------:R-:W-:-:S04]  /*89e0*/  CS2R R6, SRZ ;  /* 0x0000000000067805 */ /* 0x000fc8000001ff00 */
[----:B------:R-:W-:-:S06]  /*89f0*/  FMUL.FTZ R4, R23, 1 ;  /* 0x3f80000017047820 */ /* 0x000fcc0000410000 */
[----:B------:R-:W0:Y:S02]  /*8a00*/  F2F.F64.F32 R4, R4 ;  /* 0x0000000400047310 */ /* 0x000e240000201800 */
[----:B0-----:R-:W-:Y:S01]  /*8a10*/  STG.E.128 desc[UR36][R2.64], R4 ;  /* 0x0000000402007986 */ /* 0x001fe2000c101d24 */
[----:B------:R-:W-:Y:S05]  /*8a20*/  EXIT ;  /* 0x000000000000794d */ /* 0x000fea0003800000 */
.L_x_4937:
[----:B------:R-:W-:-:S13]  /*8a30*/  ISETP.NE.AND P0, PT, R0, 0xf, PT ;  /* 0x0000000f0000780c */ /* 0x000fda0003f05270 */
[----:B------:R-:W-:Y:S05]  /*8a40*/  @!P0 BRA `(.L_x_4939) ;  /* 0x0000000000e88947 */ /* 0x000fea0003800000 */
[----:B------:R-:W-:-:S13]  /*8a50*/  ISETP.NE.AND P0, PT, R0, 0x17, PT ;  /* 0x000000170000780c */ /* 0x000fda0003f05270 */
[----:B------:R-:W-:Y:S05]  /*8a60*/  @!P0 BRA `(.L_x_4940) ;  /* 0x0000000000908947 */ /* 0x000fea0003800000 */
[----:B------:R-:W-:-:S13]  /*8a70*/  ISETP.NE.AND P0, PT, R0, 0x18, PT ;  /* 0x000000180000780c */ /* 0x000fda0003f05270 */
[----:B------:R-:W-:Y:S05]  /*8a80*/  @!P0 BRA `(.L_x_4941) ;  /* 0x0000000000448947 */ /* 0x000fea0003800000 */
.L_x_4918:
        /* <DEDUP_REMOVED lines=16> */
.L_x_4942:
[----:B------:R-:W-:Y:S05]  /*8b90*/  EXIT ;  /* 0x000000000000794d */ /* 0x000fea0003800000 */
.L_x_4941:
        /* <DEDUP_REMOVED lines=13> */
.L_x_4944:
[----:B------:R-:W-:Y:S05]  /*8c70*/  BSYNC.RECONVERGENT B0 ;  /* 0x0000000000007941 */ /* 0x000fea0003800200 */
.L_x_4943:
[----:B------:R-:W-:-:S05]  /*8c80*/  LOP3.LUT R5, R0, 0x80, R5, 0xf8, !PT ;  /* 0x0000008000057812 */ /* 0x000fca00078ef805 */
[----:B------:R-:W-:Y:S01]  /*8c90*/  STG.E.U8 desc[UR36][R2.64], R5 ;  /* 0x0000000502007986 */ /* 0x000fe2000c101124 */
[----:B------:R-:W-:Y:S05]  /*8ca0*/  EXIT ;  /* 0x000000000000794d */ /* 0x000fea0003800000 */
.L_x_4940:
        /* <DEDUP_REMOVED lines=12> */
.L_x_4946:
[----:B------:R-:W-:Y:S01]  /*8d70*/  IMAD.MOV.U32 R0, RZ, RZ, 0x7f ;  /* 0x0000007fff007424 */ /* 0x000fe200078e00ff */
[----:B------:R-:W-:-:S04]  /*8d80*/  ISETP.GT.U32.AND P0, PT, R4, 0x7f800000, PT ;  /* 0x7f8000000400780c */ /* 0x000fc80003f04070 */
[----:B------:R-:W-:-:S09]  /*8d90*/  SEL R0, R0, 0x7c, P0 ;  /* 0x0000007c00007807 */ /* 0x000fd20000000000 */
.L_x_4947:
[----:B------:R-:W-:Y:S05]  /*8da0*/  BSYNC.RECONVERGENT B0 ;  /* 0x0000000000007941 */ /* 0x000fea0003800200 */
.L_x_4945:
[----:B------:R-:W-:-:S04]  /*8db0*/  SHF.R.U32.HI R5, RZ, 0x18, R5 ;  /* 0x00000018ff057819 */ /* 0x000fc80000011605 */
[----:B------:R-:W-:-:S05]  /*8dc0*/  LOP3.LUT R5, R0, 0x80, R5, 0xf8, !PT ;  /* 0x0000008000057812 */ /* 0x000fca00078ef805 */
[----:B------:R-:W-:Y:S01]  /*8dd0*/  STG.E.U8 desc[UR36][R2.64], R5 ;  /* 0x0000000502007986 */ /* 0x000fe2000c101124 */
[----:B------:R-:W-:Y:S05]  /*8de0*/  EXIT ;  /* 0x000000000000794d */ /* 0x000fea0003800000 */
.L_x_4939:
[----:B------:R-:W-:-:S05]  /*8df0*/  HADD2.F32 R0, -RZ, R23.H0_H0 ;  /* 0x20000017ff007230 */ /* 0x000fca0000004100 */
[----:B------:R-:W-:-:S05]  /*8e00*/  F2FP.BF16.F32.PACK_AB R0, RZ, R0 ;  /* 0x00000000ff00723e */ /* 0x000fca00000010ff */
[----:B------:R-:W-:Y:S01]  /*8e10*/  STG.E.U16 desc[UR36][R2.64], R0 ;  /* 0x0000000002007986 */ /* 0x000fe2000c101524 */
[----:B------:R-:W-:Y:S05]  /*8e20*/  EXIT ;  /* 0x000000000000794d */ /* 0x000fea0003800000 */
.L_x_4948:
        /* <DEDUP_REMOVED lines=13> */
.L_x_6658:


//--------------------- .text._ZN2at6native18elementwise_kernelILi128ELi4EZNS0_22gpu_kernel_impl_nocastIZZZNS0_33launch_log_sigmoid_forward_kernelERNS_18TensorIteratorBaseEENKUlvE_clEvENKUlvE1_clEvEUlN3c104HalfEE_EEvS4_RKT_EUliE_EEviT1_ --------------------------
	.section	.text._ZN2at6native18elementwise_kernelILi128ELi4EZNS0_22gpu_kernel_impl_nocastIZZZNS0_33launch_log_sigmoid_forward_kernelERNS_18TensorIteratorBaseEENKUlvE_clEvENKUlvE1_clEvEUlN3c104HalfEE_EEvS4_RKT_EUliE_EEviT1_,"ax",@progbits
	.align	128
        .global         _ZN2at6native18elementwise_kernelILi128ELi4EZNS0_22gpu_kernel_impl_nocastIZZZNS0_33launch_log_sigmoid_forward_kernelERNS_18TensorIteratorBaseEENKUlvE_clEvENKUlvE1_clEvEUlN3c104HalfEE_EEvS4_RKT_EUliE_EEviT1_
        .type           _ZN2at6native18elementwise_kernelILi128ELi4EZNS0_22gpu_kernel_impl_nocastIZZZNS0_33launch_log_sigmoid_forward_kernelERNS_18TensorIteratorBaseEENKUlvE_clEvENKUlvE1_clEvEUlN3c104HalfEE_EEvS4_RKT_EUliE_EEviT1_,@function
        .size           _ZN2at6native18elementwise_kernelILi128ELi4EZNS0_22gpu_kernel_impl_nocastIZZZNS0_33launch_log_sigmoid_forward_kernelERNS_18TensorIteratorBaseEENKUlvE_clEvENKUlvE1_clEvEUlN3c104HalfEE_EEvS4_RKT_EUliE_EEviT1_,(.L_x_6659 - _ZN2at6native18elementwise_kernelILi128ELi4EZNS0_22gpu_kernel_impl_nocastIZZZNS0_33launch_log_sigmoid_forward_kernelERNS_18TensorIteratorBaseEENKUlvE_clEvENKUlvE1_clEvEUlN3c104HalfEE_EEvS4_RKT_EUliE_EEviT1_)
        .other          _ZN2at6native18elementwise_kernelILi128ELi4EZNS0_22gpu_kernel_impl_nocastIZZZNS0_33launch_log_sigmoid_forward_kernelERNS_18TensorIteratorBaseEENKUlvE_clEvENKUlvE1_clEvEUlN3c104HalfEE_EEvS4_RKT_EUliE_EEviT1_,@"STO_CUDA_ENTRY STV_DEFAULT"
_ZN2at6native18elementwise_kernelILi128ELi4EZNS0_22gpu_kernel_impl_nocastIZZZNS0_33launch_log_sigmoid_forward_kernelERNS_18TensorIteratorBaseEENKUlvE_clEvENKUlvE1_clEvEUlN3c104HalfEE_EEvS4_RKT_EUliE_EEviT1_:
.text._ZN2at6native18elementwise_kernelILi128ELi4EZNS0_22gpu_kernel_impl_nocastIZZZNS0_33launch_log_sigmoid_forward_kernelERNS_18TensorIteratorBaseEENKUlvE_clEvENKUlvE1_clEvEUlN3c104HalfEE_EEvS4_RKT_EUliE_EEviT1_:
        /* <DEDUP_REMOVED lines=18> */
[----:B0-----:R-:W-:Y:S01]  /*0120*/  MOV R5, 0x3d39bf78 ;  /* 0x3d39bf7800057802 */ /* 0x001fe20000000f00 */
[----:B--2---:R-:W-:-:S05]  /*0130*/  HADD2.F32 R0, -RZ, R4.H0_H0 ;  /* 0x20000004ff007230 */ /* 0x004fca0000004100 */
        /* <DEDUP_REMOVED lines=32> */
[----:B------:R-:W-:-:S05]  /*0340*/  F2FP.F16.F32.PACK_AB R7, RZ, R7 ;  /* 0x00000007ff07723e */ /* 0x000fca00000000ff */
[----:B------:R-:W-:Y:S05]  /*0350*/  @P0 BREAK.RELIABLE B1 ;  /* 0x0000000000010942 */ /* 0x000fea0003800100 */
[----:B0-----:R0:W-:Y:S01]  /*0360*/  STG.E.U16 desc[UR6][R4.64], R7 ;  /* 0x0000000704007986 */ /* 0x0011e2000c101506 */
[----:B------:R-:W-:Y:S05]  /*0370*/  @P0 BRA `(.L_x_4953) ;  /* 0x0000000400480947 */ /* 0x000fea0003800000 */
[----:B0-----:R-:W0:Y:S02]  /*0380*/  LDC.64 R4, c[0x0][0x588] ;  /* 0x00016200ff047b82 */ /* 0x001e240000000a00 */
[----:B0-----:R0:W2:Y:S01]  /*0390*/  LDG.E.U16 R4, desc[UR6][R4.64] ;  /* 0x0000000604047981 */ /* 0x0010a2000c1e1500 */
[----:B------:R-:W-:Y:S02]  /*03a0*/  MOV R9, 0x3e800000 ;  /* 0x3e80000000097802 */ /* 0x000fe40000000f00 */
        /* <DEDUP_REMOVED lines=34> */
[----:B------:R-:W-:-:S05]  /*05d0*/  F2FP.F16.F32.PACK_AB R7, RZ, R7 ;  /* 0x00000007ff07723e */ /* 0x000fca00000000ff */
[----:B0-----:R0:W-:Y:S02]  /*05e0*/  STG.E.U16 desc[UR6][R4.64], R7 ;  /* 0x0000000704007986 */ /* 0x0011e4000c101506 */
.L_x_4952:
[----:B------:R-:W-:-:S13]  /*05f0*/  ISETP.GE.AND P0, PT, R3, UR4, PT ;  /* 0x0000000403007c0c */ /* 0x000fda000bf06270 */
[----:B------:R-:W-:Y:S05]  /*0600*/  @P0 BREAK.RELIABLE B1 ;  /* 0x0000000000010942 */ /* 0x000fea0003800100 */
[----:B------:R-:W-:Y:S05]  /*0610*/  @P0 BRA `(.L_x_4953) ;  /* 0x0000000000a00947 */ /* 0x000fea0003800000 */
[----:B------:R-:W-:Y:S05]  /*0620*/  BSYNC.RELIABLE B1 ;  /* 0x0000000000017941 */ /* 0x000fea0003800100 */
.L_x_4951:
[----:B0-----:R-:W0:Y:S02]  /*0630*/  LDC.64 R4, c[0x0][0x588] ;  /* 0x00016200ff047b82 */ /* 0x001e240000000a00 */
        /* <DEDUP_REMOVED lines=38> */
.L_x_4953:
[----:B------:R-:W-:Y:S05]  /*08a0*/  BSYNC.RECONVERGENT B0 ;  /* 0x0000000000007941 */ /* 0x000fea0003800200 */
.L_x_4950:
[----:B------:R-:W-:Y:S05]  /*08b0*/  WARPSYNC.ALL ;  /* 0x0000000000007948 */ /* 0x000fea0003800000 */
[----:B------:R-:W-:-:S13]  /*08c0*/  ISETP.GE.AND P0, PT, R3, UR4, PT ;  /* 0x0000000403007c0c */ /* 0x000fda000bf06270 */
[----:B------:R-:W-:Y:S05]  /*08d0*/  @P0 EXIT ;  /* 0x000000000000094d */ /* 0x000fea0003800000 */
[----:B------:R-:W2:Y:S02]  /*08e0*/  LDC.64 R2, c[0x0][0x588] ;  /* 0x00016200ff027b82 */ /* 0x000ea40000000a00 */
[----:B--2---:R2:W3:Y:S01]  /*08f0*/  LDG.E.U16 R2, desc[UR6][R2.64] ;  /* 0x0000000602027981 */ /* 0x0044e2000c1e1500 */
[----:B------:R-:W-:Y:S01]  /*0900*/  HFMA2 R8, -RZ, RZ, 1.625, 0 ;  /* 0x3e800000ff087431 */ /* 0x000fe200000001ff */
[----:B--2---:R-:W-:Y:S01]  /*0910*/  MOV R3, 0x3d39bf78 ;  /* 0x3d39bf7800037802 */ /* 0x004fe20000000f00 */
[----:B---3--:R-:W-:-:S05]  /*0920*/  HADD2.F32 R0, -RZ, R2.H0_H0 ;  /* 0x20000002ff007230 */ /* 0x008fca0000004100 */
        /* <DEDUP_REMOVED lines=31> */
[----:B------:R-:W-:-:S05]  /*0b20*/  F2FP.F16.F32.PACK_AB R0, RZ, R0 ;  /* 0x00000000ff00723e */ /* 0x000fca00000000ff */
[----:B0-----:R-:W-:Y:S01]  /*0b30*/  STG.E.U16 desc[UR6][R2.64], R0 ;  /* 0x0000000002007986 */ /* 0x001fe2000c101506 */
[----:B------:R-:W-:Y:S05]  /*0b40*/  EXIT ;  /* 0x000000000000794d */ /* 0x000fea0003800000 */
.L_x_4949:
        /* <DEDUP_REMOVED lines=306> */
.L_x_4957:
[----:B------:R-:W0:Y:S02]  /*1e70*/  LDCU.64 UR8, c[0x0][0x588] ;  /* 0x0000b100ff0877ac */ /* 0x000e240008000a00 */
[----:B0-----:R-:W-:-:S04]  /*1e80*/  IADD3 R6, P0, PT, R4, UR8, RZ ;  /* 0x0000000804067c10 */ /* 0x001fc8000ff1e0ff */
[----:B------:R-:W-:Y:S01]  /*1e90*/  IADD3.X R7, PT, PT, RZ, UR9, RZ, P0, !PT ;  /* 0x00000009ff077c10 */ /* 0x000fe200087fe4ff */
[----:B------:R-:W0:Y:S04]  /*1ea0*/  LDCU.64 UR8, c[0x0][0x580] ;  /* 0x0000b000ff0877ac */ /* 0x000e280008000a00 */
[----:B------:R1:W2:Y:S01]  /*1eb0*/  LDG.E.U16 R4, desc[UR6][R6.64] ;  /* 0x0000000606047981 */ /* 0x0002a2000c1e1500 */
[----:B------:R-:W-:Y:S02]  /*1ec0*/  MOV R12, 0x3e800000 ;  /* 0x3e800000000c7802 */ /* 0x000fe40000000f00 */
[----:B------:R-:W-:Y:S02]  /*1ed0*/  IADD3 R3, PT, PT, R3, 0x80, RZ ;  /* 0x0000008003037810 */ /* 0x000fe40007ffe0ff */
[----:B-1----:R-:W-:Y:S01]  /*1ee0*/  MOV R7, 0x3d39bf78 ;  /* 0x3d39bf7800077802 */ /* 0x002fe20000000f00 */
[----:B--2---:R-:W-:-:S05]  /*1ef0*/  HADD2.F32 R4, -RZ, R4.H0_H0 ;  /* 0x20000004ff047230 */ /* 0x004fca0000004100 */
        /* <DEDUP_REMOVED lines=31> */
[----:B------:R-:W-:Y:S02]  /*20f0*/  F2FP.F16.F32.PACK_AB R9, RZ, R9 ;  /* 0x00000009ff09723e */ /* 0x000fe400000000ff */
        /* <DEDUP_REMOVED lines=303> */
.L_x_4959:
        /* <DEDUP_REMOVED lines=41> */
[----:B------:R-:W-:-:S05]  /*3680*/  IADD3.X R5, PT, PT, RZ, UR9, RZ, P0, !PT ;  /* 0x00000009ff057c10 */ /* 0x000fca00087fe4ff */
[----:B------:R0:W-:Y:S02]  /*3690*/  STG.E.U16 desc[UR6][R4.64], R9 ;  /* 0x0000000904007986 */ /* 0x0001e4000c101506 */
.L_x_4956:
[----:B------:R-:W-:-:S13]  /*36a0*/  ISETP.GE.AND P0, PT, R3, UR4, PT ;  /* 0x0000000403007c0c */ /* 0x000fda000bf06270 */
[----:B------:R-:W-:Y:S05]  /*36b0*/  @P0 BREAK.RELIABLE B1 ;  /* 0x0000000000010942 */ /* 0x000fea0003800100 */
[----:B------:R-:W-:Y:S05]  /*36c0*/  @P0 BRA `(.L_x_4958) ;  /* 0x0000001400580947 */ /* 0x000fea0003800000 */
[----:B------:R-:W-:Y:S05]  /*36d0*/  BSYNC.RELIABLE B1 ;  /* 0x0000000000017941 */ /* 0x000fea0003800100 */
.L_x_4955:
        /* <DEDUP_REMOVED lines=298> */
.L_x_4960:
        /* <DEDUP_REMOVED lines=43> */
.L_x_4958:
[----:B------:R-:W-:Y:S05]  /*4c30*/  BSYNC.RECONVERGENT B0 ;  /* 0x0000000000007941 */ /* 0x000fea0003800200 */
.L_x_4954:
        /* <DEDUP_REMOVED lines=301> */
.L_x_4961:
[----:B------:R-:W0:Y:S02]  /*5f10*/  LDCU.128 UR8, c[0x0][0x580] ;  /* 0x0000b000ff0877ac */ /* 0x000e240008000c00 */
[----:B0-----:R-:W-:-:S04]  /*5f20*/  IADD3 R4, P0, PT, R2, UR10, RZ ;  /* 0x0000000a02047c10 */ /* 0x001fc8000ff1e0ff */
[----:B------:R-:W-:-:S05]  /*5f30*/  IADD3.X R5, PT, PT, RZ, UR11, RZ, P0, !PT ;  /* 0x0000000bff057c10 */ /* 0x000fca00087fe4ff */
[----:B------:R0:W2:Y:S01]  /*5f40*/  LDG.E.U16 R4, desc[UR6][R4.64] ;  /* 0x0000000604047981 */ /* 0x0000a2000c1e1500 */
[----:B------:R-:W-:Y:S02]  /*5f50*/  MOV R10, 0x3e800000 ;  /* 0x3e800000000a7802 */ /* 0x000fe40000000f00 */
[----:B0-----:R-:W-:Y:S01]  /*5f60*/  MOV R5, 0x3d39bf78 ;  /* 0x3d39bf7800057802 */ /* 0x001fe20000000f00 */
[----:B--2---:R-:W-:-:S05]  /*5f70*/  HADD2.F32 R8, -RZ, R4.H0_H0 ;  /* 0x20000004ff087230 */ /* 0x004fca0000004100 */
        /* <DEDUP_REMOVED lines=31> */
[----:B------:R-:W-:Y:S02]  /*6170*/  F2FP.F16.F32.PACK_AB R5, RZ, R5 ;  /* 0x00000005ff05723e */ /* 0x000fe400000000ff */
[----:B------:R-:W-:-:S05]  /*6180*/  IADD3.X R3, PT, PT, RZ, UR9, RZ, P0, !PT ;  /* 0x00000009ff037c10 */ /* 0x000fca00087fe4ff */
[----:B------:R-:W-:Y:S01]  /*6190*/  STG.E.U16 desc[UR6][R2.64], R5 ;  /* 0x0000000502007986 */ /* 0x000fe2000c101506 */
[----:B------:R-:W-:Y:S05]  /*61a0*/  EXIT ;  /* 0x000000000000794d */ /* 0x000fea0003800000 */
.L_x_4962:
        /* <DEDUP_REMOVED lines=13> */
.L_x_6659:


//--------------------- .text._ZN2at6native27unrolled_elementwise_kernelIZZZNS0_33launch_log_sigmoid_forward_kernelERNS_18TensorIteratorBaseEENKUlvE_clEvENKUlvE1_clEvEUlN3c104HalfEE_St5arrayIPcLm2EELi4E23TrivialOffsetCalculatorILi1EjESD_NS0_6memory15LoadWithoutCastENSE_16StoreWithoutCastEEEviT_T0_T2_T3_T4_T5_ --------------------------
	.section	.text._ZN2at6native27unrolled_elementwise_kernelIZZZNS0_33launch_log_sigmoid_forward_kernelERNS_18TensorIteratorBaseEENKUlvE_clEvENKUlvE1_clEvEUlN3c104HalfEE_St5arrayIPcLm2EELi4E23TrivialOffsetCalculatorILi1EjESD_NS0_6memory15LoadWithoutCastENSE_16StoreWithoutCastEEEviT_T0_T2_T3_T4_T5_,"ax",@progbits
	.align	128
        .global         _ZN2at6native27unrolled_elementwise_kernelIZZZNS0_33launch_log_sigmoid_forward_kernelERNS_18TensorIteratorBaseEENKUlvE_clEvENKUlvE1_clEvEUlN3c104HalfEE_St5arrayIPcLm2EELi4E23TrivialOffsetCalculatorILi1EjESD_NS0_6memory15LoadWithoutCastENSE_16StoreWithoutCastEEEviT_T0_T2_T3_T4_T5_
        .type           _ZN2at6native27unrolled_elementwise_kernelIZZZNS0_33launch_log_sigmoid_forward_kernelERNS_18TensorIteratorBaseEENKUlvE_clEvENKUlvE1_clEvEUlN3c104HalfEE_St5arrayIPcLm2EELi4E23TrivialOffsetCalculatorILi1EjESD_NS0_6memory15LoadWithoutCastENSE_16StoreWithoutCastEEEviT_T0_T2_T3_T4_T5_,@function
        .size           _ZN2at6native27unrolled_elementwise_kernelIZZZNS0_33launch_log_sigmoid_forward_kernelERNS_18TensorIteratorBaseEENKUlvE_clEvENKUlvE1_clEvEUlN3c104HalfEE_St5arrayIPcLm2EELi4E23TrivialOffsetCalculatorILi1EjESD_NS0_6memory15LoadWithoutCastENSE_16StoreWithoutCastEEEviT_T0_T2_T3_T4_T5_,(.L_x_6660 - _ZN2at6native27unrolled_elementwise_kernelIZZZNS0_33launch_log_sigmoid_forward_kernelERNS_18TensorIteratorBaseEENKUlvE_clEvENKUlvE1_clEvEUlN3c104HalfEE_St5arrayIPcLm2EELi4E23TrivialOffsetCalculatorILi1EjESD_NS0_6memory15LoadWithoutCastENSE_16StoreWithoutCastEEEviT_T0_T2_T3_T4_T5_)
        .other          _ZN2at6native27unrolled_elementwise_kernelIZZZNS0_33launch_log_sigmoid_forward_kernelERNS_18TensorIteratorBaseEENKUlvE_clEvENKUlvE1_clEvEUlN3c104HalfEE_St5arrayIPcLm2EELi4E23TrivialOffsetCalculatorILi1EjESD_NS0_6memory15LoadWithoutCastENSE_16StoreWithoutCastEEEviT_T0_T2_T3_T4_T5_,@"STO_CUDA_ENTRY STV_DEFAULT"
_ZN2at6native27unrolled_elementwise_kernelIZZZNS0_33launch_log_sigmoid_forward_kernelERNS_18TensorIteratorBaseEENKUlvE_clEvENKUlvE1_clEvEUlN3c104HalfEE_St5arrayIPcLm2EELi4E23TrivialOffsetCalculatorILi1EjESD_NS0_6memory15LoadWithoutCastENSE_16StoreWithoutCastEEEviT_T0_T2_T3_T4_T5_:
.text._ZN2at6native27unrolled_elementwise_kernelIZZZNS0_33launch_log_sigmoid_forward_kernelERNS_18TensorIteratorBaseEENKUlvE_clEvENKUlvE1_clEvEUlN3c104HalfEE_St5arrayIPcLm2EELi4E23TrivialOffsetCalculatorILi1EjESD_NS0_6memory15LoadWithoutCastENSE_16StoreWithoutCastEEEviT_T0_T2_T3_T4_T5_:
        /* <DEDUP_REMOVED lines=22> */
[C---:B------:R-:W-:Y:S01]  /*0160*/  @!P0 LEA R9, R0.reuse, R5, 0x9 ;  /* 0x0000000500098211 */ /* 0x040fe200078e48ff */
[----:B------:R-:W0:Y:S10]  /*0170*/  @!P0 LDC.64 R2, c[0x0][0x390] ;  /* 0x0000e400ff028b82 */ /* 0x000e340000000a00 */
[----:B------:R-:W-:Y:S01]  /*0180*/  @!P2 LEA R7, R0, R7, 0x9 ;  /* 0x000000070007a211 */ /* 0x000fe200078e48ff */
[----:B-1----:R1:W5:Y:S01]  /*0190*/  @!P1 LDG.E.U16 R8, desc[UR4][R10.64] ;  /* 0x000000040a089981 */ /* 0x002362000c1e1500 */
[----:B------:R-:W2:Y:S01]  /*01a0*/  @!P2 LDC.64 R12, c[0x0][0x390] ;  /* 0x0000e400ff0cab82 */ /* 0x000ea20000000a00 */
[----:B0-----:R-:W-:Y:S01]  /*01b0*/  @!P0 IMAD.WIDE.U32 R2, R9, 0x2, R2 ;  /* 0x0000000209028825 */ /* 0x001fe200078e0002 */
[----:B------:R-:W-:-:S06]  /*01c0*/  PRMT R9, RZ, 0x7610, R9 ;  /* 0x00007610ff097816 */ /* 0x000fcc0000000009 */
[----:B------:R-:W5:Y:S01]  /*01d0*/  @!P0 LDG.E.U16 R9, desc[UR4][R2.64] ;  /* 0x0000000402098981 */ /* 0x000f62000c1e1500 */
[----:B------:R-:W-:Y:S01]  /*01e0*/  ISETP.GE.AND P0, PT, R5, R4, PT ;  /* 0x000000040500720c */ /* 0x000fe20003f06270 */
[----:B--2---:R-:W-:Y:S01]  /*01f0*/  @!P2 IMAD.WIDE.U32 R12, R7, 0x2, R12 ;  /* 0x00000002070ca825 */ /* 0x004fe200078e000c */
[----:B------:R-:W-:Y:S02]  /*0200*/  PRMT R7, RZ, 0x7610, R7 ;  /* 0x00007610ff077816 */ /* 0x000fe40000000007 */
[C---:B------:R-:W-:Y:S02]  /*0210*/  IADD3 R19, PT, PT, R5.reuse, 0x80, RZ ;  /* 0x0000008005137810 */ /* 0x040fe40007ffe0ff */
[----:B------:R0:W5:Y:S01]  /*0220*/  @!P2 LDG.E.U16 R6, desc[UR4][R12.64] ;  /* 0x000000040c06a981 */ /* 0x000162000c1e1500 */
[----:B-1----:R-:W-:-:S03]  /*0230*/  IADD3 R11, PT, PT, R5, 0x100, RZ ;  /* 0x00000100050b7810 */ /* 0x002fc60007ffe0ff */
[----:B------:R1:W5:Y:S03]  /*0240*/  @!P3 LDG.E.U16 R7, desc[UR4][R16.64] ;  /* 0x000000041007b981 */ /* 0x000366000c1e1500 */
[----:B------:R-:W2:Y:S01]  /*0250*/  @!P0 LDC.64 R14, c[0x0][0x388] ;  /* 0x0000e200ff0e8b82 */ /* 0x000ea20000000a00 */
[----:B------:R-:W-:Y:S01]  /*0260*/  BSSY.RECONVERGENT B0, `(.L_x_4963) ;  /* 0x000002c000007945 */ /* 0x000fe20003800200 */
[----:B0-----:R-:W-:Y:S02]  /*0270*/  @!P0 LEA R13, R0, R5, 0x9 ;  /* 0x00000005000d8211 */ /* 0x001fe400078e48ff */
[----:B-1----:R-:W-:Y:S02]  /*0280*/  IADD3 R17, PT, PT, R5, 0x180, RZ ;  /* 0x0000018005117810 */ /* 0x002fe40007ffe0ff */
[----:B------:R-:W-:Y:S02]  /*0290*/  @!P0 MOV R5, R19 ;  /* 0x0000001300058202 */ /* 0x000fe40000000f00 */
[----:B------:R-:W-:-:S02]  /*02a0*/  ISETP.GE.AND P4, PT, R19, R4, PT ;  /* 0x000000041300720c */ /* 0x000fc40003f86270 */
[-C--:B------:R-:W-:Y:S02]  /*02b0*/  ISETP.GE.AND P1, PT, R11, R4.reuse, PT ;  /* 0x000000040b00720c */ /* 0x080fe40003f26270 */
[-C--:B------:R-:W-:Y:S02]  /*02c0*/  ISETP.GE.AND P2, PT, R17, R4.reuse, PT ;  /* 0x000000041100720c */ /* 0x080fe40003f46270 */
[----:B------:R-:W-:Y:S01]  /*02d0*/  ISETP.GE.AND P3, PT, R5, R4, PT ;  /* 0x000000040500720c */ /* 0x000fe20003f66270 */
[----:B--2---:R-:W-:Y:S01]  /*02e0*/  @!P0 IMAD.WIDE.U32 R2, R13, 0x2, R14 ;  /* 0x000000020d028825 */ /* 0x004fe200078e000e */
[----:B------:R-:W-:Y:S11]  /*02f0*/  @P0 BRA `(.L_x_4964) ;  /* 0x0000000000880947 */ /* 0x000ff60003800000 */
[----:B-----5:R-:W-:Y:S02]  /*0300*/  HADD2.F32 R9, -RZ, R9.H0_H0 ;  /* 0x20000009ff097230 */ /* 0x020fe40000004100 */
[----:B------:R-:W-:Y:S01]  /*0310*/  HFMA2 R14, -RZ, RZ, 1.625, 0 ;  /* 0x3e800000ff0e7431 */ /* 0x000fe200000001ff */
[----:B------:R-:W-:Y:S02]  /*0320*/  MOV R15, 0x3d39bf78 ;  /* 0x3d39bf78000f7802 */ /* 0x000fe40000000f00 */
        /* <DEDUP_REMOVED lines=26> */
[----:B------:R-:W-:Y:S02]  /*04d0*/  @P5 FSETP.NEU.FTZ.AND P6, PT, R10, RZ, PT ;  /* 0x000000ff0a00520b */ /* 0x000fe40003fdd000 */
[----:B------:R-:W-:Y:S02]  /*04e0*/  FMNMX.FTZ R10, RZ, R9, PT ;  /* 0x00000009ff0a7209 */ /* 0x000fe40003810000 */
[----:B------:R-:W-:-:S05]  /*04f0*/  @P5 FSEL R11, R11, -RZ, P6 ;  /* 0x800000ff0b0b5208 */ /* 0x000fca0003000000 */
[----:B------:R-:W-:-:S05]  /*0500*/  FADD.FTZ R9, R10, -R11 ;  /* 0x8000000b0a097221 */ /* 0x000fca0000010000 */
[----:B------:R-:W-:-:S07]  /*0510*/  F2FP.F16.F32.PACK_AB R9, RZ, R9 ;  /* 0x00000009ff09723e */ /* 0x000fce00000000ff */
.L_x_4964:
[----:B------:R-:W-:Y:S05]  /*0520*/  BSYNC.RECONVERGENT B0 ;  /* 0x0000000000007941 */ /* 0x000fea0003800200 */
.L_x_4963:
[----:B------:R-:W-:Y:S04]  /*0530*/  BSSY.RECONVERGENT B0, `(.L_x_4965) ;  /* 0x0000024000007945 */ /* 0x000fe80003800200 */
[----:B------:R-:W-:Y:S05]  /*0540*/  @P4 BRA `(.L_x_4966) ;  /* 0x0000000000884947 */ /* 0x000fea0003800000 */
[----:B-----5:R-:W-:Y:S02]  /*0550*/  HADD2.F32 R8, -RZ, R8.H0_H0 ;  /* 0x20000008ff087230 */ /* 0x020fe40000004100 */
[----:B------:R-:W-:Y:S01]  /*0560*/  HFMA2 R14, -RZ, RZ, 1.625, 0 ;  /* 0x3e800000ff0e7431 */ /* 0x000fe200000001ff */
[----:B------:R-:W-:Y:S02]  /*0570*/  MOV R15, 0x3d39bf78 ;  /* 0x3d39bf78000f7802 */ /* 0x000fe40000000f00 */
        /* <DEDUP_REMOVED lines=30> */
[----:B------:R-:W-:-:S07]  /*0760*/  F2FP.F16.F32.PACK_AB R8, RZ, R8 ;  /* 0x00000008ff08723e */ /* 0x000fce00000000ff */
.L_x_4966:
[----:B------:R-:W-:Y:S05]  /*0770*/  BSYNC.RECONVERGENT B0 ;  /* 0x0000000000007941 */ /* 0x000fea0003800200 */
.L_x_4965:
[----:B------:R-:W-:Y:S04]  /*0780*/  BSSY.RECONVERGENT B0, `(.L_x_4967) ;  /* 0x0000024000007945 */ /* 0x000fe80003800200 */
[----:B------:R-:W-:Y:S05]  /*0790*/  @P1 BRA `(.L_x_4968) ;  /* 0x0000000000881947 */ /* 0x000fea0003800000 */
        /* <DEDUP_REMOVED lines=34> */
.L_x_4968:
[----:B------:R-:W-:Y:S05]  /*09c0*/  BSYNC.RECONVERGENT B0 ;  /* 0x0000000000007941 */ /* 0x000fea0003800200 */
.L_x_4967:
        /* <DEDUP_REMOVED lines=36> */
.L_x_4970:
[----:B------:R-:W-:Y:S05]  /*0c10*/  BSYNC.RECONVERGENT B0 ;  /* 0x0000000000007941 */ /* 0x000fea0003800200 */
.L_x_4969:
        /* <DEDUP_REMOVED lines=14> */
.L_x_4972:
[----:B------:R-:W-:Y:S05]  /*0d00*/  BSYNC.RECONVERGENT B0 ;  /* 0x0000000000007941 */ /* 0x000fea0003800200 */
.L_x_4971:
[----:B------:R-:W-:-:S13]  /*0d10*/  ISETP.GE.AND P0, PT, R5, R4, PT ;  /* 0x000000040500720c */ /* 0x000fda0003f06270 */
[----:B------:R-:W-:Y:S05]  /*0d20*/  @P0 EXIT ;  /* 0x000000000000094d */ /* 0x000fea0003800000 */
[----:B01----:R-:W0:Y:S01]  /*0d30*/  LDC.64 R2, c[0x0][0x388] ;  /* 0x0000e200ff027b82 */ /* 0x003e220000000a00 */
[----:B------:R-:W-:-:S05]  /*0d40*/  LEA R5, R0, R5, 0x9 ;  /* 0x0000000500057211 */ /* 0x000fca00078e48ff */
[----:B0-----:R-:W-:-:S05]  /*0d50*/  IMAD.WIDE.U32 R2, R5, 0x2, R2 ;  /* 0x0000000205027825 */ /* 0x001fca00078e0002 */
[----:B------:R-:W-:Y:S01]  /*0d60*/  STG.E.U16 desc[UR4][R2.64], R6 ;  /* 0x0000000602007986 */ /* 0x000fe2000c101504 */
[----:B------:R-:W-:Y:S05]  /*0d70*/  EXIT ;  /* 0x000000000000794d */ /* 0x000fea0003800000 */
.L_x_4973:
        /* <DEDUP_REMOVED lines=16> */
.L_x_6660:


//--------------------- .text._ZN2at6native29vectorized_elementwise_kernelILi2EZZZNS0_33launch_log_sigmoid_forward_kernelERNS_18TensorIteratorBaseEENKUlvE_clEvENKUlvE1_clEvEUlN3c104HalfEE_St5arrayIPcLm2EEEEviT0_T1_ --------------------------
	.section	.text._ZN2at6native29vectorized_elementwise_kernelILi2EZZZNS0_33launch_log_sigmoid_forward_kernelERNS_18TensorIteratorBaseEENKUlvE_clEvENKUlvE1_clEvEUlN3c104HalfEE_St5arrayIPcLm2EEEEviT0_T1_,"ax",@progbits
	.align	128
        .global         _ZN2at6native29vectorized_elementwise_kernelILi2EZZZNS0_33launch_log_sigmoid_forward_kernelERNS_18TensorIteratorBaseEENKUlvE_clEvENKUlvE1_clEvEUlN3c104HalfEE_St5arrayIPcLm2EEEEviT0_T1_
        .type           _ZN2at6native29vectorized_elementwise_kernelILi2EZZZNS0_33launch_log_sigmoid_forward_kernelERNS_18TensorIteratorBaseEENKUlvE_clEvENKUlvE1_clEvEUlN3c104HalfEE_St5arrayIPcLm2EEEEviT0_T1_,@function
        .size           _ZN2at6native29vectorized_elementwise_kernelILi2EZZZNS0_33launch_log_sigmoid_forward_kernelERNS_18TensorIteratorBaseEENKUlvE_clEvENKUlvE1_clEvEUlN3c104HalfEE_St5arrayIPcLm2EEEEviT0_T1_,(.L_x_6661 - _ZN2at6native29vectorized_elementwise_kernelILi2EZZZNS0_33launch_log_sigmoid_forward_kernelERNS_18TensorIteratorBaseEENKUlvE_clEvENKUlvE1_clEvEUlN3c104HalfEE_St5arrayIPcLm2EEEEviT0_T1_)
        .other          _ZN2at6native29vectorized_elementwise_kernelILi2EZZZNS0_33launch_log_sigmoid_forward_kernelERNS_18TensorIteratorBaseEENKUlvE_clEvENKUlvE1_clEvEUlN3c104HalfEE_St5arrayIPcLm2EEEEviT0_T1_,@"STO_CUDA_ENTRY STV_DEFAULT"
_ZN2at6native29vectorized_elementwise_kernelILi2EZZZNS0_33launch_log_sigmoid_forward_kernelERNS_18TensorIteratorBaseEENKUlvE_clEvENKUlvE1_clEvEUlN3c104HalfEE_St5arrayIPcLm2EEEEviT0_T1_:
.text._ZN2at6native29vectorized_elementwise_kernelILi2EZZZNS0_33launch_log_sigmoid_forward_kernelERNS_18TensorIteratorBaseEENKUlvE_clEvENKUlvE1_clEvEUlN3c104HalfEE_St5arrayIPcLm2EEEEviT0_T1_:
        /* <DEDUP_REMOVED lines=77> */
[----:B-----5:R-:W-:Y:S02]  /*04d0*/  HADD2.F32 R6, -RZ, R23.H0_H0 ;  /* 0x20000017ff067230 */ /* 0x020fe40000004100 */
[----:B------:R-:W-:Y:S01]  /*04e0*/  HFMA2 R15, -RZ, RZ, 1.625, 0 ;  /* 0x3e800000ff0f7431 */ /* 0x000fe200000001ff */
[----:B------:R-:W-:Y:S02]  /*04f0*/  MOV R21, 0x3d39bf78 ;  /* 0x3d39bf7800157802 */ /* 0x000fe40000000f00 */
        /* <DEDUP_REMOVED lines=30> */
[----:B------:R-:W-:-:S07]  /*06e0*/  F2FP.F16.F32.PACK_AB R6, RZ, R6 ;  /* 0x00000006ff06723e */ /* 0x000fce00000000ff */
.L_x_4976:
[----:B------:R-:W-:Y:S05]  /*06f0*/  BSYNC.RECONVERGENT B0 ;  /* 0x0000000000007941 */ /* 0x000fea0003800200 */
.L_x_4975:
[-C--:B------:R-:W-:Y:S01]  /*0700*/  ISETP.GE.U32.AND P4, PT, R7, R2.reuse, PT ;  /* 0x000000020700720c */ /* 0x080fe20003f86070 */
[----:B------:R-:W-:Y:S01]  /*0710*/  BSSY.RECONVERGENT B0, `(.L_x_4977) ;  /* 0x0000026000007945 */ /* 0x000fe20003800200 */
[----:B------:R-:W-:Y:S02]  /*0720*/  ISETP.GE.U32.AND P3, PT, R11, R2, PT ;  /* 0x000000020b00720c */ /* 0x000fe40003f66070 */
[----:B------:R-:W-:-:S09]  /*0730*/  IADD3 R11, PT, PT, R3, 0x300, RZ ;  /* 0x00000300030b7810 */ /* 0x000fd20007ffe0ff */
[----:B------:R-:W-:Y:S05]  /*0740*/  @P4 BRA `(.L_x_4978) ;  /* 0x0000000000884947 */ /* 0x000fea0003800000 */
[----:B-----5:R-:W-:Y:S02]  /*0750*/  HADD2.F32 R9, -RZ, R9.H0_H0 ;  /* 0x20000009ff097230 */ /* 0x020fe40000004100 */
[----:B------:R-:W-:Y:S01]  /*0760*/  HFMA2 R15, -RZ, RZ, 1.625, 0 ;  /* 0x3e800000ff0f7431 */ /* 0x000fe200000001ff */
[----:B------:R-:W-:Y:S02]  /*0770*/  MOV R21, 0x3d39bf78 ;  /* 0x3d39bf7800157802 */ /* 0x000fe40000000f00 */
        /* <DEDUP_REMOVED lines=31> */
.L_x_4978:
[----:B------:R-:W-:Y:S05]  /*0970*/  BSYNC.RECONVERGENT B0 ;  /* 0x0000000000007941 */ /* 0x000fea0003800200 */
.L_x_4977:
[----:B------:R-:W-:Y:S01]  /*0980*/  BSSY.RECONVERGENT B0, `(.L_x_4979) ;  /* 0x0000026000007945 */ /* 0x000fe20003800200 */
[----:B------:R-:W-:Y:S02]  /*0990*/  ISETP.GE.U32.AND P4, PT, R11, R2, PT ;  /* 0x000000020b00720c */ /* 0x000fe40003f86070 */
[----:B------:R-:W-:Y:S01]  /*09a0*/  IADD3 R11, PT, PT, R3, 0x380, RZ ;  /* 0x00000380030b7810 */ /* 0x000fe20007ffe0ff */
[----:B------:R-:W-:Y:S10]  /*09b0*/  @P5 BRA `(.L_x_4980) ;  /* 0x0000000000885947 */ /* 0x000ff40003800000 */
        /* <DEDUP_REMOVED lines=34> */
.L_x_4980:
[----:B------:R-:W-:Y:S05]  /*0be0*/  BSYNC.RECONVERGENT B0 ;  /* 0x0000000000007941 */ /* 0x000fea0003800200 */
.L_x_4979:
[----:B------:R-:W-:Y:S01]  /*0bf0*/  ISETP.GE.U32.AND P5, PT, R11, R2, PT ;  /* 0x000000020b00720c */ /* 0x000fe20003fa6070 */
[----:B------:R-:W-:Y:S01]  /*0c00*/  BSSY.RECONVERGENT B0, `(.L_x_4981) ;  /* 0x0000026000007945 */ /* 0x000fe20003800200 */
[----:B------:R-:W-:-:S05]  /*0c10*/  @!P0 IADD3 R11, PT, PT, R0, R3, RZ ;  /* 0x00000003000b8210 */ /* 0x000fca0007ffe0ff */
[----:B0-----:R-:W-:Y:S01]  /*0c20*/  @!P0 IMAD.WIDE.U32 R4, R11, 0x2, R4 ;  /* 0x000000020b048825 */ /* 0x001fe200078e0004 */
[----:B------:R-:W-:Y:S06]  /*0c30*/  @P1 BRA `(.L_x_4982) ;  /* 0x0000000000881947 */ /* 0x000fec0003800000 */
[----:B-----5:R-:W-:Y:S02]  /*0c40*/  HADD2.F32 R22, -RZ, R22.H0_H0 ;  /* 0x20000016ff167230 */ /* 0x020fe40000004100 */
[----:B------:R-:W-:Y:S01]  /*0c50*/  HFMA2 R14, -RZ, RZ, 1.625, 0 ;  /* 0x3e800000ff0e7431 */ /* 0x000fe200000001ff */
[----:B------:R-:W-:Y:S02]  /*0c60*/  MOV R15, 0x3d39bf78 ;  /* 0x3d39bf78000f7802 */ /* 0x000fe40000000f00 */
        /* <DEDUP_REMOVED lines=31> */
.L_x_4982:
[----:B------:R-:W-:Y:S05]  /*0e60*/  BSYNC.RECONVERGENT B0 ;  /* 0x0000000000007941 */ /* 0x000fea0003800200 */
.L_x_4981:
        /* <DEDUP_REMOVED lines=36> */
.L_x_4984:
[----:B------:R-:W-:Y:S05]  /*10b0*/  BSYNC.RECONVERGENT B0 ;  /* 0x0000000000007941 */ /* 0x000fea0003800200 */
.L_x_4983:
        /* <DEDUP_REMOVED lines=36> */
.L_x_4986:
[----:B------:R-:W-:Y:S05]  /*1300*/  BSYNC.RECONVERGENT B0 ;  /* 0x0000000000007941 */ /* 0x000fea0003800200 */
.L_x_4985:
        /* <DEDUP_REMOVED lines=36> */
.L_x_4988:
[----:B------:R-:W-:Y:S05]  /*1550*/  BSYNC.RECONVERGENT B0 ;  /* 0x0000000000007941 */ /* 0x000fea0003800200 */
.L_x_4987:
        /* <DEDUP_REMOVED lines=36> */
.L_x_4990:
[----:B------:R-:W-:Y:S05]  /*17a0*/  BSYNC.RECONVERGENT B0 ;  /* 0x0000000000007941 */ /* 0x000fea0003800200 */
.L_x_4989:
        /* <DEDUP_REMOVED lines=18> */
.L_x_4993:
[----:B------:R-:W-:-:S13]  /*18d0*/  ISETP.GE.U32.AND P0, PT, R3, R2, PT ;  /* 0x000000020300720c */ /* 0x000fda0003f06070 */
[----:B------:R-:W-:Y:S05]  /*18e0*/  @P0 BRA `(.L_x_4995) ;  /* 0x0000000000300947 */ /* 0x000fea0003800000 */
[----:B0-----:R-:W0:Y:S01]  /*18f0*/  LDC.64 R4, c[0x0][0x388] ;  /* 0x0000e200ff047b82 */ /* 0x001e220000000a00 */
[----:B------:R-:W-:Y:S02]  /*1900*/  IADD3 R7, PT, PT, R0, R3, RZ ;  /* 0x0000000300077210 */ /* 0x000fe40007ffe0ff */
[----:B------:R-:W-:-:S03]  /*1910*/  IADD3 R3, PT, PT, R3, 0x80, RZ ;  /* 0x0000008003037810 */ /* 0x000fc60007ffe0ff */
[----:B0-----:R-:W-:-:S05]  /*1920*/  IMAD.WIDE.U32 R4, R7, 0x2, R4 ;  /* 0x0000000207047825 */ /* 0x001fca00078e0004 */
[----:B------:R1:W-:Y:S02]  /*1930*/  STG.E.U16 desc[UR4][R4.64], R10 ;  /* 0x0000000a04007986 */ /* 0x0003e4000c101504 */
.L_x_4994:
[----:B------:R-:W-:-:S13]  /*1940*/  ISETP.GE.U32.AND P0, PT, R3, R2, PT ;  /* 0x000000020300720c */ /* 0x000fda0003f06070 */
[----:B------:R-:W-:Y:S05]  /*1950*/  @P0 BRA `(.L_x_4996) ;  /* 0x0000000000340947 */ /* 0x000fea0003800000 */
[----:B01----:R-:W0:Y:S01]  /*1960*/  LDC.64 R4, c[0x0][0x388] ;  /* 0x0000e200ff047b82 */ /* 0x003e220000000a00 */
[----:B------:R-:W-:Y:S02]  /*1970*/  IADD3 R7, PT, PT, R0, R3, RZ ;  /* 0x0000000300077210 */ /* 0x000fe40007ffe0ff */
[----:B------:R-:W-:-:S03]  /*1980*/  IADD3 R3, PT, PT, R3, 0x80, RZ ;  /* 0x0000008003037810 */ /* 0x000fc60007ffe0ff */
[----:B0-----:R-:W-:-:S05]  /*1990*/  IMAD.WIDE.U32 R4, R7, 0x2, R4 ;  /* 0x0000000207047825 */ /* 0x001fca00078e0004 */
[----:B------:R1:W-:Y:S02]  /*19a0*/  STG.E.U16 desc[UR4][R4.64], R11 ;  /* 0x0000000b04007986 */ /* 0x0003e4000c101504 */
.L_x_4995:
        /* <DEDUP_REMOVED lines=8> */
.L_x_4996:
[----:B------:R-:W-:Y:S05]  /*1a30*/  BSYNC.RELIABLE B1 ;  /* 0x0000000000017941 */ /* 0x000fea0003800100 */
.L_x_4992:
[----:B------:R-:W-:-:S13]  /*1a40*/  ISETP.GE.U32.AND P0, PT, R3, R2, PT ;  /* 0x000000020300720c */ /* 0x000fda0003f06070 */
[----:B012---:R-:W0:Y:S01]  /*1a50*/  @!P0 LDC.64 R4, c[0x0][0x388] ;  /* 0x0000e200ff048b82 */ /* 0x007e220000000a00 */
[----:B------:R-:W-:Y:S02]  /*1a60*/  @!P0 IADD3 R7, PT, PT, R0, R3, RZ ;  /* 0x0000000300078210 */ /* 0x000fe40007ffe0ff */
[----:B------:R-:W-:-:S03]  /*1a70*/  @!P0 IADD3 R3, PT, PT, R3, 0x80, RZ ;  /* 0x0000008003038810 */ /* 0x000fc60007ffe0ff */
[----:B0-----:R-:W-:-:S05]  /*1a80*/  @!P0 IMAD.WIDE.U32 R4, R7, 0x2, R4 ;  /* 0x0000000207048825 */ /* 0x001fca00078e0004 */
[----:B------:R2:W-:Y:S02]  /*1a90*/  @!P0 STG.E.U16 desc[UR4][R4.64], R13 ;  /* 0x0000000d04008986 */ /* 0x0005e4000c101504 */
.L_x_4997:
[----:B------:R-:W-:Y:S05]  /*1aa0*/  BSYNC.RECONVERGENT B0 ;  /* 0x0000000000007941 */ /* 0x000fea0003800200 */
.L_x_4991:
        /* <DEDUP_REMOVED lines=8> */
.L_x_4974:
[----:B------:R-:W0:Y:S01]  /*1b30*/  S2R R4, SR_TID.X ;  /* 0x0000000000047919 */ /* 0x000e220000002100 */
[----:B------:R-:W1:Y:S02]  /*1b40*/  LDC.64 R2, c[0x0][0x390] ;  /* 0x0000e400ff027b82 */ /* 0x000e640000000a00 */
[----:B-1----:R-:W-:-:S04]  /*1b50*/  IMAD.WIDE.U32 R2, R0, 0x2, R2 ;  /* 0x0000000200027825 */ /* 0x002fc800078e0002 */
[----:B0-----:R-:W-:-:S05]  /*1b60*/  IMAD.WIDE.U32 R8, R4, 0x4, R2 ;  /* 0x0000000404087825 */ /* 0x001fca00078e0002 */
[----:B------:R-:W2:Y:S04]  /*1b70*/  LDG.E R11, desc[UR4][R8.64] ;  /* 0x00000004080b7981 */ /* 0x000ea8000c1e1900 */
[----:B------:R-:W3:Y:S04]  /*1b80*/  LDG.E R6, desc[UR4][R8.64+0x200] ;  /* 0x0002000408067981 */ /* 0x000ee8000c1e1900 */
[----:B------:R-:W4:Y:S04]  /*1b90*/  LDG.E R10, desc[UR4][R8.64+0x400] ;  /* 0x00040004080a7981 */ /* 0x000f28000c1e1900 */
[----:B------:R0:W5:Y:S01]  /*1ba0*/  LDG.E R15, desc[UR4][R8.64+0x600] ;  /* 0x00060004080f7981 */ /* 0x000162000c1e1900 */
[----:B--2---:R-:W-:-:S02]  /*1bb0*/  HADD2.F32 R12, -RZ, R11.H0_H0 ;  /* 0x2000000bff0c7230 */ /* 0x004fc40000004100 */
[----:B------:R-:W-:-:S03]  /*1bc0*/  HADD2.F32 R11, -RZ, R11.H1_H1 ;  /* 0x3000000bff0b7230 */ /* 0x000fc60000004100 */
[----:B------:R-:W-:Y:S02]  /*1bd0*/  FMUL.FTZ R5, |R12|, -1.4426950216293334961 ;  /* 0xbfb8aa3b0c057820 */ /* 0x000fe40000410200 */
[----:B------:R-:W-:Y:S01]  /*1be0*/  FMUL.FTZ R7, |R11|, -1.4426950216293334961 ;  /* 0xbfb8aa3b0b077820 */ /* 0x000fe20000410200 */
[----:B------:R-:W-:-:S03]  /*1bf0*/  FMNMX.FTZ R11, RZ, R11, PT ;  /* 0x0000000bff0b7209 */ /* 0x000fc60003810000 */
[----:B------:R-:W1:Y:S04]  /*1c00*/  MUFU.EX2 R5, R5 ;  /* 0x0000000500057308 */ /* 0x000e680000000800 */
[----:B------:R-:W0:Y:S01]  /*1c10*/  MUFU.EX2 R7, R7 ;  /* 0x0000000700077308 */ /* 0x000e220000000800 */
[C---:B-1----:R-:W-:Y:S01]  /*1c20*/  FADD.FTZ.RZ R2, R5.reuse, 1 ;  /* 0x3f80000005027421 */ /* 0x042fe2000001c000 */
[----:B------:R-:W-:Y:S01]  /*1c30*/  ISETP.GE.U32.AND P0, PT, R5, 0x7f800000, PT ;  /* 0x7f8000000500780c */ /* 0x000fe20003f06070 */
[----:B0-----:R-:W-:-:S03]  /*1c40*/  FADD.FTZ.RZ R8, R7, 1 ;  /* 0x3f80000007087421 */ /* 0x001fc6000001c000 */
[----:B------:R-:W-:Y:S02]  /*1c50*/  IADD3 R2, PT, PT, R2, -0x3f400000, RZ ;  /* 0xc0c0000002027810 */ /* 0x000fe40007ffe0ff */
[C---:B------:R-:W-:Y:S02]  /*1c60*/  ISETP.GT.AND P2, PT, R5.reuse, -0x40800000, P0 ;  /* 0xbf8000000500780c */ /* 0x040fe40000744270 */
[----:B------:R-:W-:Y:S01]  /*1c70*/  LOP3.LUT R20, R2, 0xff800000, RZ, 0xc0, !PT ;  /* 0xff80000002147812 */ /* 0x000fe200078ec0ff */
[----:B------:R-:W-:Y:S01]  /*1c80*/  HFMA2 R2, -RZ, RZ, 1.625, 0 ;  /* 0x3e800000ff027431 */ /* 0x000fe200000001ff */
[----:B------:R-:W-:Y:S02]  /*1c90*/  IADD3 R18, PT, PT, R8, -0x3f400000, RZ ;  /* 0xc0c0000008127810 */ /* 0x000fe40007ffe0ff */
[----:B------:R-:W-:Y:S02]  /*1ca0*/  IADD3 R3, PT, PT, -R20, 0x40800000, RZ ;  /* 0x4080000014037810 */ /* 0x000fe40007ffe1ff */
[----:B------:R-:W-:-:S02]  /*1cb0*/  IADD3 R13, PT, PT, R5, -R20, RZ ;  /* 0x80000014050d7210 */ /* 0x000fc40007ffe0ff */
[----:B------:R-:W-:Y:S01]  /*1cc0*/  MOV R8, 0x3d39bf78 ;  /* 0x3d39bf7800087802 */ /* 0x000fe20000000f00 */
[----:B------:R-:W-:Y:S01]  /*1cd0*/  FFMA.FTZ R14, R3, R2, -1 ;  /* 0xbf800000030e7423 */ /* 0x000fe20000010002 */
[----:B------:R-:W-:Y:S02]  /*1ce0*/  LOP3.LUT R18, R18, 0xff800000, RZ, 0xc0, !PT ;  /* 0xff80000012127812 */ /* 0x000fe400078ec0ff */
[----:B------:R-:W-:Y:S01]  /*1cf0*/  I2FP.F32.S32 R20, R20 ;  /* 0x0000001400147245 */ /* 0x000fe20000201400 */
[----:B------:R-:W-:Y:S01]  /*1d00*/  FADD.FTZ R13, R13, R14 ;  /* 0x0000000e0d0d7221 */ /* 0x000fe20000010000 */
[----:B------:R-:W-:Y:S02]  /*1d10*/  IADD3 R3, PT, PT, -R18, 0x40800000, RZ ;  /* 0x4080000012037810 */ /* 0x000fe40007ffe1ff */
[----:B------:R-:W-:Y:S01]  /*1d20*/  IADD3 R9, PT, PT, R7, -R18, RZ ;  /* 0x8000001207097210 */ /* 0x000fe20007ffe0ff */
[----:B------:R-:W-:Y:S01]  /*1d30*/  FFMA.FTZ R14, R13, -R8, 0.10546888411045074463 ;  /* 0x3dd800120d0e7423 */ /* 0x000fe20000010808 */
[----:B------:R-:W-:Y:S01]  /*1d40*/  FMUL.FTZ R20, R20, 1.1920928955078125e-07 ;  /* 0x3400000014147820 */ /* 0x000fe20000410000 */
[----:B------:R-:W-:Y:S01]  /*1d50*/  FFMA.FTZ R16, R3, R2, -1 ;  /* 0xbf80000003107423 */ /* 0x000fe20000010002 */
[----:B---3--:R-:W-:-:S02]  /*1d60*/  HADD2.F32 R3, -RZ, R6.H0_H0 ;  /* 0x20000006ff037230 */ /* 0x008fc40000004100 */
[----:B------:R-:W-:Y:S01]  /*1d70*/  FFMA.FTZ R14, R13, R14, -0.13229703903198242188 ;  /* 0xbe0778e00d0e7423 */ /* 0x000fe2000001000e */
[----:B------:R-:W-:Y:S02]  /*1d80*/  HADD2.F32 R6, -RZ, R6.H1_H1 ;  /* 0x30000006ff067230 */ /* 0x000fe40000004100 */
[----:B------:R-:W-:Y:S01]  /*1d90*/  FADD.FTZ R9, R9, R16 ;  /* 0x0000001009097221 */ /* 0x000fe20000010000 */
[----:B------:R-:W-:Y:S01]  /*1da0*/  @P0 MOV R28, 0x7f800000 ;  /* 0x7f800000001c0802 */ /* 0x000fe20000000f00 */
[----:B------:R-:W-:Y:S01]  /*1db0*/  FFMA.FTZ R14, R13, R14, 0.14491446316242218018 ;  /* 0x3e1464750d0e7423 */ /* 0x000fe2000001000e */
[----:B------:R-:W-:Y:S01]  /*1dc0*/  FMUL.FTZ R17, |R3|, -1.4426950216293334961 ;  /* 0xbfb8aa3b03117820 */ /* 0x000fe20000410200 */
[----:B------:R-:W-:Y:S01]  /*1dd0*/  FFMA.FTZ R16, R9, -R8, 0.10546888411045074463 ;  /* 0x3dd8001209107423 */ /* 0x000fe20000010808 */
[----:B------:R-:W-:Y:S01]  /*1de0*/  FMUL.FTZ R21, |R6|, -1.4426950216293334961 ;  /* 0xbfb8aa3b06157820 */ /* 0x000fe20000410200 */
[----:B------:R-:W-:Y:S01]  /*1df0*/  FFMA.FTZ R14, R13, R14, -0.16641564667224884033 ;  /* 0xbe2a68dd0d0e7423 */ /* 0x000fe2000001000e */
[----:B------:R-:W-:Y:S01]  /*1e00*/  @P0 FSETP.NEU.FTZ.AND P1, PT, R5, RZ, PT ;  /* 0x000000ff0500020b */ /* 0x000fe20003f3d000 */
[----:B------:R-:W-:Y:S01]  /*1e10*/  FFMA.FTZ R22, R9, R16, -0.13229703903198242188 ;  /* 0xbe0778e009167423 */ /* 0x000fe20000010010 */
[----:B------:R-:W-:Y:S01]  /*1e20*/  I2FP.F32.S32 R18, R18 ;  /* 0x0000001200127245 */ /* 0x000fe20000201400 */
[----:B------:R-:W-:Y:S01]  /*1e30*/  FFMA.FTZ R14, R13, R14, 0.19988867640495300293 ;  /* 0x3e4caf9e0d0e7423 */ /* 0x000fe2000001000e */
[----:B------:R-:W-:Y:S01]  /*1e40*/  FMNMX.FTZ R3, RZ, R3, PT ;  /* 0x00000003ff037209 */ /* 0x000fe20003810000 */
[----:B------:R-:W-:Y:S01]  /*1e50*/  FFMA.FTZ R24, R9, R22, 0.14491446316242218018 ;  /* 0x3e14647509187423 */ /* 0x000fe20000010016 */
[----:B------:R-:W-:Y:S01]  /*1e60*/  FMNMX.FTZ R6, RZ, R6, PT ;  /* 0x00000006ff067209 */ /* 0x000fe20003810000 */
[----:B------:R-:W-:-:S02]  /*1e70*/  FFMA.FTZ R16, R13, R14, -0.25000196695327758789 ;  /* 0xbe8000420d107423 */ /* 0x000fc4000001000e */
[----:B------:R-:W0:Y:S01]  /*1e80*/  MUFU.EX2 R14, R17 ;  /* 0x00000011000e7308 */ /* 0x000e220000000800 */
[----:B------:R-:W-:Y:S01]  /*1e90*/  FFMA.FTZ R24, R9, R24, -0.16641564667224884033 ;  /* 0xbe2a68dd09187423 */ /* 0x000fe20000010018 */
[----:B------:R-:W-:Y:S02]  /*1ea0*/  FFMA.FTZ R22, R13, R16, 0.33333510160446166992 ;  /* 0x3eaaaae60d167423 */ /* 0x000fe40000010010 */
[----:B------:R-:W1:Y:S01]  /*1eb0*/  MUFU.EX2 R16, R21 ;  /* 0x0000001500107308 */ /* 0x000e620000000800 */
[----:B------:R-:W-:Y:S01]  /*1ec0*/  FFMA.FTZ R24, R9, R24, 0.19988867640495300293 ;  /* 0x3e4caf9e09187423 */ /* 0x000fe20000010018 */
[----:B------:R-:W-:-:S03]  /*1ed0*/  FFMA.FTZ R22, R13, R22, -0.5 ;  /* 0xbf0000000d167423 */ /* 0x000fc60000010016 */
[----:B------:R-:W-:Y:S01]  /*1ee0*/  FFMA.FTZ R24, R9, R24, -0.25000196695327758789 ;  /* 0xbe80004209187423 */ /* 0x000fe20000010018 */
[----:B------:R-:W-:-:S03]  /*1ef0*/  FMUL.FTZ R22, R13, R22 ;  /* 0x000000160d167220 */ /* 0x000fc60000410000 */
[----:B------:R-:W-:Y:S01]  /*1f00*/  FFMA.FTZ R24, R9, R24, 0.33333510160446166992 ;  /* 0x3eaaaae609187423 */ /* 0x000fe20000010018 */
[----:B------:R-:W-:Y:S01]  /*1f10*/  FFMA.FTZ R19, R13, R22, R13 ;  /* 0x000000160d137223 */ /* 0x000fe2000001000d */
[----:B0-----:R-:W-:Y:S02]  /*1f20*/  FADD.FTZ.RZ R13, R14, 1 ;  /* 0x3f8000000e0d7421 */ /* 0x001fe4000001c000 */
[----:B------:R-:W-:Y:S01]  /*1f30*/  FFMA.FTZ R24, R9, R24, -0.5 ;  /* 0xbf00000009187423 */ /* 0x000fe20000010018 */
[----:B-1----:R-:W-:Y:S01]  /*1f40*/  FADD.FTZ.RZ R17, R16, 1 ;  /* 0x3f80000010117421 */ /* 0x002fe2000001c000 */
[----:B------:R-:W-:Y:S01]  /*1f50*/  FFMA.FTZ R20, R20, 0.69314718246459960938, R19 ;  /* 0x3f31721814147823 */ /* 0x000fe20000010013 */
[----:B------:R-:W-:Y:S01]  /*1f60*/  IADD3 R13, PT, PT, R13, -0x3f400000, RZ ;  /* 0xc0c000000d0d7810 */ /* 0x000fe20007ffe0ff */
[----:B------:R-:W-:Y:S01]  /*1f70*/  FMUL.FTZ R22, R9, R24 ;  /* 0x0000001809167220 */ /* 0x000fe20000410000 */
[----:B------:R-:W-:Y:S01]  /*1f80*/  @P2 FFMA.FTZ R20, R5, R28, +INF ;  /* 0x7f80000005142423 */ /* 0x000fe2000001001c */
[----:B------:R-:W-:Y:S01]  /*1f90*/  IADD3 R17, PT, PT, R17, -0x3f400000, RZ ;  /* 0xc0c0000011117810 */ /* 0x000fe20007ffe0ff */
[--C-:B----4-:R-:W-:Y:S01]  /*1fa0*/  HADD2.F32 R5, -RZ, R10.reuse.H0_H0 ;  /* 0x2000000aff057230 */ /* 0x110fe20000004100 */
[----:B------:R-:W-:Y:S01]  /*1fb0*/  LOP3.LUT R13, R13, 0xff800000, RZ, 0xc0, !PT ;  /* 0xff8000000d0d7812 */ /* 0x000fe200078ec0ff */
[----:B------:R-:W-:Y:S01]  /*1fc0*/  FFMA.FTZ R22, R9, R22, R9 ;  /* 0x0000001609167223 */ /* 0x000fe20000010009 */
[----:B------:R-:W-:Y:S01]  /*1fd0*/  LOP3.LUT R17, R17, 0xff800000, RZ, 0xc0, !PT ;  /* 0xff80000011117812 */ /* 0x000fe200078ec0ff */
[----:B------:R-:W-:Y:S01]  /*1fe0*/  HADD2.F32 R10, -RZ, R10.H1_H1 ;  /* 0x3000000aff0a7230 */ /* 0x000fe20000004100 */
[----:B------:R-:W-:-:S02]  /*1ff0*/  IADD3 R9, PT, PT, -R13, 0x40800000, RZ ;  /* 0x408000000d097810 */ /* 0x000fc40007ffe1ff */
[----:B------:R-:W-:Y:S02]  /*2000*/  IADD3 R21, PT, PT, R14, -R13, RZ ;  /* 0x8000000d0e157210 */ /* 0x000fe40007ffe0ff */
[----:B------:R-:W-:Y:S01]  /*2010*/  IADD3 R23, PT, PT, -R17, 0x40800000, RZ ;  /* 0x4080000011177810 */ /* 0x000fe20007ffe1ff */
[-C--:B------:R-:W-:Y:S01]  /*2020*/  FFMA.FTZ R24, R9, R2.reuse, -1 ;  /* 0xbf80000009187423 */ /* 0x080fe20000010002 */
[----:B------:R-:W-:Y:S01]  /*2030*/  IADD3 R19, PT, PT, R16, -R17, RZ ;  /* 0x8000001110137210 */ /* 0x000fe20007ffe0ff */
[----:B------:R-:W-:Y:S01]  /*2040*/  FMUL.FTZ R9, |R5|, -1.4426950216293334961 ;  /* 0xbfb8aa3b05097820 */ /* 0x000fe20000410200 */
[----:B------:R-:W-:Y:S01]  /*2050*/  ISETP.GE.U32.AND P2, PT, R7, 0x7f800000, PT ;  /* 0x7f8000000700780c */ /* 0x000fe20003f46070 */
[----:B------:R-:W-:Y:S01]  /*2060*/  FADD.FTZ R21, R21, R24 ;  /* 0x0000001815157221 */ /* 0x000fe20000010000 */
[----:B------:R-:W-:Y:S01]  /*2070*/  FFMA.FTZ R26, R23, R2, -1 ;  /* 0xbf800000171a7423 */ /* 0x000fe20000010002 */
[----:B------:R-:W-:Y:S01]  /*2080*/  FMUL.FTZ R23, R18, 1.1920928955078125e-07 ;  /* 0x3400000012177820 */ /* 0x000fe20000410000 */
[----:B------:R-:W-:Y:S01]  /*2090*/  ISETP.GT.AND P4, PT, R7, -0x40800000, P2 ;  /* 0xbf8000000700780c */ /* 0x000fe20001784270 */
[----:B------:R-:W-:Y:S01]  /*20a0*/  FFMA.FTZ R24, R21, -R8, 0.10546888411045074463 ;  /* 0x3dd8001215187423 */ /* 0x000fe20000010808 */
[----:B------:R-:W-:Y:S01]  /*20b0*/  FADD.FTZ R19, R19, R26 ;  /* 0x0000001a13137221 */ /* 0x000fe20000010000 */
[----:B------:R-:W0:Y:S01]  /*20c0*/  MUFU.EX2 R9, R9 ;  /* 0x0000000900097308 */ /* 0x000e220000000800 */
[----:B------:R-:W-:Y:S01]  /*20d0*/  FFMA.FTZ R22, R23, 0.69314718246459960938, R22 ;  /* 0x3f31721817167823 */ /* 0x000fe20000010016 */
[----:B------:R-:W-:Y:S01]  /*20e0*/  FFMA.FTZ R24, R21, R24, -0.13229703903198242188 ;  /* 0xbe0778e015187423 */ /* 0x000fe20000010018 */
[----:B------:R-:W-:Y:S01]  /*20f0*/  FFMA.FTZ R26, R19, -R8, 0.10546888411045074463 ;  /* 0x3dd80012131a7423 */ /* 0x000fe20000010808 */
[----:B------:R-:W-:Y:S01]  /*2100*/  FMNMX.FTZ R23, RZ, R12, PT ;  /* 0x0000000cff177209 */ /* 0x000fe20003810000 */
[----:B------:R-:W-:Y:S01]  /*2110*/  FMUL.FTZ R25, |R10|, -1.4426950216293334961 ;  /* 0xbfb8aa3b0a197820 */ /* 0x000fe20000410200 */
[----:B------:R-:W-:Y:S01]  /*2120*/  FFMA.FTZ R24, R21, R24, 0.14491446316242218018 ;  /* 0x3e14647515187423 */ /* 0x000fe20000010018 */
[----:B------:R-:W-:Y:S01]  /*2130*/  FFMA.FTZ R26, R19, R26, -0.13229703903198242188 ;  /* 0xbe0778e0131a7423 */ /* 0x000fe2000001001a */
[----:B------:R-:W-:-:S02]  /*2140*/  @P2 MOV R12, 0x7f800000 ;  /* 0x7f800000000c2802 */ /* 0x000fc40000000f00 */
[----:B------:R-:W-:Y:S01]  /*2150*/  FFMA.FTZ R24, R21, R24, -0.16641564667224884033 ;  /* 0xbe2a68dd15187423 */ /* 0x000fe20000010018 */
[----:B------:R-:W-:Y:S01]  /*2160*/  FFMA.FTZ R26, R19, R26, 0.14491446316242218018 ;  /* 0x3e146475131a7423 */ /* 0x000fe2000001001a */
[----:B------:R-:W-:Y:S01]  /*2170*/  @P0 FSEL R20, R20, -RZ, P1 ;  /* 0x800000ff14140208 */ /* 0x000fe20000800000 */
[----:B------:R-:W-:Y:S01]  /*2180*/  @P4 FFMA.FTZ R22, R7, R12, +INF ;  /* 0x7f80000007164423 */ /* 0x000fe2000001000c */
[----:B------:R-:W-:Y:S01]  /*2190*/  FFMA.FTZ R24, R21, R24, 0.19988867640495300293 ;  /* 0x3e4caf9e15187423 */ /* 0x000fe20000010018 */
[----:B0-----:R-:W-:Y:S01]  /*21a0*/  FADD.FTZ.RZ R12, R9, 1 ;  /* 0x3f800000090c7421 */ /* 0x001fe2000001c000 */
[----:B------:R-:W-:Y:S01]  /*21b0*/  FFMA.FTZ R26, R19, R26, -0.16641564667224884033 ;  /* 0xbe2a68dd131a7423 */ /* 0x000fe2000001001a */
[----:B------:R-:W-:Y:S01]  /*21c0*/  @P2 FSETP.NEU.FTZ.AND P3, PT, R7, RZ, PT ;  /* 0x000000ff0700220b */ /* 0x000fe20003f7d000 */
[----:B------:R-:W-:Y:S01]  /*21d0*/  FFMA.FTZ R24, R21, R24, -0.25000196695327758789 ;  /* 0xbe80004215187423 */ /* 0x000fe20000010018 */
[----:B------:R-:W-:Y:S01]  /*21e0*/  ISETP.GE.U32.AND P0, PT, R14, 0x7f800000, PT ;  /* 0x7f8000000e00780c */ /* 0x000fe20003f06070 */
[----:B------:R-:W-:Y:S01]  /*21f0*/  FFMA.FTZ R26, R19, R26, 0.19988867640495300293 ;  /* 0x3e4caf9e131a7423 */ /* 0x000fe2000001001a */
[----:B------:R-:W-:Y:S01]  /*2200*/  IADD3 R12, PT, PT, R12, -0x3f400000, RZ ;  /* 0xc0c000000c0c7810 */ /* 0x000fe20007ffe0ff */
[----:B------:R-:W-:Y:S01]  /*2210*/  FFMA.FTZ R24, R21, R24, 0.33333510160446166992 ;  /* 0x3eaaaae615187423 */ /* 0x000fe20000010018 */
[----:B------:R-:W-:Y:S01]  /*2220*/  FADD.FTZ R7, R23, -R20 ;  /* 0x8000001417077221 */ /* 0x000fe20000010000 */
[----:B------:R-:W-:Y:S01]  /*2230*/  FFMA.FTZ R26, R19, R26, -0.25000196695327758789 ;  /* 0xbe800042131a7423 */ /* 0x000fe2000001001a */
[----:B------:R-:W-:Y:S01]  /*2240*/  LOP3.LUT R18, R12, 0xff800000, RZ, 0xc0, !PT ;  /* 0xff8000000c127812 */ /* 0x000fe200078ec0ff */
[----:B------:R-:W-:Y:S01]  /*2250*/  FFMA.FTZ R24, R21, R24, -0.5 ;  /* 0xbf00000015187423 */ /* 0x000fe20000010018 */
[----:B------:R-:W-:Y:S01]  /*2260*/  @P2 FSEL R22, R22, -RZ, P3 ;  /* 0x800000ff16162208 */ /* 0x000fe20001800000 */
[----:B------:R-:W-:Y:S01]  /*2270*/  FFMA.FTZ R26, R19, R26, 0.33333510160446166992 ;  /* 0x3eaaaae6131a7423 */ /* 0x000fe2000001001a */
[----:B------:R-:W-:Y:S01]  /*2280*/  I2FP.F32.S32 R20, R13 ;  /* 0x0000000d00147245 */ /* 0x000fe20000201400 */
[----:B------:R-:W-:Y:S01]  /*2290*/  FMUL.FTZ R24, R21, R24 ;  /* 0x0000001815187220 */ /* 0x000fe20000410000 */
[----:B------:R-:W-:Y:S01]  /*22a0*/  ISETP.GT.AND P3, PT, R14, -0x40800000, P0 ;  /* 0xbf8000000e00780c */ /* 0x000fe20000764270 */
[----:B------:R-:W0:Y:S01]  /*22b0*/  MUFU.EX2 R13, R25 ;  /* 0x00000019000d7308 */ /* 0x000e220000000800 */
[----:B------:R-:W-:Y:S01]  /*22c0*/  IADD3 R23, PT, PT, -R18, 0x40800000, RZ ;  /* 0x4080000012177810 */ /* 0x000fe20007ffe1ff */
[----:B------:R-:W-:Y:S01]  /*22d0*/  FADD.FTZ R12, R11, -R22 ;  /* 0x800000160b0c7221 */ /* 0x000fe20000010000 */
[----:B------:R-:W-:Y:S01]  /*22e0*/  I2FP.F32.S32 R17, R17 ;  /* 0x0000001100117245 */ /* 0x000fe20000201400 */
[----:B------:R-:W-:Y:S01]  /*22f0*/  FFMA.FTZ R11, R21, R24, R21 ;  /* 0x00000018150b7223 */ /* 0x000fe20000010015 */
[----:B------:R-:W-:Y:S01]  /*2300*/  FFMA.FTZ R26, R19, R26, -0.5 ;  /* 0xbf000000131a7423 */ /* 0x000fe2000001001a */
[----:B------:R-:W-:Y:S01]  /*2310*/  IADD3 R21, PT, PT, R9, -R18, RZ ;  /* 0x8000001209157210 */ /* 0x000fe20007ffe0ff */
[----:B------:R-:W-:Y:S01]  /*2320*/  FFMA.FTZ R22, R23, R2, -1 ;  /* 0xbf80000017167423 */ /* 0x000fe20000010002 */
[----:B------:R-:W-:Y:S01]  /*2330*/  ISETP.GE.U32.AND P2, PT, R16, 0x7f800000, PT ;  /* 0x7f8000001000780c */ /* 0x000fe20003f46070 */
[----:B------:R-:W-:Y:S01]  /*2340*/  FMUL.FTZ R24, R17, 1.1920928955078125e-07 ;  /* 0x3400000011187820 */ /* 0x000fe20000410000 */
[----:B------:R-:W-:Y:S01]  /*2350*/  FMUL.FTZ R20, R20, 1.1920928955078125e-07 ;  /* 0x3400000014147820 */ /* 0x000fe20000410000 */
[----:B------:R-:W-:Y:S01]  /*2360*/  @P0 MOV R17, 0x7f800000 ;  /* 0x7f80000000110802 */ /* 0x000fe20000000f00 */
[----:B------:R-:W-:Y:S01]  /*2370*/  FMUL.FTZ R26, R19, R26 ;  /* 0x0000001a131a7220 */ /* 0x000fe20000410000 */
[----:B------:R-:W-:Y:S01]  /*2380*/  FADD.FTZ R21, R21, R22 ;  /* 0x0000001615157221 */ /* 0x000fe20000010000 */
[----:B------:R-:W-:Y:S01]  /*2390*/  ISETP.GT.AND P5, PT, R16, -0x40800000, P2 ;  /* 0xbf8000001000780c */ /* 0x000fe200017a4270 */
[----:B------:R-:W-:Y:S01]  /*23a0*/  FFMA.FTZ R22, R20, 0.69314718246459960938, R11 ;  /* 0x3f31721814167823 */ /* 0x000fe2000001000b */
[C---:B------:R-:W-:Y:S01]  /*23b0*/  @P3 FFMA.FTZ R22, R14.reuse, R17, +INF ;  /* 0x7f8000000e163423 */ /* 0x040fe20000010011 */
[----:B------:R-:W-:Y:S01]  /*23c0*/  FFMA.FTZ R19, R19, R26, R19 ;  /* 0x0000001a13137223 */ /* 0x000fe20000010013 */
[----:B0-----:R-:W-:Y:S01]  /*23d0*/  FADD.FTZ.RZ R17, R13, 1 ;  /* 0x3f8000000d117421 */ /* 0x001fe2000001c000 */
[C---:B------:R-:W-:Y:S01]  /*23e0*/  FFMA.FTZ R26, R21.reuse, -R8, 0.10546888411045074463 ;  /* 0x3dd80012151a7423 */ /* 0x040fe20000010808 */
[----:B------:R-:W-:Y:S01]  /*23f0*/  @P0 FSETP.NEU.FTZ.AND P1, PT, R14, RZ, PT ;  /* 0x000000ff0e00020b */ /* 0x000fe20003f3d000 */
[----:B------:R-:W-:Y:S01]  /*2400*/  FFMA.FTZ R11, R24, 0.69314718246459960938, R19 ;  /* 0x3f317218180b7823 */ /* 0x000fe20000010013 */
[----:B------:R-:W-:Y:S01]  /*2410*/  @P2 MOV R19, 0x7f800000 ;  /* 0x7f80000000132802 */ /* 0x000fe20000000f00 */
[----:B------:R-:W-:Y:S01]  /*2420*/  FFMA.FTZ R26, R21, R26, -0.13229703903198242188 ;  /* 0xbe0778e0151a7423 */ /* 0x000fe2000001001a */
[----:B------:R-:W-:Y:S01]  /*2430*/  IADD3 R17, PT, PT, R17, -0x3f400000, RZ ;  /* 0xc0c0000011117810 */ /* 0x000fe20007ffe0ff */
[--C-:B-----5:R-:W-:Y:S01]  /*2440*/  HADD2.F32 R14, -RZ, R15.reuse.H0_H0 ;  /* 0x2000000fff0e7230 */ /* 0x120fe20000004100 */
[----:B------:R-:W-:Y:S01]  /*2450*/  @P0 FSEL R22, R22, -RZ, P1 ;  /* 0x800000ff16160208 */ /* 0x000fe20000800000 */
[----:B------:R-:W-:Y:S01]  /*2460*/  FFMA.FTZ R26, R21, R26, 0.14491446316242218018 ;  /* 0x3e146475151a7423 */ /* 0x000fe2000001001a */
[----:B------:R-:W-:Y:S01]  /*2470*/  LOP3.LUT R20, R17, 0xff800000, RZ, 0xc0, !PT ;  /* 0xff80000011147812 */ /* 0x000fe200078ec0ff */
[----:B------:R-:W-:Y:S01]  /*2480*/  @P5 FFMA.FTZ R11, R16, R19, +INF ;  /* 0x7f800000100b5423 */ /* 0x000fe20000010013 */
[----:B------:R-:W-:Y:S01]  /*2490*/  FMUL.FTZ R19, |R14|, -1.4426950216293334961 ;  /* 0xbfb8aa3b0e137820 */ /* 0x000fe20000410200 */
[----:B------:R-:W-:Y:S01]  /*24a0*/  FFMA.FTZ R26, R21, R26, -0.16641564667224884033 ;  /* 0xbe2a68dd151a7423 */ /* 0x000fe2000001001a */
[----:B------:R-:W-:Y:S01]  /*24b0*/  HADD2.F32 R15, -RZ, R15.H1_H1 ;  /* 0x3000000fff0f7230 */ /* 0x000fe20000004100 */
[----:B------:R-:W-:-:S02]  /*24c0*/  IADD3 R23, PT, PT, -R20, 0x40800000, RZ ;  /* 0x4080000014177810 */ /* 0x000fc40007ffe1ff */
[----:B------:R-:W-:Y:S01]  /*24d0*/  FFMA.FTZ R26, R21, R26, 0.19988867640495300293 ;  /* 0x3e4caf9e151a7423 */ /* 0x000fe2000001001a */
[----:B------:R-:W-:Y:S01]  /*24e0*/  IADD3 R25, PT, PT, R13, -R20, RZ ;  /* 0x800000140d197210 */ /* 0x000fe20007ffe0ff */
[----:B------:R-:W0:Y:S01]  /*24f0*/  MUFU.EX2 R19, R19 ;  /* 0x0000001300137308 */ /* 0x000e220000000800 */
[----:B------:R-:W-:Y:S01]  /*2500*/  FMUL.FTZ R17, |R15|, -1.4426950216293334961 ;  /* 0xbfb8aa3b0f117820 */ /* 0x000fe20000410200 */
[----:B------:R-:W-:Y:S01]  /*2510*/  FFMA.FTZ R24, R23, R2, -1 ;  /* 0xbf80000017187423 */ /* 0x000fe20000010002 */
[----:B------:R-:W-:Y:S01]  /*2520*/  FFMA.FTZ R26, R21, R26, -0.25000196695327758789 ;  /* 0xbe800042151a7423 */ /* 0x000fe2000001001a */
[----:B------:R-:W-:Y:S01]  /*2530*/  @P2 FSETP.NEU.FTZ.AND P4, PT, R16, RZ, PT ;  /* 0x000000ff1000220b */ /* 0x000fe20003f9d000 */
[----:B------:R-:W-:Y:S01]  /*2540*/  FADD.FTZ R16, R3, -R22 ;  /* 0x8000001603107221 */ /* 0x000fe20000010000 */
[----:B------:R-:W-:Y:S01]  /*2550*/  FADD.FTZ R25, R25, R24 ;  /* 0x0000001819197221 */ /* 0x000fe20000010000 */
[----:B------:R-:W1:Y:S01]  /*2560*/  MUFU.EX2 R17, R17 ;  /* 0x0000001100117308 */ /* 0x000e620000000800 */
[----:B------:R-:W-:Y:S01]  /*2570*/  FFMA.FTZ R26, R21, R26, 0.33333510160446166992 ;  /* 0x3eaaaae6151a7423 */ /* 0x000fe2000001001a */
[----:B------:R-:W-:Y:S01]  /*2580*/  ISETP.GE.U32.AND P5, PT, R9, 0x7f800000, PT ;  /* 0x7f8000000900780c */ /* 0x000fe20003fa6070 */
[----:B------:R-:W-:Y:S01]  /*2590*/  FFMA.FTZ R22, R25, -R8, 0.10546888411045074463 ;  /* 0x3dd8001219167423 */ /* 0x000fe20000010808 */
[----:B------:R-:W-:Y:S01]  /*25a0*/  I2FP.F32.S32 R18, R18 ;  /* 0x0000001200127245 */ /* 0x000fe20000201400 */
[----:B------:R-:W-:Y:S01]  /*25b0*/  FFMA.FTZ R26, R21, R26, -0.5 ;  /* 0xbf000000151a7423 */ /* 0x000fe2000001001a */
[----:B------:R-:W-:Y:S01]  /*25c0*/  ISETP.GT.AND P0, PT, R9, -0x40800000, P5 ;  /* 0xbf8000000900780c */ /* 0x000fe20002f04270 */
[----:B------:R-:W-:Y:S01]  /*25d0*/  FFMA.FTZ R24, R25, R22, -0.13229703903198242188 ;  /* 0xbe0778e019187423 */ /* 0x000fe20000010016 */
[----:B0-----:R-:W-:Y:S01]  /*25e0*/  FADD.FTZ.RZ R3, R19, 1 ;  /* 0x3f80000013037421 */ /* 0x001fe2000001c000 */
[----:B------:R-:W-:Y:S01]  /*25f0*/  FMUL.FTZ R26, R21, R26 ;  /* 0x0000001a151a7220 */ /* 0x000fe20000410000 */
[----:B------:R-:W-:Y:S01]  /*2600*/  FMUL.FTZ R18, R18, 1.1920928955078125e-07 ;  /* 0x3400000012127820 */ /* 0x000fe20000410000 */
[----:B------:R-:W-:Y:S01]  /*2610*/  FFMA.FTZ R24, R25, R24, 0.14491446316242218018 ;  /* 0x3e14647519187423 */ /* 0x000fe20000010018 */
[----:B------:R-:W-:Y:S01]  /*2620*/  ISETP.GE.U32.AND P3, PT, R13, 0x7f800000, PT ;  /* 0x7f8000000d00780c */ /* 0x000fe20003f66070 */
[----:B------:R-:W-:Y:S01]  /*2630*/  FFMA.FTZ R21, R21, R26, R21 ;  /* 0x0000001a15157223 */ /* 0x000fe20000010015 */
[----:B------:R-:W-:Y:S01]  /*2640*/  IADD3 R3, PT, PT, R3, -0x3f400000, RZ ;  /* 0xc0c0000003037810 */ /* 0x000fe20007ffe0ff */
[----:B-1----:R-:W-:Y:S01]  /*2650*/  FADD.FTZ.RZ R23, R17, 1 ;  /* 0x3f80000011177421 */ /* 0x002fe2000001c000 */
[----:B------:R-:W-:Y:S01]  /*2660*/  FFMA.FTZ R26, R25, R24, -0.16641564667224884033 ;  /* 0xbe2a68dd191a7423 */ /* 0x000fe20000010018 */
[----:B------:R-:W-:Y:S01]  /*2670*/  @P5 MOV R28, 0x7f800000 ;  /* 0x7f800000001c5802 */ /* 0x000fe20000000f00 */
[----:B------:R-:W-:Y:S01]  /*2680*/  FFMA.FTZ R18, R18, 0.69314718246459960938, R21 ;  /* 0x3f31721812127823 */ /* 0x000fe20000010015 */
[----:B------:R-:W-:Y:S01]  /*2690*/  LOP3.LUT R22, R3, 0xff800000, RZ, 0xc0, !PT ;  /* 0xff80000003167812 */ /* 0x000fe200078ec0ff */
[----:B------:R-:W-:Y:S01]  /*26a0*/  FFMA.FTZ R26, R25, R26, 0.19988867640495300293 ;  /* 0x3e4caf9e191a7423 */ /* 0x000fe2000001001a */
[----:B------:R-:W-:Y:S01]  /*26b0*/  IADD3 R23, PT, PT, R23, -0x3f400000, RZ ;  /* 0xc0c0000017177810 */ /* 0x000fe20007ffe0ff */
[----:B------:R-:W-:Y:S01]  /*26c0*/  @P0 FFMA.FTZ R18, R9, R28, +INF ;  /* 0x7f80000009120423 */ /* 0x000fe2000001001c */
[----:B------:R-:W-:Y:S01]  /*26d0*/  IADD3 R3, PT, PT, -R22, 0x40800000, RZ ;  /* 0x4080000016037810 */ /* 0x000fe20007ffe1ff */
[----:B------:R-:W-:Y:S01]  /*26e0*/  FFMA.FTZ R26, R25, R26, -0.25000196695327758789 ;  /* 0xbe800042191a7423 */ /* 0x000fe2000001001a */
[----:B------:R-:W-:-:S02]  /*26f0*/  LOP3.LUT R24, R23, 0xff800000, RZ, 0xc0, !PT ;  /* 0xff80000017187812 */ /* 0x000fc400078ec0ff */
[----:B------:R-:W-:Y:S01]  /*2700*/  IADD3 R21, PT, PT, R19, -R22, RZ ;  /* 0x8000001613157210 */ /* 0x000fe20007ffe0ff */
[----:B------:R-:W-:Y:S01]  /*2710*/  FFMA.FTZ R28, R3, R2, -1 ;  /* 0xbf800000031c7423 */ /* 0x000fe20000010002 */
[----:B------:R-:W-:Y:S01]  /*2720*/  FFMA.FTZ R26, R25, R26, 0.33333510160446166992 ;  /* 0x3eaaaae6191a7423 */ /* 0x000fe2000001001a */
[----:B------:R-:W-:Y:S02]  /*2730*/  IADD3 R23, PT, PT, -R24, 0x40800000, RZ ;  /* 0x4080000018177810 */ /* 0x000fe40007ffe1ff */
[----:B------:R-:W-:Y:S01]  /*2740*/  FADD.FTZ R21, R21, R28 ;  /* 0x0000001c15157221 */ /* 0x000fe20000010000 */
[----:B------:R-:W-:Y:S01]  /*2750*/  FFMA.FTZ R26, R25, R26, -0.5 ;  /* 0xbf000000191a7423 */ /* 0x000fe2000001001a */
[----:B------:R-:W-:Y:S01]  /*2760*/  IADD3 R28, PT, PT, R17, -R24, RZ ;  /* 0x80000018111c7210 */ /* 0x000fe20007ffe0ff */
[----:B------:R-:W-:Y:S01]  /*2770*/  FFMA.FTZ R23, R23, R2, -1 ;  /* 0xbf80000017177423 */ /* 0x000fe20000010002 */
[----:B------:R-:W-:Y:S01]  /*2780*/  @P5 FSETP.NEU.FTZ.AND P6, PT, R9, RZ, PT ;  /* 0x000000ff0900520b */ /* 0x000fe20003fdd000 */
[----:B------:R-:W-:Y:S01]  /*2790*/  FMUL.FTZ R26, R25, R26 ;  /* 0x0000001a191a7220 */ /* 0x000fe20000410000 */
[----:B------:R-:W0:Y:S01]  /*27a0*/  LDC.64 R2, c[0x0][0x388] ;  /* 0x0000e200ff027b82 */ /* 0x000e220000000a00 */
[----:B------:R-:W-:Y:S01]  /*27b0*/  FADD.FTZ R23, R28, R23 ;  /* 0x000000171c177221 */ /* 0x000fe20000010000 */
[----:B------:R-:W-:Y:S01]  /*27c0*/  ISETP.GE.U32.AND P1, PT, R19, 0x7f800000, PT ;  /* 0x7f8000001300780c */ /* 0x000fe20003f26070 */
[----:B------:R-:W-:Y:S01]  /*27d0*/  FFMA.FTZ R25, R25, R26, R25 ;  /* 0x0000001a19197223 */ /* 0x000fe20000010019 */
[-C--:B------:R-:W-:Y:S01]  /*27e0*/  FFMA.FTZ R26, R21, -R8.reuse, 0.10546888411045074463 ;  /* 0x3dd80012151a7423 */ /* 0x080fe20000010808 */
[----:B------:R-:W-:Y:S01]  /*27f0*/  FFMA.FTZ R8, R23, -R8, 0.10546888411045074463 ;  /* 0x3dd8001217087423 */ /* 0x000fe20000010808 */
[----:B------:R-:W-:-:S02]  /*2800*/  ISETP.GE.U32.AND P0, PT, R17, 0x7f800000, PT ;  /* 0x7f8000001100780c */ /* 0x000fc40003f06070 */
[----:B------:R-:W-:Y:S01]  /*2810*/  FFMA.FTZ R26, R21, R26, -0.13229703903198242188 ;  /* 0xbe0778e0151a7423 */ /* 0x000fe2000001001a */
[----:B------:R-:W-:Y:S01]  /*2820*/  FFMA.FTZ R8, R23, R8, -0.13229703903198242188 ;  /* 0xbe0778e017087423 */ /* 0x000fe20000010008 */
[----:B------:R-:W-:Y:S02]  /*2830*/  @P2 FSEL R11, R11, -RZ, P4 ;  /* 0x800000ff0b0b2208 */ /* 0x000fe40002000000 */
[----:B------:R-:W-:Y:S01]  /*2840*/  FFMA.FTZ R26, R21, R26, 0.14491446316242218018 ;  /* 0x3e146475151a7423 */ /* 0x000fe2000001001a */
[----:B------:R-:W-:Y:S01]  /*2850*/  FFMA.FTZ R8, R23, R8, 0.14491446316242218018 ;  /* 0x3e14647517087423 */ /* 0x000fe20000010008 */
[----:B------:R-:W-:Y:S01]  /*2860*/  I2FP.F32.S32 R20, R20 ;  /* 0x0000001400147245 */ /* 0x000fe20000201400 */
[----:B------:R-:W-:Y:S01]  /*2870*/  FADD.FTZ R11, R6, -R11 ;  /* 0x8000000b060b7221 */ /* 0x000fe20000010000 */
[----:B------:R-:W-:Y:S01]  /*2880*/  FFMA.FTZ R26, R21, R26, -0.16641564667224884033 ;  /* 0xbe2a68dd151a7423 */ /* 0x000fe2000001001a */
[----:B------:R-:W-:Y:S01]  /*2890*/  FFMA.FTZ R8, R23, R8, -0.16641564667224884033 ;  /* 0xbe2a68dd17087423 */ /* 0x000fe20000010008 */
[----:B------:R-:W-:Y:S01]  /*28a0*/  ISETP.GT.AND P4, PT, R13, -0x40800000, P3 ;  /* 0xbf8000000d00780c */ /* 0x000fe20001f84270 */
[----:B------:R-:W-:Y:S01]  /*28b0*/  FMUL.FTZ R20, R20, 1.1920928955078125e-07 ;  /* 0x3400000014147820 */ /* 0x000fe20000410000 */
[----:B------:R-:W-:Y:S01]  /*28c0*/  FFMA.FTZ R26, R21, R26, 0.19988867640495300293 ;  /* 0x3e4caf9e151a7423 */ /* 0x000fe2000001001a */
[----:B------:R-:W-:Y:S01]  /*28d0*/  FFMA.FTZ R8, R23, R8, 0.19988867640495300293 ;  /* 0x3e4caf9e17087423 */ /* 0x000fe20000010008 */
[----:B------:R-:W-:Y:S01]  /*28e0*/  @P5 FSEL R18, R18, -RZ, P6 ;  /* 0x800000ff12125208 */ /* 0x000fe20003000000 */
[----:B------:R-:W-:Y:S01]  /*28f0*/  FFMA.FTZ R25, R20, 0.69314718246459960938, R25 ;  /* 0x3f31721814197823 */ /* 0x000fe20000010019 */
[----:B------:R-:W-:Y:S01]  /*2900*/  FFMA.FTZ R26, R21, R26, -0.25000196695327758789 ;  /* 0xbe800042151a7423 */ /* 0x000fe2000001001a */
[----:B------:R-:W-:Y:S01]  /*2910*/  FFMA.FTZ R8, R23, R8, -0.25000196695327758789 ;  /* 0xbe80004217087423 */ /* 0x000fe20000010008 */
[----:B------:R-:W-:Y:S01]  /*2920*/  ISETP.GT.AND P6, PT, R19, -0x40800000, P1 ;  /* 0xbf8000001300780c */ /* 0x000fe20000fc4270 */
[----:B0-----:R-:W-:-:S04]  /*2930*/  IMAD.WIDE.U32 R2, R0, 0x2, R2 ;  /* 0x0000000200027825 */ /* 0x001fc800078e0002 */
[----:B------:R-:W-:Y:S01]  /*2940*/  FFMA.FTZ R26, R21, R26, 0.33333510160446166992 ;  /* 0x3eaaaae6151a7423 */ /* 0x000fe2000001001a */
[----:B------:R-:W-:Y:S01]  /*2950*/  FFMA.FTZ R8, R23, R8, 0.33333510160446166992 ;  /* 0x3eaaaae617087423 */ /* 0x000fe20000010008 */
[----:B------:R-:W-:Y:S02]  /*2960*/  ISETP.GT.AND P5, PT, R17, -0x40800000, P0 ;  /* 0xbf8000001100780c */ /* 0x000fe400007a4270 */
[----:B------:R-:W-:Y:S01]  /*2970*/  FFMA.FTZ R26, R21, R26, -0.5 ;  /* 0xbf000000151a7423 */ /* 0x000fe2000001001a */
[----:B------:R-:W-:Y:S01]  /*2980*/  FFMA.FTZ R8, R23, R8, -0.5 ;  /* 0xbf00000017087423 */ /* 0x000fe20000010008 */
[----:B------:R-:W-:Y:S01]  /*2990*/  I2FP.F32.S32 R22, R22 ;  /* 0x0000001600167245 */ /* 0x000fe20000201400 */
[----:B------:R-:W-:Y:S01]  /*29a0*/  IMAD.WIDE.U32 R2, R4, 0x4, R2 ;  /* 0x0000000404027825 */ /* 0x000fe200078e0002 */
[----:B------:R-:W-:-:S03]  /*29b0*/  I2FP.F32.S32 R24, R24 ;  /* 0x0000001800187245 */ /* 0x000fc60000201400 */
[----:B------:R-:W-:Y:S01]  /*29c0*/  FMUL.FTZ R8, R23, R8 ;  /* 0x0000000817087220 */ /* 0x000fe20000410000 */
[----:B------:R-:W-:Y:S01]  /*29d0*/  FMUL.FTZ R26, R21, R26 ;  /* 0x0000001a151a7220 */ /* 0x000fe20000410000 */
[----:B------:R-:W-:Y:S01]  /*29e0*/  @P3 MOV R0, 0x7f800000 ;  /* 0x7f80000000003802 */ /* 0x000fe20000000f00 */
[----:B------:R-:W-:Y:S01]  /*29f0*/  FMUL.FTZ R22, R22, 1.1920928955078125e-07 ;  /* 0x3400000016167820 */ /* 0x000fe20000410000 */
[----:B------:R-:W-:Y:S01]  /*2a00*/  FFMA.FTZ R23, R23, R8, R23 ;  /* 0x0000000817177223 */ /* 0x000fe20000010017 */
[----:B------:R-:W-:Y:S01]  /*2a10*/  FFMA.FTZ R21, R21, R26, R21 ;  /* 0x0000001a15157223 */ /* 0x000fe20000010015 */
[----:B------:R-:W-:Y:S01]  /*2a20*/  FMUL.FTZ R24, R24, 1.1920928955078125e-07 ;  /* 0x3400000018187820 */ /* 0x000fe20000410000 */
[----:B------:R-:W-:Y:S01]  /*2a30*/  @P1 MOV R8, 0x7f800000 ;  /* 0x7f80000000081802 */ /* 0x000fe20000000f00 */
[----:B------:R-:W-:Y:S01]  /*2a40*/  @P4 FFMA.FTZ R25, R13, R0, +INF ;  /* 0x7f8000000d194423 */ /* 0x000fe20000010000 */
[----:B------:R-:W-:Y:S01]  /*2a50*/  @P0 MOV R20, 0x7f800000 ;  /* 0x7f80000000140802 */ /* 0x000fe20000000f00 */
[----:B------:R-:W-:Y:S01]  /*2a60*/  FFMA.FTZ R0, R22, 0.69314718246459960938, R21 ;  /* 0x3f31721816007823 */ /* 0x000fe20000010015 */
[----:B------:R-:W-:Y:S01]  /*2a70*/  FFMA.FTZ R23, R24, 0.69314718246459960938, R23 ;  /* 0x3f31721818177823 */ /* 0x000fe20000010017 */
[----:B------:R-:W-:Y:S01]  /*2a80*/  @P6 FFMA.FTZ R0, R19, R8, +INF ;  /* 0x7f80000013006423 */ /* 0x000fe20000010008 */
[----:B------:R-:W-:Y:S01]  /*2a90*/  @P3 FSETP.NEU.FTZ.AND P2, PT, R13, RZ, PT ;  /* 0x000000ff0d00320b */ /* 0x000fe20003f5d000 */
[----:B------:R-:W-:Y:S01]  /*2aa0*/  @P5 FFMA.FTZ R23, R17, R20, +INF ;  /* 0x7f80000011175423 */ /* 0x000fe20000010014 */
[----:B------:R-:W-:-:S02]  /*2ab0*/  @P1 FSETP.NEU.FTZ.AND P4, PT, R19, RZ, PT ;  /* 0x000000ff1300120b */ /* 0x000fc40003f9d000 */
[----:B------:R-:W-:Y:S02]  /*2ac0*/  @P0 FSETP.NEU.FTZ.AND P6, PT, R17, RZ, PT ;  /* 0x000000ff1100020b */ /* 0x000fe40003fdd000 */
[----:B------:R-:W-:Y:S02]  /*2ad0*/  FMNMX.FTZ R5, RZ, R5, PT ;  /* 0x00000005ff057209 */ /* 0x000fe40003810000 */
[----:B------:R-:W-:Y:S02]  /*2ae0*/  FMNMX.FTZ R10, RZ, R10, PT ;  /* 0x0000000aff0a7209 */ /* 0x000fe40003810000 */
[----:B------:R-:W-:Y:S01]  /*2af0*/  FMNMX.FTZ R9, RZ, R14, PT ;  /* 0x0000000eff097209 */ /* 0x000fe20003810000 */
[----:B------:R-:W-:Y:S01]  /*2b00*/  FADD.FTZ R18, R5, -R18 ;  /* 0x8000001205127221 */ /* 0x000fe20000010000 */
[----:B------:R-:W-:Y:S02]  /*2b10*/  FMNMX.FTZ R8, RZ, R15, PT ;  /* 0x0000000fff087209 */ /* 0x000fe40003810000 */
[----:B------:R-:W-:-:S02]  /*2b20*/  @P3 FSEL R25, R25, -RZ, P2 ;  /* 0x800000ff19193208 */ /* 0x000fc40001000000 */
[----:B------:R-:W-:Y:S02]  /*2b30*/  @P1 FSEL R0, R0, -RZ, P4 ;  /* 0x800000ff00001208 */ /* 0x000fe40002000000 */
[----:B------:R-:W-:Y:S01]  /*2b40*/  @P0 FSEL R23, R23, -RZ, P6 ;  /* 0x800000ff17170208 */ /* 0x000fe20003000000 */
[----:B------:R-:W-:Y:S01]  /*2b50*/  FADD.FTZ R25, R10, -R25 ;  /* 0x800000190a197221 */ /* 0x000fe20000010000 */
[----:B------:R-:W-:Y:S01]  /*2b60*/  F2FP.F16.F32.PACK_AB R5, R11, R16 ;  /* 0x000000100b05723e */ /* 0x000fe200000000ff */
[----:B------:R-:W-:Y:S01]  /*2b70*/  FADD.FTZ R13, R9, -R0 ;  /* 0x80000000090d7221 */ /* 0x000fe20000010000 */
[----:B------:R-:W-:Y:S01]  /*2b80*/  F2FP.F16.F32.PACK_AB R7, R12, R7 ;  /* 0x000000070c07723e */ /* 0x000fe200000000ff */
[----:B------:R-:W-:Y:S01]  /*2b90*/  FADD.FTZ R8, R8, -R23 ;  /* 0x8000001708087221 */ /* 0x000fe20000010000 */
[----:B------:R-:W-:Y:S01]  /*2ba0*/  F2FP.F16.F32.PACK_AB R9, R25, R18 ;  /* 0x000000121909723e */ /* 0x000fe200000000ff */
[----:B------:R-:W-:Y:S03]  /*2bb0*/  STG.E desc[UR4][R2.64+0x200], R5 ;  /* 0x0002000502007986 */ /* 0x000fe6000c101904 */
[----:B------:R-:W-:Y:S01]  /*2bc0*/  F2FP.F16.F32.PACK_AB R11, R8, R13 ;  /* 0x0000000d080b723e */ /* 0x000fe200000000ff */
[----:B------:R-:W-:Y:S04]  /*2bd0*/  STG.E desc[UR4][R2.64], R7 ;  /* 0x0000000702007986 */ /* 0x000fe8000c101904 */
[----:B------:R-:W-:Y:S04]  /*2be0*/  STG.E desc[UR4][R2.64+0x400], R9 ;  /* 0x0004000902007986 */ /* 0x000fe8000c101904 */
[----:B------:R-:W-:Y:S01]  /*2bf0*/  STG.E desc[UR4][R2.64+0x600], R11 ;  /* 0x0006000b02007986 */ /* 0x000fe2000c101904 */
[----:B------:R-:W-:Y:S05]  /*2c00*/  EXIT ;  /* 0x000000000000794d */ /* 0x000fea0003800000 */
.L_x_4998:
        /* <DEDUP_REMOVED lines=15> */
.L_x_6661:


//--------------------- .text._ZN2at6native29vectorized_elementwise_kernelILi4EZZZNS0_33launch_log_sigmoid_forward_kernelERNS_18TensorIteratorBaseEENKUlvE_clEvENKUlvE1_clEvEUlN3c104HalfEE_St5arrayIPcLm2EEEEviT0_T1_ --------------------------
	.section	.text._ZN2at6native29vectorized_elementwise_kernelILi4EZZZNS0_33launch_log_sigmoid_forward_kernelERNS_18TensorIteratorBaseEENKUlvE_clEvENKUlvE1_clEvEUlN3c104HalfEE_St5arrayIPcLm2EEEEviT0_T1_,"ax",@progbits
	.align	128
        .global         _ZN2at6native29vectorized_elementwise_kernelILi4EZZZNS0_33launch_log_sigmoid_forward_kernelERNS_18TensorIteratorBaseEENKUlvE_clEvENKUlvE1_clEvEUlN3c104HalfEE_St5arrayIPcLm2EEEEviT0_T1_
        .type           _ZN2at6native29vectorized_elementwise_kernelILi4EZZZNS0_33launch_log_sigmoid_forward_kernelERNS_18TensorIteratorBaseEENKUlvE_clEvENKUlvE1_clEvEUlN3c104HalfEE_St5arrayIPcLm2EEEEviT0_T1_,@function
        .size           _ZN2at6native29vectorized_elementwise_kernelILi4EZZZNS0_33launch_log_sigmoid_forward_kernelERNS_18TensorIteratorBaseEENKUlvE_clEvENKUlvE1_clEvEUlN3c104HalfEE_St5arrayIPcLm2EEEEviT0_T1_,(.L_x_6662 - _ZN2at6native29vectorized_elementwise_kernelILi4EZZZNS0_33launch_log_sigmoid_forward_kernelERNS_18TensorIteratorBaseEENKUlvE_clEvENKUlvE1_clEvEUlN3c104HalfEE_St5arrayIPcLm2EEEEviT0_T1_)
        .other          _ZN2at6native29vectorized_elementwise_kernelILi4EZZZNS0_33launch_log_sigmoid_forward_kernelERNS_18TensorIteratorBaseEENKUlvE_clEvENKUlvE1_clEvEUlN3c104HalfEE_St5arrayIPcLm2EEEEviT0_T1_,@"STO_CUDA_ENTRY STV_DEFAULT"
_ZN2at6native29vectorized_elementwise_kernelILi4EZZZNS0_33launch_log_sigmoid_forward_kernelERNS_18TensorIteratorBaseEENKUlvE_clEvENKUlvE1_clEvEUlN3c104HalfEE_St5arrayIPcLm2EEEEviT0_T1_:
.text._ZN2at6native29vectorized_elementwise_kernelILi4EZZZNS0_33launch_log_sigmoid_forward_kernelERNS_18TensorIteratorBaseEENKUlvE_clEvENKUlvE1_clEvEUlN3c104HalfEE_St5arrayIPcLm2EEEEviT0_T1_:
        /* <DEDUP_REMOVED lines=111> */
.L_x_5001:
[----:B------:R-:W-:Y:S05]  /*06f0*/  BSYNC.RECONVERGENT B0 ;  /* 0x0000000000007941 */ /* 0x000fea0003800200 */
.L_x_5000:
        /* <DEDUP_REMOVED lines=39> */
.L_x_5003:
[----:B------:R-:W-:Y:S05]  /*0970*/  BSYNC.RECONVERGENT B0 ;  /* 0x0000000000007941 */ /* 0x000fea0003800200 */
.L_x_5002:
        /* <DEDUP_REMOVED lines=38> */
.L_x_5005:
[----:B------:R-:W-:Y:S05]  /*0be0*/  BSYNC.RECONVERGENT B0 ;  /* 0x0000000000007941 */ /* 0x000fea0003800200 */
.L_x_5004:
        /* <DEDUP_REMOVED lines=39> */
.L_x_5007:
[----:B------:R-:W-:Y:S05]  /*0e60*/  BSYNC.RECONVERGENT B0 ;  /* 0x0000000000007941 */ /* 0x000fea0003800200 */
.L_x_5006:
        /* <DEDUP_REMOVED lines=36> */
.L_x_5009:
[----:B------:R-:W-:Y:S05]  /*10b0*/  BSYNC.RECONVERGENT B0 ;  /* 0x0000000000007941 */ /* 0x000fea0003800200 */
.L_x_5008:
        /* <DEDUP_REMOVED lines=36> */
.L_x_5011:
[----:B------:R-:W-:Y:S05]  /*1300*/  BSYNC.RECONVERGENT B0 ;  /* 0x0000000000007941 */ /* 0x000fea0003800200 */
.L_x_5010:
        /* <DEDUP_REMOVED lines=36> */
.L_x_5013:
[----:B------:R-:W-:Y:S05]  /*1550*/  BSYNC.RECONVERGENT B0 ;  /* 0x0000000000007941 */ /* 0x000fea0003800200 */
.L_x_5012:
        /* <DEDUP_REMOVED lines=36> */
.L_x_5015:
[----:B------:R-:W-:Y:S05]  /*17a0*/  BSYNC.RECONVERGENT B0 ;  /* 0x0000000000007941 */ /* 0x000fea0003800200 */
.L_x_5014:
        /* <DEDUP_REMOVED lines=18> */
.L_x_5018:
[----:B------:R-:W-:-:S13]  /*18d0*/  ISETP.GE.U32.AND P0, PT, R3, R2, PT ;  /* 0x000000020300720c */ /* 0x000fda0003f06070 */
[----:B------:R-:W-:Y:S05]  /*18e0*/  @P0 BRA `(.L_x_5020) ;  /* 0x0000000000300947 */ /* 0x000fea0003800000 */
[----:B0-----:R-:W0:Y:S01]  /*18f0*/  LDC.64 R4, c[0x0][0x388] ;  /* 0x0000e200ff047b82 */ /* 0x001e220000000a00 */
[----:B------:R-:W-:Y:S02]  /*1900*/  IADD3 R7, PT, PT, R0, R3, RZ ;  /* 0x0000000300077210 */ /* 0x000fe40007ffe0ff */
[----:B------:R-:W-:-:S03]  /*1910*/  IADD3 R3, PT, PT, R3, 0x80, RZ ;  /* 0x0000008003037810 */ /* 0x000fc60007ffe0ff */
[----:B0-----:R-:W-:-:S05]  /*1920*/  IMAD.WIDE.U32 R4, R7, 0x2, R4 ;  /* 0x0000000207047825 */ /* 0x001fca00078e0004 */
[----:B------:R1:W-:Y:S02]  /*1930*/  STG.E.U16 desc[UR4][R4.64], R10 ;  /* 0x0000000a04007986 */ /* 0x0003e4000c101504 */
.L_x_5019:
[----:B------:R-:W-:-:S13]  /*1940*/  ISETP.GE.U32.AND P0, PT, R3, R2, PT ;  /* 0x000000020300720c */ /* 0x000fda0003f06070 */
[----:B------:R-:W-:Y:S05]  /*1950*/  @P0 BRA `(.L_x_5021) ;  /* 0x0000000000340947 */ /* 0x000fea0003800000 */
[----:B01----:R-:W0:Y:S01]  /*1960*/  LDC.64 R4, c[0x0][0x388] ;  /* 0x0000e200ff047b82 */ /* 0x003e220000000a00 */
[----:B------:R-:W-:Y:S02]  /*1970*/  IADD3 R7, PT, PT, R0, R3, RZ ;  /* 0x0000000300077210 */ /* 0x000fe40007ffe0ff */
[----:B------:R-:W-:-:S03]  /*1980*/  IADD3 R3, PT, PT, R3, 0x80, RZ ;  /* 0x0000008003037810 */ /* 0x000fc60007ffe0ff */
[----:B0-----:R-:W-:-:S05]  /*1990*/  IMAD.WIDE.U32 R4, R7, 0x2, R4 ;  /* 0x0000000207047825 */ /* 0x001fca00078e0004 */
[----:B------:R1:W-:Y:S02]  /*19a0*/  STG.E.U16 desc[UR4][R4.64], R11 ;  /* 0x0000000b04007986 */ /* 0x0003e4000c101504 */
.L_x_5020:
        /* <DEDUP_REMOVED lines=8> */
.L_x_5021:
[----:B------:R-:W-:Y:S05]  /*1a30*/  BSYNC.RELIABLE B1 ;  /* 0x0000000000017941 */ /* 0x000fea0003800100 */
.L_x_5017:
[----:B------:R-:W-:-:S13]  /*1a40*/  ISETP.GE.U32.AND P0, PT, R3, R2, PT ;  /* 0x000000020300720c */ /* 0x000fda0003f06070 */
[----:B012---:R-:W0:Y:S01]  /*1a50*/  @!P0 LDC.64 R4, c[0x0][0x388] ;  /* 0x0000e200ff048b82 */ /* 0x007e220000000a00 */
[----:B------:R-:W-:Y:S02]  /*1a60*/  @!P0 IADD3 R7, PT, PT, R0, R3, RZ ;  /* 0x0000000300078210 */ /* 0x000fe40007ffe0ff */
[----:B------:R-:W-:-:S03]  /*1a70*/  @!P0 IADD3 R3, PT, PT, R3, 0x80, RZ ;  /* 0x0000008003038810 */ /* 0x000fc60007ffe0ff */
[----:B0-----:R-:W-:-:S05]  /*1a80*/  @!P0 IMAD.WIDE.U32 R4, R7, 0x2, R4 ;  /* 0x0000000207048825 */ /* 0x001fca00078e0004 */
[----:B------:R2:W-:Y:S02]  /*1a90*/  @!P0 STG.E.U16 desc[UR4][R4.64], R13 ;  /* 0x0000000d04008986 */ /* 0x0005e4000c101504 */
.L_x_5022:
[----:B------:R-:W-:Y:S05]  /*1aa0*/  BSYNC.RECONVERGENT B0 ;  /* 0x0000000000007941 */ /* 0x000fea0003800200 */
.L_x_5016:
        /* <DEDUP_REMOVED lines=8> */
.L_x_4999:
[----:B------:R-:W0:Y:S01]  /*1b30*/  S2R R5, SR_TID.X ;  /* 0x0000000000057919 */ /* 0x000e220000002100 */
[----:B------:R-:W1:Y:S02]  /*1b40*/  LDC.64 R2, c[0x0][0x390] ;  /* 0x0000e400ff027b82 */ /* 0x000e640000000a00 */
[----:B-1----:R-:W-:-:S04]  /*1b50*/  IMAD.WIDE.U32 R2, R0, 0x2, R2 ;  /* 0x0000000200027825 */ /* 0x002fc800078e0002 */
[----:B0-----:R-:W-:-:S05]  /*1b60*/  IMAD.WIDE.U32 R6, R5, 0x8, R2 ;  /* 0x0000000805067825 */ /* 0x001fca00078e0002 */
[----:B------:R-:W2:Y:S04]  /*1b70*/  LDG.E.64 R8, desc[UR4][R6.64] ;  /* 0x0000000406087981 */ /* 0x000ea8000c1e1b00 */
[----:B------:R0:W3:Y:S01]  /*1b80*/  LDG.E.64 R2, desc[UR4][R6.64+0x400] ;  /* 0x0004000406027981 */ /* 0x0000e2000c1e1b00 */
[--C-:B--2---:R-:W-:Y:S02]  /*1b90*/  HADD2.F32 R15, -RZ, R8.reuse.H0_H0 ;  /* 0x20000008ff0f7230 */ /* 0x104fe40000004100 */
[----:B------:R-:W-:Y:S02]  /*1ba0*/  HADD2.F32 R17, -RZ, R8.H1_H1 ;  /* 0x30000008ff117230 */ /* 0x000fe40000004100 */
[--C-:B------:R-:W-:Y:S02]  /*1bb0*/  HADD2.F32 R16, -RZ, R9.reuse.H0_H0 ;  /* 0x20000009ff107230 */ /* 0x100fe40000004100 */
[----:B------:R-:W-:Y:S01]  /*1bc0*/  FMUL.FTZ R10, |R15|, -1.4426950216293334961 ;  /* 0xbfb8aa3b0f0a7820 */ /* 0x000fe20000410200 */
[----:B------:R-:W-:-:S02]  /*1bd0*/  HADD2.F32 R4, -RZ, R9.H1_H1 ;  /* 0x30000009ff047230 */ /* 0x000fc40000004100 */
[----:B------:R-:W-:Y:S01]  /*1be0*/  FMUL.FTZ R13, |R17|, -1.4426950216293334961 ;  /* 0xbfb8aa3b110d7820 */ /* 0x000fe20000410200 */
[----:B------:R-:W-:Y:S01]  /*1bf0*/  FMNMX.FTZ R15, RZ, R15, PT ;  /* 0x0000000fff0f7209 */ /* 0x000fe20003810000 */
[----:B------:R-:W-:Y:S01]  /*1c00*/  FMUL.FTZ R18, |R16|, -1.4426950216293334961 ;  /* 0xbfb8aa3b10127820 */ /* 0x000fe20000410200 */
[----:B------:R-:W-:Y:S01]  /*1c10*/  FMNMX.FTZ R16, RZ, R16, PT ;  /* 0x00000010ff107209 */ /* 0x000fe20003810000 */
[----:B------:R-:W1:Y:S01]  /*1c20*/  MUFU.EX2 R10, R10 ;  /* 0x0000000a000a7308 */ /* 0x000e620000000800 */
[----:B------:R-:W-:-:S03]  /*1c30*/  FMUL.FTZ R19, |R4|, -1.4426950216293334961 ;  /* 0xbfb8aa3b04137820 */ /* 0x000fc60000410200 */
[----:B------:R-:W0:Y:S04]  /*1c40*/  MUFU.EX2 R13, R13 ;  /* 0x0000000d000d7308 */ /* 0x000e280000000800 */
[----:B------:R-:W2:Y:S04]  /*1c50*/  MUFU.EX2 R18, R18 ;  /* 0x0000001200127308 */ /* 0x000ea80000000800 */
[----:B------:R-:W4:Y:S01]  /*1c60*/  MUFU.EX2 R19, R19 ;  /* 0x0000001300137308 */ /* 0x000f220000000800 */
[C---:B-1----:R-:W-:Y:S01]  /*1c70*/  FADD.FTZ.RZ R8, R10.reuse, 1 ;  /* 0x3f8000000a087421 */ /* 0x042fe2000001c000 */
[----:B------:R-:W-:Y:S01]  /*1c80*/  ISETP.GE.U32.AND P4, PT, R10, 0x7f800000, PT ;  /* 0x7f8000000a00780c */ /* 0x000fe20003f86070 */
[----:B0-----:R-:W-:-:S03]  /*1c90*/  FADD.FTZ.RZ R6, R13, 1 ;  /* 0x3f8000000d067421 */ /* 0x001fc6000001c000 */
[----:B------:R-:W-:Y:S02]  /*1ca0*/  IADD3 R8, PT, PT, R8, -0x3f400000, RZ ;  /* 0xc0c0000008087810 */ /* 0x000fe40007ffe0ff */
[----:B------:R-:W-:Y:S01]  /*1cb0*/  ISETP.GT.AND P0, PT, R10, -0x40800000, P4 ;  /* 0xbf8000000a00780c */ /* 0x000fe20002704270 */
[----:B--2---:R-:W-:Y:S01]  /*1cc0*/  FADD.FTZ.RZ R12, R18, 1 ;  /* 0x3f800000120c7421 */ /* 0x004fe2000001c000 */
[----:B------:R-:W-:Y:S01]  /*1cd0*/  LOP3.LUT R9, R8, 0xff800000, RZ, 0xc0, !PT ;  /* 0xff80000008097812 */ /* 0x000fe200078ec0ff */
[----:B------:R-:W-:Y:S01]  /*1ce0*/  HFMA2 R8, -RZ, RZ, 1.625, 0 ;  /* 0x3e800000ff087431 */ /* 0x000fe200000001ff */
[----:B------:R-:W-:Y:S01]  /*1cf0*/  IADD3 R6, PT, PT, R6, -0x3f400000, RZ ;  /* 0xc0c0000006067810 */ /* 0x000fe20007ffe0ff */
[----:B----4-:R-:W-:Y:S01]  /*1d00*/  FADD.FTZ.RZ R20, R19, 1 ;  /* 0x3f80000013147421 */ /* 0x010fe2000001c000 */
[----:B------:R-:W-:Y:S02]  /*1d10*/  IADD3 R7, PT, PT, -R9, 0x40800000, RZ ;  /* 0x4080000009077810 */ /* 0x000fe40007ffe1ff */
[----:B------:R-:W-:-:S02]  /*1d20*/  IADD3 R14, PT, PT, R10, -R9, RZ ;  /* 0x800000090a0e7210 */ /* 0x000fc40007ffe0ff */
[----:B------:R-:W-:Y:S01]  /*1d30*/  LOP3.LUT R6, R6, 0xff800000, RZ, 0xc0, !PT ;  /* 0xff80000006067812 */ /* 0x000fe200078ec0ff */
[----:B------:R-:W-:Y:S01]  /*1d40*/  FFMA.FTZ R11, R7, R8, -1 ;  /* 0xbf800000070b7423 */ /* 0x000fe20000010008 */
[----:B------:R-:W-:Y:S02]  /*1d50*/  MOV R7, 0x3d39bf78 ;  /* 0x3d39bf7800077802 */ /* 0x000fe40000000f00 */
[----:B------:R-:W-:Y:S01]  /*1d60*/  IADD3 R12, PT, PT, R12, -0x3f400000, RZ ;  /* 0xc0c000000c0c7810 */ /* 0x000fe20007ffe0ff */
[----:B------:R-:W-:Y:S01]  /*1d70*/  FADD.FTZ R14, R14, R11 ;  /* 0x0000000b0e0e7221 */ /* 0x000fe20000010000 */
[----:B------:R-:W-:Y:S02]  /*1d80*/  IADD3 R23, PT, PT, -R6, 0x40800000, RZ ;  /* 0x4080000006177810 */ /* 0x000fe40007ffe1ff */
[----:B------:R-:W-:Y:S01]  /*1d90*/  IADD3 R20, PT, PT, R20, -0x3f400000, RZ ;  /* 0xc0c0000014147810 */ /* 0x000fe20007ffe0ff */
[C---:B------:R-:W-:Y:S01]  /*1da0*/  FFMA.FTZ R11, R14.reuse, -R7, 0.10546888411045074463 ;  /* 0x3dd800120e0b7423 */ /* 0x040fe20000010807 */
[----:B------:R-:W-:Y:S01]  /*1db0*/  IADD3 R22, PT, PT, R13, -R6, RZ ;  /* 0x800000060d167210 */ /* 0x000fe20007ffe0ff */
[----:B------:R-:W-:Y:S01]  /*1dc0*/  FFMA.FTZ R23, R23, R8, -1 ;  /* 0xbf80000017177423 */ /* 0x000fe20000010008 */
[----:B------:R-:W-:Y:S01]  /*1dd0*/  I2FP.F32.S32 R9, R9 ;  /* 0x0000000900097245 */ /* 0x000fe20000201400 */
[----:B------:R-:W-:Y:S01]  /*1de0*/  FFMA.FTZ R11, R14, R11, -0.13229703903198242188 ;  /* 0xbe0778e00e0b7423 */ /* 0x000fe2000001000b */
[----:B------:R-:W-:Y:S01]  /*1df0*/  ISETP.GE.U32.AND P2, PT, R13, 0x7f800000, PT ;  /* 0x7f8000000d00780c */ /* 0x000fe20003f46070 */
[----:B------:R-:W-:Y:S01]  /*1e00*/  FADD.FTZ R22, R22, R23 ;  /* 0x0000001716167221 */ /* 0x000fe20000010000 */
[----:B------:R-:W-:Y:S01]  /*1e10*/  ISETP.GE.U32.AND P3, PT, R18, 0x7f800000, PT ;  /* 0x7f8000001200780c */ /* 0x000fe20003f66070 */
[----:B------:R-:W-:Y:S01]  /*1e20*/  FFMA.FTZ R21, R14, R11, 0.14491446316242218018 ;  /* 0x3e1464750e157423 */ /* 0x000fe2000001000b */
[----:B------:R-:W-:-:S02]  /*1e30*/  LOP3.LUT R11, R12, 0xff800000, RZ, 0xc0, !PT ;  /* 0xff8000000c0b7812 */ /* 0x000fc400078ec0ff */
[----:B------:R-:W-:Y:S01]  /*1e40*/  LOP3.LUT R12, R20, 0xff800000, RZ, 0xc0, !PT ;  /* 0xff800000140c7812 */ /* 0x000fe200078ec0ff */
[----:B------:R-:W-:Y:S01]  /*1e50*/  FFMA.FTZ R21, R14, R21, -0.16641564667224884033 ;  /* 0xbe2a68dd0e157423 */ /* 0x000fe20000010015 */
[----:B------:R-:W-:Y:S02]  /*1e60*/  IADD3 R25, PT, PT, -R11, 0x40800000, RZ ;  /* 0x408000000b197810 */ /* 0x000fe40007ffe1ff */
[----:B------:R-:W-:Y:S01]  /*1e70*/  IADD3 R23, PT, PT, -R12, 0x40800000, RZ ;  /* 0x408000000c177810 */ /* 0x000fe20007ffe1ff */
[----:B------:R-:W-:Y:S01]  /*1e80*/  FFMA.FTZ R21, R14, R21, 0.19988867640495300293 ;  /* 0x3e4caf9e0e157423 */ /* 0x000fe20000010015 */
[----:B------:R-:W-:Y:S01]  /*1e90*/  IADD3 R24, PT, PT, R18, -R11, RZ ;  /* 0x8000000b12187210 */ /* 0x000fe20007ffe0ff */
[----:B------:R-:W-:Y:S01]  /*1ea0*/  FFMA.FTZ R25, R25, R8, -1 ;  /* 0xbf80000019197423 */ /* 0x000fe20000010008 */
[----:B------:R-:W-:Y:S01]  /*1eb0*/  IADD3 R20, PT, PT, R19, -R12, RZ ;  /* 0x8000000c13147210 */ /* 0x000fe20007ffe0ff */
[----:B------:R-:W-:Y:S01]  /*1ec0*/  FFMA.FTZ R21, R14, R21, -0.25000196695327758789 ;  /* 0xbe8000420e157423 */ /* 0x000fe20000010015 */
[----:B------:R-:W-:Y:S01]  /*1ed0*/  FFMA.FTZ R23, R23, R8, -1 ;  /* 0xbf80000017177423 */ /* 0x000fe20000010008 */
[----:B------:R-:W-:Y:S01]  /*1ee0*/  FADD.FTZ R24, R24, R25 ;  /* 0x0000001918187221 */ /* 0x000fe20000010000 */
[----:B------:R-:W-:Y:S01]  /*1ef0*/  I2FP.F32.S32 R11, R11 ;  /* 0x0000000b000b7245 */ /* 0x000fe20000201400 */
[----:B------:R-:W-:Y:S01]  /*1f00*/  FFMA.FTZ R21, R14, R21, 0.33333510160446166992 ;  /* 0x3eaaaae60e157423 */ /* 0x000fe20000010015 */
[----:B------:R-:W-:Y:S01]  /*1f10*/  FADD.FTZ R20, R20, R23 ;  /* 0x0000001714147221 */ /* 0x000fe20000010000 */
[-C--:B------:R-:W-:Y:S01]  /*1f20*/  FFMA.FTZ R23, R22, -R7.reuse, 0.10546888411045074463 ;  /* 0x3dd8001216177423 */ /* 0x080fe20000010807 */
[----:B------:R-:W-:Y:S01]  /*1f30*/  FFMA.FTZ R27, R24, -R7, 0.10546888411045074463 ;  /* 0x3dd80012181b7423 */ /* 0x000fe20000010807 */
[----:B------:R-:W-:Y:S01]  /*1f40*/  FFMA.FTZ R21, R14, R21, -0.5 ;  /* 0xbf0000000e157423 */ /* 0x000fe20000010015 */
[----:B------:R-:W-:Y:S01]  /*1f50*/  FMUL.FTZ R11, R11, 1.1920928955078125e-07 ;  /* 0x340000000b0b7820 */ /* 0x000fe20000410000 */
[----:B------:R-:W-:Y:S01]  /*1f60*/  FFMA.FTZ R25, R22, R23, -0.13229703903198242188 ;  /* 0xbe0778e016197423 */ /* 0x000fe20000010017 */
[----:B------:R-:W-:Y:S01]  /*1f70*/  FFMA.FTZ R27, R24, R27, -0.13229703903198242188 ;  /* 0xbe0778e0181b7423 */ /* 0x000fe2000001001b */
[----:B------:R-:W-:Y:S01]  /*1f80*/  FMUL.FTZ R21, R14, R21 ;  /* 0x000000150e157220 */ /* 0x000fe20000410000 */
[----:B------:R-:W-:Y:S01]  /*1f90*/  ISETP.GT.AND P6, PT, R13, -0x40800000, P2 ;  /* 0xbf8000000d00780c */ /* 0x000fe200017c4270 */
[----:B------:R-:W-:Y:S01]  /*1fa0*/  FFMA.FTZ R25, R22, R25, 0.14491446316242218018 ;  /* 0x3e14647516197423 */ /* 0x000fe20000010019 */
[----:B------:R-:W-:Y:S01]  /*1fb0*/  FFMA.FTZ R27, R24, R27, 0.14491446316242218018 ;  /* 0x3e146475181b7423 */ /* 0x000fe2000001001b */
[----:B------:R-:W-:Y:S01]  /*1fc0*/  FFMA.FTZ R23, R14, R21, R14 ;  /* 0x000000150e177223 */ /* 0x000fe2000001000e */
[----:B------:R-:W-:Y:S01]  /*1fd0*/  FFMA.FTZ R21, R20, -R7, 0.10546888411045074463 ;  /* 0x3dd8001214157423 */ /* 0x000fe20000010807 */
[----:B------:R-:W-:Y:S01]  /*1fe0*/  FFMA.FTZ R25, R22, R25, -0.16641564667224884033 ;  /* 0xbe2a68dd16197423 */ /* 0x000fe20000010019 */
[----:B------:R-:W-:Y:S01]  /*1ff0*/  FFMA.FTZ R27, R24, R27, -0.16641564667224884033 ;  /* 0xbe2a68dd181b7423 */ /* 0x000fe2000001001b */
[----:B------:R-:W-:Y:S01]  /*2000*/  @P4 FSETP.NEU.FTZ.AND P5, PT, R10, RZ, PT ;  /* 0x000000ff0a00420b */ /* 0x000fe20003fbd000 */
[----:B------:R-:W-:Y:S01]  /*2010*/  FFMA.FTZ R21, R20, R21, -0.13229703903198242188 ;  /* 0xbe0778e014157423 */ /* 0x000fe20000010015 */
[----:B------:R-:W-:Y:S01]  /*2020*/  FFMA.FTZ R25, R22, R25, 0.19988867640495300293 ;  /* 0x3e4caf9e16197423 */ /* 0x000fe20000010019 */
[----:B------:R-:W-:Y:S01]  /*2030*/  FFMA.FTZ R27, R24, R27, 0.19988867640495300293 ;  /* 0x3e4caf9e181b7423 */ /* 0x000fe2000001001b */
[----:B------:R-:W-:Y:S01]  /*2040*/  I2FP.F32.S32 R12, R12 ;  /* 0x0000000c000c7245 */ /* 0x000fe20000201400 */
[----:B------:R-:W-:Y:S01]  /*2050*/  FFMA.FTZ R21, R20, R21, 0.14491446316242218018 ;  /* 0x3e14647514157423 */ /* 0x000fe20000010015 */
[----:B------:R-:W-:Y:S01]  /*2060*/  FFMA.FTZ R25, R22, R25, -0.25000196695327758789 ;  /* 0xbe80004216197423 */ /* 0x000fe20000010019 */
[----:B------:R-:W-:Y:S01]  /*2070*/  FFMA.FTZ R27, R24, R27, -0.25000196695327758789 ;  /* 0xbe800042181b7423 */ /* 0x000fe2000001001b */
[----:B------:R-:W-:Y:S01]  /*2080*/  ISETP.GT.AND P1, PT, R18, -0x40800000, P3 ;  /* 0xbf8000001200780c */ /* 0x000fe20001f24270 */
[----:B------:R-:W-:Y:S01]  /*2090*/  FFMA.FTZ R21, R20, R21, -0.16641564667224884033 ;  /* 0xbe2a68dd14157423 */ /* 0x000fe20000010015 */
[----:B------:R-:W-:Y:S01]  /*20a0*/  FFMA.FTZ R25, R22, R25, 0.33333510160446166992 ;  /* 0x3eaaaae616197423 */ /* 0x000fe20000010019 */
[----:B------:R-:W-:Y:S01]  /*20b0*/  FFMA.FTZ R27, R24, R27, 0.33333510160446166992 ;  /* 0x3eaaaae6181b7423 */ /* 0x000fe2000001001b */
[----:B------:R-:W-:Y:S01]  /*20c0*/  @P2 MOV R26, 0x7f800000 ;  /* 0x7f800000001a2802 */ /* 0x000fe20000000f00 */
[----:B------:R-:W-:Y:S01]  /*20d0*/  FFMA.FTZ R21, R20, R21, 0.19988867640495300293 ;  /* 0x3e4caf9e14157423 */ /* 0x000fe20000010015 */
[----:B------:R-:W-:Y:S01]  /*20e0*/  FFMA.FTZ R25, R22, R25, -0.5 ;  /* 0xbf00000016197423 */ /* 0x000fe20000010019 */
[----:B------:R-:W-:-:S02]  /*20f0*/  FFMA.FTZ R27, R24, R27, -0.5 ;  /* 0xbf000000181b7423 */ /* 0x000fc4000001001b */
[----:B------:R-:W-:Y:S01]  /*2100*/  FFMA.FTZ R29, R20, R21, -0.25000196695327758789 ;  /* 0xbe800042141d7423 */ /* 0x000fe20000010015 */
[----:B------:R-:W-:Y:S01]  /*2110*/  FMUL.FTZ R21, R22, R25 ;  /* 0x0000001916157220 */ /* 0x000fe20000410000 */
[----:B------:R-:W-:Y:S02]  /*2120*/  FMUL.FTZ R27, R24, R27 ;  /* 0x0000001b181b7220 */ /* 0x000fe40000410000 */
[----:B------:R-:W-:Y:S01]  /*2130*/  FFMA.FTZ R29, R20, R29, 0.33333510160446166992 ;  /* 0x3eaaaae6141d7423 */ /* 0x000fe2000001001d */
[----:B------:R-:W-:Y:S01]  /*2140*/  FFMA.FTZ R21, R22, R21, R22 ;  /* 0x0000001516157223 */ /* 0x000fe20000010016 */
[----:B------:R-:W-:Y:S01]  /*2150*/  FFMA.FTZ R14, R24, R27, R24 ;  /* 0x0000001b180e7223 */ /* 0x000fe20000010018 */
[----:B------:R-:W-:Y:S01]  /*2160*/  I2FP.F32.S32 R24, R6 ;  /* 0x0000000600187245 */ /* 0x000fe20000201400 */
[C---:B------:R-:W-:Y:S01]  /*2170*/  FFMA.FTZ R29, R20.reuse, R29, -0.5 ;  /* 0xbf000000141d7423 */ /* 0x040fe2000001001d */
[----:B------:R-:W-:Y:S01]  /*2180*/  FMUL.FTZ R6, R9, 1.1920928955078125e-07 ;  /* 0x3400000009067820 */ /* 0x000fe20000410000 */
[----:B------:R-:W-:Y:S01]  /*2190*/  FFMA.FTZ R9, R11, 0.69314718246459960938, R14 ;  /* 0x3f3172180b097823 */ /* 0x000fe2000001000e */
[----:B------:R-:W-:Y:S01]  /*21a0*/  @P4 MOV R11, 0x7f800000 ;  /* 0x7f800000000b4802 */ /* 0x000fe20000000f00 */
[----:B------:R-:W-:Y:S01]  /*21b0*/  FMUL.FTZ R29, R20, R29 ;  /* 0x0000001d141d7220 */ /* 0x000fe20000410000 */
[----:B------:R-:W-:-:S03]  /*21c0*/  FMUL.FTZ R24, R24, 1.1920928955078125e-07 ;  /* 0x3400000018187820 */ /* 0x000fc60000410000 */
[----:B------:R-:W-:Y:S01]  /*21d0*/  FFMA.FTZ R22, R20, R29, R20 ;  /* 0x0000001d14167223 */ /* 0x000fe20000010014 */
[----:B------:R-:W-:Y:S01]  /*21e0*/  FFMA.FTZ R20, R6, 0.69314718246459960938, R23 ;  /* 0x3f31721806147823 */ /* 0x000fe20000010017 */
[--C-:B---3--:R-:W-:Y:S02]  /*21f0*/  HADD2.F32 R6, -RZ, R2.reuse.H0_H0 ;  /* 0x20000002ff067230 */ /* 0x108fe40000004100 */
[----:B------:R-:W-:Y:S01]  /*2200*/  @P0 FFMA.FTZ R20, R10, R11, +INF ;  /* 0x7f8000000a140423 */ /* 0x000fe2000001000b */
[----:B------:R-:W-:Y:S01]  /*2210*/  HADD2.F32 R2, -RZ, R2.H1_H1 ;  /* 0x30000002ff027230 */ /* 0x000fe20000004100 */
[C---:B------:R-:W-:Y:S01]  /*2220*/  ISETP.GE.U32.AND P0, PT, R19.reuse, 0x7f800000, PT ;  /* 0x7f8000001300780c */ /* 0x040fe20003f06070 */
[----:B------:R-:W-:Y:S01]  /*2230*/  FMUL.FTZ R23, R12, 1.1920928955078125e-07 ;  /* 0x340000000c177820 */ /* 0x000fe20000410000 */
[----:B------:R-:W-:Y:S01]  /*2240*/  FMUL.FTZ R14, |R6|, -1.4426950216293334961 ;  /* 0xbfb8aa3b060e7820 */ /* 0x000fe20000410200 */
[----:B------:R-:W-:Y:S01]  /*2250*/  @P4 FSEL R20, R20, -RZ, P5 ;  /* 0x800000ff14144208 */ /* 0x000fe20002800000 */
[----:B------:R-:W-:Y:S01]  /*2260*/  FMUL.FTZ R11, |R2|, -1.4426950216293334961 ;  /* 0xbfb8aa3b020b7820 */ /* 0x000fe20000410200 */
[----:B------:R-:W-:Y:S01]  /*2270*/  ISETP.GT.AND P4, PT, R19, -0x40800000, P0 ;  /* 0xbf8000001300780c */ /* 0x000fe20000784270 */
[----:B------:R-:W-:-:S02]  /*2280*/  HADD2.F32 R10, -RZ, R3.H0_H0 ;  /* 0x20000003ff0a7230 */ /* 0x000fc40000004100 */
[----:B------:R-:W-:Y:S01]  /*2290*/  FFMA.FTZ R12, R23, 0.69314718246459960938, R22 ;  /* 0x3f317218170c7823 */ /* 0x000fe20000010016 */
[----:B------:R-:W0:Y:S01]  /*22a0*/  MUFU.EX2 R14, R14 ;  /* 0x0000000e000e7308 */ /* 0x000e220000000800 */
[----:B------:R-:W-:Y:S01]  /*22b0*/  FFMA.FTZ R21, R24, 0.69314718246459960938, R21 ;  /* 0x3f31721818157823 */ /* 0x000fe20000010015 */
[----:B------:R-:W-:Y:S01]  /*22c0*/  @P6 FFMA.FTZ R21, R13, R26, +INF ;  /* 0x7f8000000d156423 */ /* 0x000fe2000001001a */
[----:B------:R-:W-:Y:S01]  /*22d0*/  @P3 MOV R23, 0x7f800000 ;  /* 0x7f80000000173802 */ /* 0x000fe20000000f00 */
[----:B------:R-:W1:Y:S01]  /*22e0*/  MUFU.EX2 R11, R11 ;  /* 0x0000000b000b7308 */ /* 0x000e620000000800 */
[----:B------:R-:W-:Y:S01]  /*22f0*/  FMUL.FTZ R24, |R10|, -1.4426950216293334961 ;  /* 0xbfb8aa3b0a187820 */ /* 0x000fe20000410200 */
[----:B------:R-:W-:Y:S01]  /*2300*/  @P0 MOV R26, 0x7f800000 ;  /* 0x7f800000001a0802 */ /* 0x000fe20000000f00 */
[----:B------:R-:W-:Y:S01]  /*2310*/  FADD.FTZ R15, R15, -R20 ;  /* 0x800000140f0f7221 */ /* 0x000fe20000010000 */
[----:B------:R-:W-:Y:S01]  /*2320*/  @P2 FSETP.NEU.FTZ.AND P5, PT, R13, RZ, PT ;  /* 0x000000ff0d00220b */ /* 0x000fe20003fbd000 */
[C---:B------:R-:W-:Y:S01]  /*2330*/  @P1 FFMA.FTZ R9, R18.reuse, R23, +INF ;  /* 0x7f80000012091423 */ /* 0x040fe20000010017 */
[----:B------:R-:W2:Y:S01]  /*2340*/  MUFU.EX2 R13, R24 ;  /* 0x00000018000d7308 */ /* 0x000ea20000000800 */
[C---:B------:R-:W-:Y:S01]  /*2350*/  @P0 FSETP.NEU.FTZ.AND P1, PT, R19.reuse, RZ, PT ;  /* 0x000000ff1300020b */ /* 0x040fe20003f3d000 */
[----:B------:R-:W-:Y:S01]  /*2360*/  @P4 FFMA.FTZ R12, R19, R26, +INF ;  /* 0x7f800000130c4423 */ /* 0x000fe2000001001a */
[----:B------:R-:W-:Y:S01]  /*2370*/  @P3 FSETP.NEU.FTZ.AND P6, PT, R18, RZ, PT ;  /* 0x000000ff1200320b */ /* 0x000fe20003fdd000 */
[----:B0-----:R-:W-:Y:S01]  /*2380*/  FADD.FTZ.RZ R22, R14, 1 ;  /* 0x3f8000000e167421 */ /* 0x001fe2000001c000 */
[----:B------:R-:W-:Y:S01]  /*2390*/  FMNMX.FTZ R18, RZ, R17, PT ;  /* 0x00000011ff127209 */ /* 0x000fe20003810000 */
[----:B------:R-:W-:Y:S01]  /*23a0*/  HADD2.F32 R3, -RZ, R3.H1_H1 ;  /* 0x30000003ff037230 */ /* 0x000fe20000004100 */
[----:B------:R-:W-:Y:S01]  /*23b0*/  @P2 FSEL R21, R21, -RZ, P5 ;  /* 0x800000ff15152208 */ /* 0x000fe20002800000 */
[----:B-1----:R-:W-:Y:S01]  /*23c0*/  FADD.FTZ.RZ R20, R11, 1 ;  /* 0x3f8000000b147421 */ /* 0x002fe2000001c000 */
[----:B------:R-:W-:-:S02]  /*23d0*/  IADD3 R22, PT, PT, R22, -0x3f400000, RZ ;  /* 0xc0c0000016167810 */ /* 0x000fc40007ffe0ff */
[----:B------:R-:W-:Y:S01]  /*23e0*/  FMUL.FTZ R25, |R3|, -1.4426950216293334961 ;  /* 0xbfb8aa3b03197820 */ /* 0x000fe20000410200 */
[----:B------:R-:W-:Y:S01]  /*23f0*/  FADD.FTZ R18, R18, -R21 ;  /* 0x8000001512127221 */ /* 0x000fe20000010000 */
[----:B------:R-:W-:Y:S01]  /*2400*/  LOP3.LUT R19, R22, 0xff800000, RZ, 0xc0, !PT ;  /* 0xff80000016137812 */ /* 0x000fe200078ec0ff */
[----:B--2---:R-:W-:Y:S01]  /*2410*/  FADD.FTZ.RZ R22, R13, 1 ;  /* 0x3f8000000d167421 */ /* 0x004fe2000001c000 */
[----:B------:R-:W-:Y:S02]  /*2420*/  IADD3 R20, PT, PT, R20, -0x3f400000, RZ ;  /* 0xc0c0000014147810 */ /* 0x000fe40007ffe0ff */
[----:B------:R-:W-:Y:S02]  /*2430*/  IADD3 R17, PT, PT, -R19, 0x40800000, RZ ;  /* 0x4080000013117810 */ /* 0x000fe40007ffe1ff */
[----:B------:R-:W-:Y:S02]  /*2440*/  IADD3 R28, PT, PT, R14, -R19, RZ ;  /* 0x800000130e1c7210 */ /* 0x000fe40007ffe0ff */
[----:B------:R-:W-:Y:S01]  /*2450*/  LOP3.LUT R20, R20, 0xff800000, RZ, 0xc0, !PT ;  /* 0xff80000014147812 */ /* 0x000fe200078ec0ff */
[----:B------:R-:W-:Y:S01]  /*2460*/  FFMA.FTZ R17, R17, R8, -1 ;  /* 0xbf80000011117423 */ /* 0x000fe20000010008 */
[----:B------:R-:W-:-:S02]  /*2470*/  IADD3 R22, PT, PT, R22, -0x3f400000, RZ ;  /* 0xc0c0000016167810 */ /* 0x000fc40007ffe0ff */
[----:B------:R-:W-:Y:S01]  /*2480*/  IADD3 R21, PT, PT, R11, -R20, RZ ;  /* 0x800000140b157210 */ /* 0x000fe20007ffe0ff */
[----:B------:R-:W-:Y:S01]  /*2490*/  FADD.FTZ R28, R28, R17 ;  /* 0x000000111c1c7221 */ /* 0x000fe20000010000 */
[----:B------:R-:W-:Y:S02]  /*24a0*/  IADD3 R17, PT, PT, -R20, 0x40800000, RZ ;  /* 0x4080000014117810 */ /* 0x000fe40007ffe1ff */
[----:B------:R-:W-:Y:S02]  /*24b0*/  @P3 FSEL R9, R9, -RZ, P6 ;  /* 0x800000ff09093208 */ /* 0x000fe40003000000 */
[----:B------:R-:W-:Y:S01]  /*24c0*/  LOP3.LUT R22, R22, 0xff800000, RZ, 0xc0, !PT ;  /* 0xff80000016167812 */ /* 0x000fe200078ec0ff */
[----:B------:R-:W-:Y:S01]  /*24d0*/  FFMA.FTZ R24, R17, R8, -1 ;  /* 0xbf80000011187423 */ /* 0x000fe20000010008 */
[----:B------:R-:W-:Y:S01]  /*24e0*/  ISETP.GE.U32.AND P6, PT, R14, 0x7f800000, PT ;  /* 0x7f8000000e00780c */ /* 0x000fe20003fc6070 */
[----:B------:R-:W0:Y:S01]  /*24f0*/  MUFU.EX2 R17, R25 ;  /* 0x0000001900117308 */ /* 0x000e220000000800 */
[----:B------:R-:W-:Y:S01]  /*2500*/  FADD.FTZ R16, R16, -R9 ;  /* 0x8000000910107221 */ /* 0x000fe20000010000 */
[----:B------:R-:W-:Y:S01]  /*2510*/  FADD.FTZ R21, R21, R24 ;  /* 0x0000001815157221 */ /* 0x000fe20000010000 */
[----:B------:R-:W-:Y:S01]  /*2520*/  IADD3 R23, PT, PT, -R22, 0x40800000, RZ ;  /* 0x4080000016177810 */ /* 0x000fe20007ffe1ff */
[CC--:B------:R-:W-:Y:S01]  /*2530*/  FFMA.FTZ R9, R28.reuse, -R7.reuse, 0.10546888411045074463 ;  /* 0x3dd800121c097423 */ /* 0x0c0fe20000010807 */
[----:B------:R-:W-:Y:S01]  /*2540*/  IADD3 R26, PT, PT, R13, -R22, RZ ;  /* 0x800000160d1a7210 */ /* 0x000fe20007ffe0ff */
[----:B------:R-:W-:Y:S01]  /*2550*/  FFMA.FTZ R24, R21, -R7, 0.10546888411045074463 ;  /* 0x3dd8001215187423 */ /* 0x000fe20000010807 */
[----:B------:R-:W-:Y:S01]  /*2560*/  I2FP.F32.S32 R19, R19 ;  /* 0x0000001300137245 */ /* 0x000fe20000201400 */
[----:B------:R-:W-:Y:S01]  /*2570*/  FFMA.FTZ R9, R28, R9, -0.13229703903198242188 ;  /* 0xbe0778e01c097423 */ /* 0x000fe20000010009 */
[----:B------:R-:W-:Y:S01]  /*2580*/  FFMA.FTZ R23, R23, R8, -1 ;  /* 0xbf80000017177423 */ /* 0x000fe20000010008 */
[C---:B------:R-:W-:Y:S01]  /*2590*/  FFMA.FTZ R24, R21.reuse, R24, -0.13229703903198242188 ;  /* 0xbe0778e015187423 */ /* 0x040fe20000010018 */
[----:B------:R-:W-:Y:S01]  /*25a0*/  ISETP.GT.AND P2, PT, R14, -0x40800000, P6 ;  /* 0xbf8000000e00780c */ /* 0x000fe20003744270 */
[----:B------:R-:W-:Y:S01]  /*25b0*/  FFMA.FTZ R9, R28, R9, 0.14491446316242218018 ;  /* 0x3e1464751c097423 */ /* 0x000fe20000010009 */
[----:B------:R-:W-:Y:S01]  /*25c0*/  FADD.FTZ R26, R26, R23 ;  /* 0x000000171a1a7221 */ /* 0x000fe20000010000 */
[----:B------:R-:W-:Y:S01]  /*25d0*/  FFMA.FTZ R24, R21, R24, 0.14491446316242218018 ;  /* 0x3e14647515187423 */ /* 0x000fe20000010018 */
[----:B0-----:R-:W-:Y:S01]  /*25e0*/  FADD.FTZ.RZ R23, R17, 1 ;  /* 0x3f80000011177421 */ /* 0x001fe2000001c000 */
[----:B------:R-:W-:Y:S01]  /*25f0*/  FFMA.FTZ R9, R28, R9, -0.16641564667224884033 ;  /* 0xbe2a68dd1c097423 */ /* 0x000fe20000010009 */
[----:B------:R-:W-:Y:S01]  /*2600*/  FMUL.FTZ R19, R19, 1.1920928955078125e-07 ;  /* 0x3400000013137820 */ /* 0x000fe20000410000 */
[----:B------:R-:W-:Y:S01]  /*2610*/  FFMA.FTZ R24, R21, R24, -0.16641564667224884033 ;  /* 0xbe2a68dd15187423 */ /* 0x000fe20000010018 */
[----:B------:R-:W-:Y:S01]  /*2620*/  @P6 FSETP.NEU.FTZ.AND P5, PT, R14, RZ, PT ;  /* 0x000000ff0e00620b */ /* 0x000fe20003fbd000 */
[C---:B------:R-:W-:Y:S01]  /*2630*/  FFMA.FTZ R9, R28.reuse, R9, 0.19988867640495300293 ;  /* 0x3e4caf9e1c097423 */ /* 0x040fe20000010009 */
[----:B------:R-:W-:Y:S01]  /*2640*/  IADD3 R25, PT, PT, R23, -0x3f400000, RZ ;  /* 0xc0c0000017197810 */ /* 0x000fe20007ffe0ff */
[----:B------:R-:W-:Y:S01]  /*2650*/  FFMA.FTZ R23, R21, R24, 0.19988867640495300293 ;  /* 0x3e4caf9e15177423 */ /* 0x000fe20000010018 */
[----:B------:R-:W-:Y:S01]  /*2660*/  ISETP.GE.U32.AND P4, PT, R13, 0x7f800000, PT ;  /* 0x7f8000000d00780c */ /* 0x000fe20003f86070 */
[C---:B------:R-:W-:Y:S01]  /*2670*/  FFMA.FTZ R9, R28.reuse, R9, -0.25000196695327758789 ;  /* 0xbe8000421c097423 */ /* 0x040fe20000010009 */
[----:B------:R-:W-:Y:S01]  /*2680*/  LOP3.LUT R24, R25, 0xff800000, RZ, 0xc0, !PT ;  /* 0xff80000019187812 */ /* 0x000fe200078ec0ff */
[----:B------:R-:W-:Y:S01]  /*2690*/  FFMA.FTZ R23, R21, R23, -0.25000196695327758789 ;  /* 0xbe80004215177423 */ /* 0x000fe20000010017 */
[----:B------:R-:W-:Y:S01]  /*26a0*/  ISETP.GE.U32.AND P3, PT, R17, 0x7f800000, PT ;  /* 0x7f8000001100780c */ /* 0x000fe20003f66070 */
[----:B------:R-:W-:Y:S01]  /*26b0*/  FFMA.FTZ R9, R28, R9, 0.33333510160446166992 ;  /* 0x3eaaaae61c097423 */ /* 0x000fe20000010009 */
[----:B------:R-:W-:Y:S01]  /*26c0*/  IADD3 R25, PT, PT, -R24, 0x40800000, RZ ;  /* 0x4080000018197810 */ /* 0x000fe20007ffe1ff */
[----:B------:R-:W-:Y:S01]  /*26d0*/  FFMA.FTZ R23, R21, R23, 0.33333510160446166992 ;  /* 0x3eaaaae615177423 */ /* 0x000fe20000010017 */
[----:B------:R-:W-:Y:S01]  /*26e0*/  I2FP.F32.S32 R20, R20 ;  /* 0x0000001400147245 */ /* 0x000fe20000201400 */
[----:B------:R-:W-:Y:S01]  /*26f0*/  FFMA.FTZ R9, R28, R9, -0.5 ;  /* 0xbf0000001c097423 */ /* 0x000fe20000010009 */
[----:B------:R-:W-:Y:S01]  /*2700*/  @P0 FSEL R12, R12, -RZ, P1 ;  /* 0x800000ff0c0c0208 */ /* 0x000fe20000800000 */
[----:B------:R-:W-:Y:S01]  /*2710*/  FFMA.FTZ R8, R25, R8, -1 ;  /* 0xbf80000019087423 */ /* 0x000fe20000010008 */
[----:B------:R-:W-:Y:S01]  /*2720*/  IADD3 R25, PT, PT, R17, -R24, RZ ;  /* 0x8000001811197210 */ /* 0x000fe20007ffe0ff */
[----:B------:R-:W-:Y:S01]  /*2730*/  FMUL.FTZ R9, R28, R9 ;  /* 0x000000091c097220 */ /* 0x000fe20000410000 */
[----:B------:R-:W-:Y:S01]  /*2740*/  FFMA.FTZ R23, R21, R23, -0.5 ;  /* 0xbf00000015177423 */ /* 0x000fe20000010017 */
[----:B------:R-:W-:Y:S01]  /*2750*/  ISETP.GT.AND P0, PT, R13, -0x40800000, P4 ;  /* 0xbf8000000d00780c */ /* 0x000fe20002704270 */
[----:B------:R-:W-:Y:S01]  /*2760*/  FMUL.FTZ R20, R20, 1.1920928955078125e-07 ;  /* 0x3400000014147820 */ /* 0x000fe20000410000 */
[----:B------:R-:W-:Y:S01]  /*2770*/  FADD.FTZ R8, R25, R8 ;  /* 0x0000000819087221 */ /* 0x000fe20000010000 */
[----:B------:R-:W-:Y:S01]  /*2780*/  FFMA.FTZ R28, R28, R9, R28 ;  /* 0x000000091c1c7223 */ /* 0x000fe2000001001c */
[----:B------:R-:W-:Y:S01]  /*2790*/  FFMA.FTZ R9, R26, -R7, 0.10546888411045074463 ;  /* 0x3dd800121a097423 */ /* 0x000fe20000010807 */
[C---:B------:R-:W-:Y:S01]  /*27a0*/  FMUL.FTZ R23, R21.reuse, R23 ;  /* 0x0000001715177220 */ /* 0x040fe20000410000 */
[----:B------:R-:W-:Y:S01]  /*27b0*/  FFMA.FTZ R7, R8, -R7, 0.10546888411045074463 ;  /* 0x3dd8001208077423 */ /* 0x000fe20000010807 */
[----:B------:R-:W-:Y:S01]  /*27c0*/  I2FP.F32.S32 R22, R22 ;  /* 0x0000001600167245 */ /* 0x000fe20000201400 */
[----:B------:R-:W-:Y:S01]  /*27d0*/  FFMA.FTZ R9, R26, R9, -0.13229703903198242188 ;  /* 0xbe0778e01a097423 */ /* 0x000fe20000010009 */
[----:B------:R-:W-:Y:S01]  /*27e0*/  FFMA.FTZ R21, R21, R23, R21 ;  /* 0x0000001715157223 */ /* 0x000fe20000010015 */
[----:B------:R-:W-:Y:S01]  /*27f0*/  FFMA.FTZ R7, R8, R7, -0.13229703903198242188 ;  /* 0xbe0778e008077423 */ /* 0x000fe20000010007 */
[----:B------:R-:W-:Y:S01]  /*2800*/  I2FP.F32.S32 R24, R24 ;  /* 0x0000001800187245 */ /* 0x000fe20000201400 */
[----:B------:R-:W-:Y:S01]  /*2810*/  FFMA.FTZ R9, R26, R9, 0.14491446316242218018 ;  /* 0x3e1464751a097423 */ /* 0x000fe20000010009 */
[----:B------:R-:W-:Y:S01]  /*2820*/  FFMA.FTZ R21, R20, 0.69314718246459960938, R21 ;  /* 0x3f31721814157823 */ /* 0x000fe20000010015 */
[----:B------:R-:W-:Y:S01]  /*2830*/  FFMA.FTZ R7, R8, R7, 0.14491446316242218018 ;  /* 0x3e14647508077423 */ /* 0x000fe20000010007 */
[----:B------:R-:W-:Y:S01]  /*2840*/  @P4 MOV R20, 0x7f800000 ;  /* 0x7f80000000144802 */ /* 0x000fe20000000f00 */
[----:B------:R-:W-:Y:S01]  /*2850*/  FFMA.FTZ R9, R26, R9, -0.16641564667224884033 ;  /* 0xbe2a68dd1a097423 */ /* 0x000fe20000010009 */
[----:B------:R-:W-:Y:S01]  /*2860*/  FMUL.FTZ R24, R24, 1.1920928955078125e-07 ;  /* 0x3400000018187820 */ /* 0x000fe20000410000 */
[----:B------:R-:W-:Y:S01]  /*2870*/  FFMA.FTZ R7, R8, R7, -0.16641564667224884033 ;  /* 0xbe2a68dd08077423 */ /* 0x000fe20000010007 */
[----:B------:R-:W-:Y:S01]  /*2880*/  FMNMX.FTZ R6, RZ, R6, PT ;  /* 0x00000006ff067209 */ /* 0x000fe20003810000 */
[----:B------:R-:W-:Y:S01]  /*2890*/  FFMA.FTZ R9, R26, R9, 0.19988867640495300293 ;  /* 0x3e4caf9e1a097423 */ /* 0x000fe20000010009 */
[----:B------:R-:W-:Y:S01]  /*28a0*/  FMNMX.FTZ R2, RZ, R2, PT ;  /* 0x00000002ff027209 */ /* 0x000fe20003810000 */
[----:B------:R-:W-:Y:S01]  /*28b0*/  FFMA.FTZ R7, R8, R7, 0.19988867640495300293 ;  /* 0x3e4caf9e08077423 */ /* 0x000fe20000010007 */
[----:B------:R-:W-:Y:S01]  /*28c0*/  F2FP.F16.F32.PACK_AB R18, R18, R15 ;  /* 0x0000000f1212723e */ /* 0x000fe200000000ff */
[----:B------:R-:W-:-:S02]  /*28d0*/  FFMA.FTZ R9, R26, R9, -0.25000196695327758789 ;  /* 0xbe8000421a097423 */ /* 0x000fc40000010009 */
[----:B------:R-:W-:Y:S02]  /*28e0*/  FFMA.FTZ R7, R8, R7, -0.25000196695327758789 ;  /* 0xbe80004208077423 */ /* 0x000fe40000010007 */
[----:B------:R-:W-:Y:S02]  /*28f0*/  FFMA.FTZ R9, R26, R9, 0.33333510160446166992 ;  /* 0x3eaaaae61a097423 */ /* 0x000fe40000010009 */
[----:B------:R-:W-:Y:S02]  /*2900*/  FFMA.FTZ R7, R8, R7, 0.33333510160446166992 ;  /* 0x3eaaaae608077423 */ /* 0x000fe40000010007 */
[----:B------:R-:W-:Y:S02]  /*2910*/  FFMA.FTZ R9, R26, R9, -0.5 ;  /* 0xbf0000001a097423 */ /* 0x000fe40000010009 */
[----:B------:R-:W-:Y:S01]  /*2920*/  FFMA.FTZ R23, R8, R7, -0.5 ;  /* 0xbf00000008177423 */ /* 0x000fe20000010007 */
[----:B------:R-:W-:Y:S01]  /*2930*/  FFMA.FTZ R7, R19, 0.69314718246459960938, R28 ;  /* 0x3f31721813077823 */ /* 0x000fe2000001001c */
[----:B------:R-:W-:-:S02]  /*2940*/  FMUL.FTZ R9, R26, R9 ;  /* 0x000000091a097220 */ /* 0x000fc40000410000 */
[----:B------:R-:W-:Y:S01]  /*2950*/  FMUL.FTZ R19, R8, R23 ;  /* 0x0000001708137220 */ /* 0x000fe20000410000 */
[----:B------:R-:W-:Y:S01]  /*2960*/  @P6 MOV R23, 0x7f800000 ;  /* 0x7f80000000176802 */ /* 0x000fe20000000f00 */
[----:B------:R-:W-:Y:S02]  /*2970*/  FFMA.FTZ R26, R26, R9, R26 ;  /* 0x000000091a1a7223 */ /* 0x000fe4000001001a */
[----:B------:R-:W-:Y:S02]  /*2980*/  FFMA.FTZ R19, R8, R19, R8 ;  /* 0x0000001308137223 */ /* 0x000fe40000010008 */
[----:B------:R-:W0:Y:S01]  /*2990*/  LDC.64 R8, c[0x0][0x388] ;  /* 0x0000e200ff087b82 */ /* 0x000e220000000a00 */
[----:B------:R-:W-:Y:S01]  /*29a0*/  @P2 FFMA.FTZ R7, R14, R23, +INF ;  /* 0x7f8000000e072423 */ /* 0x000fe20000010017 */
[----:B------:R-:W-:Y:S01]  /*29b0*/  ISETP.GE.U32.AND P2, PT, R11, 0x7f800000, PT ;  /* 0x7f8000000b00780c */ /* 0x000fe20003f46070 */
[----:B------:R-:W-:Y:S01]  /*29c0*/  FMUL.FTZ R23, R22, 1.1920928955078125e-07 ;  /* 0x3400000016177820 */ /* 0x000fe20000410000 */
[----:B------:R-:W-:Y:S01]  /*29d0*/  @P3 MOV R22, 0x7f800000 ;  /* 0x7f80000000163802 */ /* 0x000fe20000000f00 */
[----:B------:R-:W-:Y:S01]  /*29e0*/  FFMA.FTZ R19, R24, 0.69314718246459960938, R19 ;  /* 0x3f31721818137823 */ /* 0x000fe20000010013 */
[----:B------:R-:W-:Y:S01]  /*29f0*/  @P6 FSEL R7, R7, -RZ, P5 ;  /* 0x800000ff07076208 */ /* 0x000fe20002800000 */
[----:B------:R-:W-:Y:S01]  /*2a00*/  FFMA.FTZ R26, R23, 0.69314718246459960938, R26 ;  /* 0x3f317218171a7823 */ /* 0x000fe2000001001a */
[----:B------:R-:W-:Y:S01]  /*2a10*/  ISETP.GT.AND P1, PT, R11, -0x40800000, P2 ;  /* 0xbf8000000b00780c */ /* 0x000fe20001724270 */
[----:B------:R-:W-:Y:S01]  /*2a20*/  @P0 FFMA.FTZ R26, R13, R20, +INF ;  /* 0x7f8000000d1a0423 */ /* 0x000fe20000010014 */
[C---:B------:R-:W-:Y:S01]  /*2a30*/  ISETP.GT.AND P5, PT, R17.reuse, -0x40800000, P3 ;  /* 0xbf8000001100780c */ /* 0x040fe20001fa4270 */
[----:B------:R-:W-:Y:S01]  /*2a40*/  FADD.FTZ R6, R6, -R7 ;  /* 0x8000000706067221 */ /* 0x000fe20000010000 */
[----:B------:R-:W-:-:S03]  /*2a50*/  @P3 FSETP.NEU.FTZ.AND P0, PT, R17, RZ, PT ;  /* 0x000000ff1100320b */ /* 0x000fc60003f1d000 */
[----:B------:R-:W-:Y:S02]  /*2a60*/  @P2 MOV R14, 0x7f800000 ;  /* 0x7f800000000e2802 */ /* 0x000fe40000000f00 */
[----:B------:R-:W-:-:S04]  /*2a70*/  @P2 FSETP.NEU.FTZ.AND P6, PT, R11, RZ, PT ;  /* 0x000000ff0b00220b */ /* 0x000fc80003fdd000 */
[----:B------:R-:W-:Y:S01]  /*2a80*/  @P1 FFMA.FTZ R21, R11, R14, +INF ;  /* 0x7f8000000b151423 */ /* 0x000fe2000001000e */
[----:B------:R-:W-:Y:S01]  /*2a90*/  @P4 FSETP.NEU.FTZ.AND P1, PT, R13, RZ, PT ;  /* 0x000000ff0d00420b */ /* 0x000fe20003f3d000 */
[----:B------:R-:W-:Y:S01]  /*2aa0*/  @P5 FFMA.FTZ R19, R17, R22, +INF ;  /* 0x7f80000011135423 */ /* 0x000fe20000010016 */
[----:B0-----:R-:W-:Y:S01]  /*2ab0*/  IMAD.WIDE.U32 R8, R0, 0x2, R8 ;  /* 0x0000000200087825 */ /* 0x001fe200078e0008 */
[----:B------:R-:W-:Y:S02]  /*2ac0*/  FMNMX.FTZ R11, RZ, R4, PT ;  /* 0x00000004ff0b7209 */ /* 0x000fe40003810000 */
[----:B------:R-:W-:Y:S02]  /*2ad0*/  FMNMX.FTZ R13, RZ, R10, PT ;  /* 0x0000000aff0d7209 */ /* 0x000fe40003810000 */
[----:B------:R-:W-:Y:S01]  /*2ae0*/  FMNMX.FTZ R0, RZ, R3, PT ;  /* 0x00000003ff007209 */ /* 0x000fe20003810000 */
[----:B------:R-:W-:Y:S01]  /*2af0*/  FADD.FTZ R11, R11, -R12 ;  /* 0x8000000c0b0b7221 */ /* 0x000fe20000010000 */
[----:B------:R-:W-:Y:S01]  /*2b00*/  @P2 FSEL R21, R21, -RZ, P6 ;  /* 0x800000ff15152208 */ /* 0x000fe20003000000 */
[----:B------:R-:W-:Y:S01]  /*2b10*/  IMAD.WIDE.U32 R8, R5, 0x8, R8 ;  /* 0x0000000805087825 */ /* 0x000fe200078e0008 */
[----:B------:R-:W-:-:S02]  /*2b20*/  @P4 FSEL R26, R26, -RZ, P1 ;  /* 0x800000ff1a1a4208 */ /* 0x000fc40000800000 */
[----:B------:R-:W-:Y:S01]  /*2b30*/  @P3 FSEL R19, R19, -RZ, P0 ;  /* 0x800000ff13133208 */ /* 0x000fe20000000000 */
[----:B------:R-:W-:Y:S02]  /*2b40*/  FADD.FTZ R21, R2, -R21 ;  /* 0x8000001502157221 */ /* 0x000fe40000010000 */
[----:B------:R-:W-:Y:S02]  /*2b50*/  FADD.FTZ R3, R13, -R26 ;  /* 0x8000001a0d037221 */ /* 0x000fe40000010000 */
[----:B------:R-:W-:Y:S01]  /*2b60*/  FADD.FTZ R0, R0, -R19 ;  /* 0x8000001300007221 */ /* 0x000fe20000010000 */
[----:B------:R-:W-:Y:S02]  /*2b70*/  F2FP.F16.F32.PACK_AB R19, R11, R16 ;  /* 0x000000100b13723e */ /* 0x000fe400000000ff */
[----:B------:R-:W-:Y:S02]  /*2b80*/  F2FP.F16.F32.PACK_AB R2, R21, R6 ;  /* 0x000000061502723e */ /* 0x000fe400000000ff */
[----:B------:R-:W-:Y:S01]  /*2b90*/  F2FP.F16.F32.PACK_AB R3, R0, R3 ;  /* 0x000000030003723e */ /* 0x000fe200000000ff */
[----:B------:R-:W-:Y:S04]  /*2ba0*/  STG.E.64 desc[UR4][R8.64], R18 ;  /* 0x0000001208007986 */ /* 0x000fe8000c101b04 */
[----:B------:R-:W-:Y:S01]  /*2bb0*/  STG.E.64 desc[UR4][R8.64+0x400], R2 ;  /* 0x0004000208007986 */ /* 0x000fe2000c101b04 */
[----:B------:R-:W-:Y:S05]  /*2bc0*/  EXIT ;  /* 0x000000000000794d */ /* 0x000fea0003800000 */
.L_x_5023:
        /* <DEDUP_REMOVED lines=11> */
.L_x_6662:


//--------------------- .text._ZN2at6native29vectorized_elementwise_kernelILi8EZZZNS0_33launch_log_sigmoid_forward_kernelERNS_18TensorIteratorBaseEENKUlvE_clEvENKUlvE1_clEvEUlN3c104HalfEE_St5arrayIPcLm2EEEEviT0_T1_ --------------------------
	.section	.text._ZN2at6native29vectorized_elementwise_kernelILi8EZZZNS0_33launch_log_sigmoid_forward_kernelERNS_18TensorIteratorBaseEENKUlvE_clEvENKUlvE1_clEvEUlN3c104HalfEE_St5arrayIPcLm2EEEEviT0_T1_,"ax",@progbits
	.align	128
        .global         _ZN2at6native29vectorized_elementwise_kernelILi8EZZZNS0_33launch_log_sigmoid_forward_kernelERNS_18TensorIteratorBaseEENKUlvE_clEvENKUlvE1_clEvEUlN3c104HalfEE_St5arrayIPcLm2EEEEviT0_T1_
        .type           _ZN2at6native29vectorized_elementwise_kernelILi8EZZZNS0_33launch_log_sigmoid_forward_kernelERNS_18TensorIteratorBaseEENKUlvE_clEvENKUlvE1_clEvEUlN3c104HalfEE_St5arrayIPcLm2EEEEviT0_T1_,@function
        .size           _ZN2at6native29vectorized_elementwise_kernelILi8EZZZNS0_33launch_log_sigmoid_forward_kernelERNS_18TensorIteratorBaseEENKUlvE_clEvENKUlvE1_clEvEUlN3c104HalfEE_St5arrayIPcLm2EEEEviT0_T1_,(.L_x_6663 - _ZN2at6native29vectorized_elementwise_kernelILi8EZZZNS0_33launch_log_sigmoid_forward_kernelERNS_18TensorIteratorBaseEENKUlvE_clEvENKUlvE1_clEvEUlN3c104HalfEE_St5arrayIPcLm2EEEEviT0_T1_)
        .other          _ZN2at6native29vectorized_elementwise_kernelILi8EZZZNS0_33launch_log_sigmoid_forward_kernelERNS_18TensorIteratorBaseEENKUlvE_clEvENKUlvE1_clEvEUlN3c104HalfEE_St5arrayIPcLm2EEEEviT0_T1_,@"STO_CUDA_ENTRY STV_DEFAULT"
_ZN2at6native29vectorized_elementwise_kernelILi8EZZZNS0_33launch_log_sigmoid_forward_kernelERNS_18TensorIteratorBaseEENKUlvE_clEvENKUlvE1_clEvEUlN3c104HalfEE_St5arrayIPcLm2EEEEviT0_T1_:
.text._ZN2at6native29vectorized_elementwise_kernelILi8EZZZNS0_33launch_log_sigmoid_forward_kernelERNS_18TensorIteratorBaseEENKUlvE_clEvENKUlvE1_clEvEUlN3c104HalfEE_St5arrayIPcLm2EEEEviT0_T1_:
[----:B------:R-:W-:Y:S01]  /*0000*/  LDC R1, c[0x0][0x37c] ;  /* 0x0000df00ff017b82 */ /* 0x000fe20000000800 */
[----:B------:R-:W-:Y:S05]  /*0010*/  EXIT ;  /* 0x000000000000794d */ /* 0x000fea0003800000 */
.L_x_5024:
        /* <DEDUP_REMOVED lines=14> */
.L_x_6663:


//--------------------- .text._ZN2at6native18elementwise_kernelILi128ELi4EZNS0_15gpu_kernel_implIZZZNS0_33launch_log_sigmoid_forward_kernelERNS_18TensorIteratorBaseEENKUlvE_clEvENKUlvE0_clEvEUlfE_EEvS4_RKT_EUliE_EEviT1_ --------------------------
	.section	.text._ZN2at6native18elementwise_kernelILi128ELi4EZNS0_15gpu_kernel_implIZZZNS0_33launch_log_sigmoid_forward_kernelERNS_18TensorIteratorBaseEENKUlvE_clEvENKUlvE0_clEvEUlfE_EEvS4_RKT_EUliE_EEviT1_,"ax",@progbits
	.align	128
        .global         _ZN2at6native18elementwise_kernelILi128ELi4EZNS0_15gpu_kernel_implIZZZNS0_33launch_log_sigmoid_forward_kernelERNS_18TensorIteratorBaseEENKUlvE_clEvENKUlvE0_clEvEUlfE_EEvS4_RKT_EUliE_EEviT1_
        .type           _ZN2at6native18elementwise_kernelILi128ELi4EZNS0_15gpu_kernel_implIZZZNS0_33launch_log_sigmoid_forward_kernelERNS_18TensorIteratorBaseEENKUlvE_clEvENKUlvE0_clEvEUlfE_EEvS4_RKT_EUliE_EEviT1_,@function
        .size           _ZN2at6native18elementwise_kernelILi128ELi4EZNS0_15gpu_kernel_implIZZZNS0_33launch_log_sigmoid_forward_kernelERNS_18TensorIteratorBaseEENKUlvE_clEvENKUlvE0_clEvEUlfE_EEvS4_RKT_EUliE_EEviT1_,(.L_x_6664 - _ZN2at6native18elementwise_kernelILi128ELi4EZNS0_15gpu_kernel_implIZZZNS0_33launch_log_sigmoid_forward_kernelERNS_18TensorIteratorBaseEENKUlvE_clEvENKUlvE0_clEvEUlfE_EEvS4_RKT_EUliE_EEviT1_)
        .other          _ZN2at6native18elementwise_kernelILi128ELi4EZNS0_15gpu_kernel_implIZZZNS0_33launch_log_sigmoid_forward_kernelERNS_18TensorIteratorBaseEENKUlvE_clEvENKUlvE0_clEvEUlfE_EEvS4_RKT_EUliE_EEviT1_,@"STO_CUDA_ENTRY STV_DEFAULT"
_ZN2at6native18elementwise_kernelILi128ELi4EZNS0_15gpu_kernel_implIZZZNS0_33launch_log_sigmoid_forward_kernelERNS_18TensorIteratorBaseEENKUlvE_clEvENKUlvE0_clEvEUlfE_EEvS4_RKT_EUliE_EEviT1_:
.text._ZN2at6native18elementwise_kernelILi128ELi4EZNS0_15gpu_kernel_implIZZZNS0_33launch_log_sigmoid_forward_kernelERNS_18TensorIteratorBaseEENKUlvE_clEvENKUlvE0_clEvEUlfE_EEvS4_RKT_EUliE_EEviT1_:
        /* <DEDUP_REMOVED lines=319> */
.L_x_5027:
[----:B------:R-:W0:Y:S01]  /*13f0*/  LDCU.64 UR6, c[0x0][0x588] ;  /* 0x0000b100ff0677ac */ /* 0x000e220008000a00 */
[----:B------:R-:W-:Y:S01]  /*1400*/  BSSY.RECONVERGENT B6, `(.L_x_5028) ;  /* 0x00000e5000067945 */ /* 0x000fe20003800200 */
        /* <DEDUP_REMOVED lines=14> */
[----:B--2---:R-:W3:Y:S01]  /*14f0*/  I2F.S16 R0, R0 ;  /* 0x0000000000007306 */ /* 0x004ee20000101400 */
[----:B------:R-:W-:Y:S05]  /*1500*/  BRA `(.L_x_5034) ;  /* 0x0000000c00507947 */ /* 0x000fea0003800000 */
.L_x_5032:
[----:B------:R-:W2:Y:S02]  /*1510*/  LDG.E.U8 R0, desc[UR36][R2.64] ;  /* 0x0000002402007981 */ /* 0x000ea4000c1e1100 */
[----:B--2---:R-:W-:Y:S01]  /*1520*/  I2FP.F32.U32 R0, R0 ;  /* 0x0000000000007245 */ /* 0x004fe20000201000 */
[----:B------:R-:W-:Y:S06]  /*1530*/  BRA `(.L_x_5034) ;  /* 0x0000000c00447947 */ /* 0x000fec0003800000 */
.L_x_5031:
        /* <DEDUP_REMOVED lines=9> */
.L_x_5036:
[----:B------:R-:W2:Y:S02]  /*15d0*/  LDG.E R0, desc[UR36][R2.64] ;  /* 0x0000002402007981 */ /* 0x000ea4000c1e1900 */
[----:B--2---:R-:W-:Y:S01]  /*15e0*/  I2FP.F32.S32 R0, R0 ;  /* 0x0000000000007245 */ /* 0x004fe20000201400 */
[----:B------:R-:W-:Y:S06]  /*15f0*/  BRA `(.L_x_5034) ;  /* 0x0000000c00147947 */ /* 0x000fec0003800000 */
.L_x_5035:
[----:B------:R-:W2:Y:S02]  /*1600*/  LDG.E.U16 R0, desc[UR36][R2.64] ;  /* 0x0000002402007981 */ /* 0x000ea4000c1e1500 */
[----:B--2---:R-:W2:Y:S01]  /*1610*/  I2F.S16 R0, R0 ;  /* 0x0000000000007306 */ /* 0x004ea20000101400 */
[----:B------:R-:W-:Y:S05]  /*1620*/  BRA `(.L_x_5034) ;  /* 0x0000000c00087947 */ /* 0x000fea0003800000 */
.L_x_5030:
        /* <DEDUP_REMOVED lines=8> */
.L_x_5038:
[----:B------:R-:W2:Y:S02]  /*16b0*/  LDG.E.U16 R0, desc[UR36][R2.64] ;  /* 0x0000002402007981 */ /* 0x000ea4000c1e1500 */
[----:B--2---:R-:W-:Y:S01]  /*16c0*/  HADD2.F32 R0, -RZ, R0.H0_H0 ;  /* 0x20000000ff007230 */ /* 0x004fe20000004100 */
[----:B------:R-:W-:Y:S06]  /*16d0*/  BRA `(.L_x_5034) ;  /* 0x0000000800dc7947 */ /* 0x000fec0003800000 */
.L_x_5037:
        /* <DEDUP_REMOVED lines=8> */
.L_x_5040:
[----:B------:R-:W2:Y:S02]  /*1760*/  LDG.E.U16 R0, desc[UR36][R2.64] ;  /* 0x0000002402007981 */ /* 0x000ea4000c1e1500 */
[----:B--2---:R-:W-:Y:S01]  /*1770*/  HADD2.F32 R0, -RZ, R0.H0_H0 ;  /* 0x20000000ff007230 */ /* 0x004fe20000004100 */
[----:B------:R-:W-:Y:S06]  /*1780*/  BRA `(.L_x_5034) ;  /* 0x0000000800b07947 */ /* 0x000fec0003800000 */
.L_x_5039:
        /* <DEDUP_REMOVED lines=11> */
.L_x_5029:
        /* <DEDUP_REMOVED lines=12> */
.L_x_5043:
        /* <DEDUP_REMOVED lines=11> */
.L_x_5042:
        /* <DEDUP_REMOVED lines=25> */
.L_x_5045:
        /* <DEDUP_REMOVED lines=12> */
.L_x_5044:
[----:B------:R-:W2:Y:S02]  /*1c00*/  LDG.E.U16 R0, desc[UR36][R2.64] ;  /* 0x0000002402007981 */ /* 0x000ea4000c1e1500 */
[----:B--2---:R-:W-:Y:S01]  /*1c10*/  SHF.L.U32 R0, R0, 0x10, RZ ;  /* 0x0000001000007819 */ /* 0x004fe200000006ff */
[----:B------:R-:W-:Y:S06]  /*1c20*/  BRA `(.L_x_5034) ;  /* 0x0000000400887947 */ /* 0x000fec0003800000 */
.L_x_5041:
        /* <DEDUP_REMOVED lines=11> */
.L_x_5048:
        /* <DEDUP_REMOVED lines=20> */
.L_x_5050:
[----:B------:R-:W-:Y:S05]  /*1e20*/  BSYNC.RECONVERGENT B0 ;  /* 0x0000000000007941 */ /* 0x000fea0003800200 */
.L_x_5049:
[----:B------:R-:W-:Y:S01]  /*1e30*/  IMAD.SHL.U32 R0, R0, 0x100000, RZ ;  /* 0x0010000000007824 */ /* 0x000fe200078e00ff */
[----:B------:R-:W-:-:S04]  /*1e40*/  LEA R2, R2, 0x3b800000, 0x17 ;  /* 0x3b80000002027811 */ /* 0x000fc800078eb8ff */
[----:B------:R-:W-:Y:S01]  /*1e50*/  LOP3.LUT R0, R2, R0, R7, 0xfe, !PT ;  /* 0x0000000002007212 */ /* 0x000fe200078efe07 */
[----:B------:R-:W-:Y:S06]  /*1e60*/  BRA `(.L_x_5034) ;  /* 0x0000000000f87947 */ /* 0x000fec0003800000 */
.L_x_5047:
        /* <DEDUP_REMOVED lines=20> */
.L_x_5052:
[----:B------:R-:W-:Y:S05]  /*1fb0*/  BSYNC.RECONVERGENT B0 ;  /* 0x0000000000007941 */ /* 0x000fea0003800200 */
.L_x_5051:
[----:B------:R-:W-:Y:S01]  /*1fc0*/  IMAD.SHL.U32 R0, R0, 0x200000, RZ ;  /* 0x0020000000007824 */ /* 0x000fe200078e00ff */
[----:B------:R-:W-:-:S04]  /*1fd0*/  LEA R2, R2, 0x37800000, 0x17 ;  /* 0x3780000002027811 */ /* 0x000fc800078eb8ff */
[----:B------:R-:W-:Y:S01]  /*1fe0*/  LOP3.LUT R0, R2, R0, R7, 0xfe, !PT ;  /* 0x0000000002007212 */ /* 0x000fe200078efe07 */
[----:B------:R-:W-:Y:S06]  /*1ff0*/  BRA `(.L_x_5034) ;  /* 0x0000000000947947 */ /* 0x000fec0003800000 */
.L_x_5046:
[----:B------:R-:W-:-:S09]  /*2000*/  UISETP.NE.AND UP0, UPT, UR4, 0x1c, UPT ;  /* 0x0000001c0400788c */ /* 0x000fd2000bf05270 */
[----:B------:R-:W-:Y:S05]  /*2010*/  BRA.U !UP0, `(.L_x_5053) ;  /* 0x0000000108847547 */ /* 0x000fea000b800000 */
[----:B------:R-:W-:-:S09]  /*2020*/  UISETP.NE.AND UP0, UPT, UR4, 0x1d, UPT ;  /* 0x0000001d0400788c */ /* 0x000fd2000bf05270 */
[----:B------:R-:W-:Y:S05]  /*2030*/  BRA.U !UP0, `(.L_x_5054) ;  /* 0x0000000108707547 */ /* 0x000fea000b800000 */
[----:B------:R-:W-:-:S09]  /*2040*/  UISETP.NE.AND UP0, UPT, UR4, 0x2c, UPT ;  /* 0x0000002c0400788c */ /* 0x000fd2000bf05270 */
[----:B------:R-:W-:Y:S05]  /*2050*/  BRA.U !UP0, `(.L_x_5055) ;  /* 0x0000000108487547 */ /* 0x000fea000b800000 */
.L_x_5033:
        /* <DEDUP_REMOVED lines=16> */
.L_x_5056:
[----:B------:R-:W-:Y:S01]  /*2160*/  IMAD.MOV.U32 R0, RZ, RZ, RZ ;  /* 0x000000ffff007224 */ /* 0x000fe200078e00ff */
[----:B------:R-:W-:Y:S06]  /*2170*/  BRA `(.L_x_5034) ;  /* 0x0000000000347947 */ /* 0x000fec0003800000 */
.L_x_5055:
[----:B------:R-:W2:Y:S01]  /*2180*/  LDG.E.U8 R2, desc[UR36][R2.64] ;  /* 0x0000002402027981 */ /* 0x000ea2000c1e1100 */
[----:B------:R-:W-:Y:S02]  /*2190*/  MOV R0, 0x400000 ;  /* 0x0040000000007802 */ /* 0x000fe40000000f00 */
[----:B--2---:R-:W-:-:S13]  /*21a0*/  ISETP.NE.AND P0, PT, R2, RZ, PT ;  /* 0x000000ff0200720c */ /* 0x004fda0003f05270 */
[----:B------:R-:W-:Y:S05]  /*21b0*/  @!P0 BRA `(.L_x_5034) ;  /* 0x0000000000248947 */ /* 0x000fea0003800000 */
[----:B------:R-:W-:-:S13]  /*21c0*/  ISETP.NE.AND P0, PT, R2, 0xff, PT ;  /* 0x000000ff0200780c */ /* 0x000fda0003f05270 */
[----:B------:R-:W-:Y:S02]  /*21d0*/  @!P0 IMAD.MOV.U32 R0, RZ, RZ, 0x7f800001 ;  /* 0x7f800001ff008424 */ /* 0x000fe400078e00ff */
[----:B------:R-:W-:Y:S01]  /*21e0*/  @P0 IMAD.SHL.U32 R0, R2, 0x800000, RZ ;  /* 0x0080000002000824 */ /* 0x000fe200078e00ff */
[----:B------:R-:W-:Y:S06]  /*21f0*/  BRA `(.L_x_5034) ;  /* 0x0000000000147947 */ /* 0x000fec0003800000 */
.L_x_5054:
[----:B------:R-:W2:Y:S02]  /*2200*/  LDG.E.64 R2, desc[UR36][R2.64] ;  /* 0x0000002402027981 */ /* 0x000ea4000c1e1b00 */
[----:B--2---:R0:W1:Y:S02]  /*2210*/  I2F.U64 R0, R2 ;  /* 0x0000000200007312 */ /* 0x0040640000301000 */
[----:B01----:R-:W-:Y:S05]  /*2220*/  BRA `(.L_x_5034) ;  /* 0x0000000000087947 */ /* 0x003fea0003800000 */
.L_x_5053:
[----:B------:R-:W2:Y:S02]  /*2230*/  LDG.E R0, desc[UR36][R2.64] ;  /* 0x0000002402007981 */ /* 0x000ea4000c1e1900 */
[----:B--2---:R-:W-:-:S07]  /*2240*/  I2FP.F32.U32 R0, R0 ;  /* 0x0000000000007245 */ /* 0x004fce0000201000 */
.L_x_5034:
[----:B------:R-:W-:Y:S05]  /*2250*/  BSYNC.RECONVERGENT B6 ;  /* 0x0000000000067941 */ /* 0x000fea0003800200 */
.L_x_5028:
[----:B0123-5:R-:W-:Y:S01]  /*2260*/  FMUL.FTZ R2, |R0|, -1.4426950216293334961 ;  /* 0xbfb8aa3b00027820 */ /* 0x02ffe20000410200 */
[----:B------:R-:W-:Y:S02]  /*2270*/  IMAD.MOV.U32 R6, RZ, RZ, 0x3e800000 ;  /* 0x3e800000ff067424 */ /* 0x000fe400078e00ff */
[----:B------:R-:W-:Y:S01]  /*2280*/  HFMA2 R7, -RZ, RZ, 1.3056640625, -1.8671875 ;  /* 0x3d39bf78ff077431 */ /* 0x000fe200000001ff */
[----:B------:R-:W0:Y:S01]  /*2290*/  LDCU.64 UR6, c[0x0][0x580] ;  /* 0x0000b000ff0677ac */ /* 0x000e220008000a00 */
[----:B------:R-:W1:Y:S01]  /*22a0*/  MUFU.EX2 R8, R2 ;  /* 0x0000000200087308 */ /* 0x000e620000000800 */
[----:B------:R-:W-:-:S04]  /*22b0*/  UPRMT UR4, UR42, 0x9910, URZ ;  /* 0x000099102a047896 */ /* 0x000fc800080000ff */
[----:B------:R-:W-:Y:S01]  /*22c0*/  UISETP.GT.AND UP0, UPT, UR4, 0x9, UPT ;  /* 0x000000090400788c */ /* 0x000fe2000bf04270 */
[C---:B-1----:R-:W-:Y:S01]  /*22d0*/  FADD.FTZ.RZ R3, R8.reuse, 1 ;  /* 0x3f80000008037421 */ /* 0x042fe2000001c000 */
        /* <DEDUP_REMOVED lines=21> */
[----:B------:R-:W-:-:S03]  /*2430*/  FMNMX.FTZ R5, RZ, R0, PT ;  /* 0x00000000ff057209 */ /* 0x000fc60003810000 */
[----:B------:R-:W-:Y:S01]  /*2440*/  FFMA.FTZ R4, R3, 0.69314718246459960938, R4 ;  /* 0x3f31721803047823 */ /* 0x000fe20000010004 */
[C---:B------:R-:W-:Y:S01]  /*2450*/  @P1 FFMA.FTZ R4, R8.reuse, R2, +INF ;  /* 0x7f80000008041423 */ /* 0x040fe20000010002 */
[----:B------:R-:W-:Y:S02]  /*2460*/  @P0 FSETP.NEU.FTZ.AND P1, PT, R8, RZ, PT ;  /* 0x000000ff0800020b */ /* 0x000fe40003f3d000 */
[----:B0-----:R-:W-:Y:S02]  /*2470*/  IADD3 R2, P2, PT, R16, UR6, RZ ;  /* 0x0000000610027c10 */ /* 0x001fe4000ff5e0ff */
[----:B------:R-:W-:-:S03]  /*2480*/  @P0 FSEL R4, R4, -RZ, P1 ;  /* 0x800000ff04040208 */ /* 0x000fc60000800000 */
[----:B------:R-:W-:Y:S02]  /*2490*/  IMAD.X R3, RZ, RZ, UR7, P2 ;  /* 0x00000007ff037e24 */ /* 0x000fe400090e06ff */
[----:B------:R-:W-:Y:S01]  /*24a0*/  FADD.FTZ R4, R5, -R4 ;  /* 0x8000000405047221 */ /* 0x000fe20000010000 */
        /* <DEDUP_REMOVED lines=12> */
.L_x_5060:
[----:B------:R-:W0:Y:S02]  /*2570*/  F2I.S64.TRUNC R4, R4 ;  /* 0x0000000400047311 */ /* 0x000e24000020d900 */
[----:B0-----:R-:W-:-:S05]  /*2580*/  MOV R7, R4 ;  /* 0x0000000400077202 */ /* 0x001fca0000000f00 */
[----:B------:R0:W-:Y:S01]  /*2590*/  STG.E.U8 desc[UR36][R2.64], R7 ;  /* 0x0000000702007986 */ /* 0x0001e2000c101124 */
[----:B------:R-:W-:Y:S05]  /*25a0*/  BRA `(.L_x_5062) ;  /* 0x0000000c002c7947 */ /* 0x000fea0003800000 */
.L_x_5059:
        /* <DEDUP_REMOVED lines=9> */
.L_x_5064:
[----:B------:R-:W0:Y:S02]  /*2640*/  F2I.FTZ.TRUNC.NTZ R5, R4 ;  /* 0x0000000400057305 */ /* 0x000e24000021f100 */
[----:B0-----:R0:W-:Y:S01]  /*2650*/  STG.E desc[UR36][R2.64], R5 ;  /* 0x0000000502007986 */ /* 0x0011e2000c101924 */
[----:B------:R-:W-:Y:S05]  /*2660*/  BRA `(.L_x_5062) ;  /* 0x0000000800fc7947 */ /* 0x000fea0003800000 */
.L_x_5063:
[----:B------:R-:W0:Y:S02]  /*2670*/  F2I.FTZ.TRUNC.NTZ R5, R4 ;  /* 0x0000000400057305 */ /* 0x000e24000021f100 */
[----:B0-----:R0:W-:Y:S01]  /*2680*/  STG.E.U16 desc[UR36][R2.64], R5 ;  /* 0x0000000502007986 */ /* 0x0011e2000c101524 */
[----:B------:R-:W-:Y:S05]  /*2690*/  BRA `(.L_x_5062) ;  /* 0x0000000800f07947 */ /* 0x000fea0003800000 */
.L_x_5058:
        /* <DEDUP_REMOVED lines=8> */
.L_x_5066:
[----:B------:R-:W-:-:S05]  /*2720*/  F2FP.F16.F32.PACK_AB R4, RZ, R4 ;  /* 0x00000004ff04723e */ /* 0x000fca00000000ff */
[----:B------:R0:W-:Y:S01]  /*2730*/  STG.E.U16 desc[UR36][R2.64], R4 ;  /* 0x0000000402007986 */ /* 0x0001e2000c101524 */
[----:B------:R-:W-:Y:S05]  /*2740*/  BRA `(.L_x_5062) ;  /* 0x0000000800c47947 */ /* 0x000fea0003800000 */
.L_x_5065:
        /* <DEDUP_REMOVED lines=9> */
.L_x_5068:
[----:B------:R-:W-:-:S04]  /*27e0*/  F2FP.F16.F32.PACK_AB R5, RZ, R4 ;  /* 0x00000004ff05723e */ /* 0x000fc800000000ff */
[----:B------:R-:W-:-:S05]  /*27f0*/  PRMT R5, R5, 0x5410, RZ ;  /* 0x0000541005057816 */ /* 0x000fca00000000ff */
[----:B------:R0:W-:Y:S01]  /*2800*/  STG.E desc[UR36][R2.64], R5 ;  /* 0x0000000502007986 */ /* 0x0001e2000c101924 */
[----:B------:R-:W-:Y:S05]  /*2810*/  BRA `(.L_x_5062) ;  /* 0x0000000800907947 */ /* 0x000fea0003800000 */
.L_x_5067:
[----:B------:R-:W-:-:S06]  /*2820*/  FMUL.FTZ R4, R4, 1 ;  /* 0x3f80000004047820 */ /* 0x000fcc0000410000 */
[----:B------:R-:W0:Y:S02]  /*2830*/  F2F.F64.F32 R4, R4 ;  /* 0x0000000400047310 */ /* 0x000e240000201800 */
[----:B0-----:R0:W-:Y:S01]  /*2840*/  STG.E.64 desc[UR36][R2.64], R4 ;  /* 0x0000000402007986 */ /* 0x0011e2000c101b24 */
[----:B------:R-:W-:Y:S05]  /*2850*/  BRA `(.L_x_5062) ;  /* 0x0000000800807947 */ /* 0x000fea0003800000 */
.L_x_5057:
        /* <DEDUP_REMOVED lines=12> */
.L_x_5071:
[----:B------:R-:W-:Y:S01]  /*2920*/  FMUL.FTZ R4, R4, 1 ;  /* 0x3f80000004047820 */ /* 0x000fe20000410000 */
[----:B------:R-:W-:-:S05]  /*2930*/  CS2R R6, SRZ ;  /* 0x0000000000067805 */ /* 0x000fca000001ff00 */
[----:B------:R-:W0:Y:S02]  /*2940*/  F2F.F64.F32 R4, R4 ;  /* 0x0000000400047310 */ /* 0x000e240000201800 */
[----:B0-----:R0:W-:Y:S01]  /*2950*/  STG.E.128 desc[UR36][R2.64], R4 ;  /* 0x0000000402007986 */ /* 0x0011e2000c101d24 */
[----:B------:R-:W-:Y:S05]  /*2960*/  BRA `(.L_x_5062) ;  /* 0x00000008003c7947 */ /* 0x000fea0003800000 */
.L_x_5070:
        /* <DEDUP_REMOVED lines=18> */
.L_x_5075:
[----:B------:R-:W-:Y:S05]  /*2a90*/  BSYNC.RECONVERGENT B0 ;  /* 0x0000000000007941 */ /* 0x000fea0003800200 */
.L_x_5074:
[----:B------:R-:W-:-:S05]  /*2aa0*/  LOP3.LUT R7, R0, 0x80, R7, 0xf8, !PT ;  /* 0x0000008000077812 */ /* 0x000fca00078ef807 */
[----:B------:R0:W-:Y:S01]  /*2ab0*/  STG.E.U8 desc[UR36][R2.64], R7 ;  /* 0x0000000702007986 */ /* 0x0001e2000c101124 */
[----:B------:R-:W-:Y:S05]  /*2ac0*/  BRA `(.L_x_5062) ;  /* 0x0000000400e47947 */ /* 0x000fea0003800000 */
.L_x_5073:
        /* <DEDUP_REMOVED lines=14> */
.L_x_5077:
[----:B------:R-:W-:Y:S05]  /*2bb0*/  BSYNC.RECONVERGENT B0 ;  /* 0x0000000000007941 */ /* 0x000fea0003800200 */
.L_x_5076:
[----:B------:R-:W-:-:S05]  /*2bc0*/  LOP3.LUT R5, R0, 0x80, R7, 0xf8, !PT ;  /* 0x0000008000057812 */ /* 0x000fca00078ef807 */
[----:B------:R0:W-:Y:S01]  /*2bd0*/  STG.E.U8 desc[UR36][R2.64], R5 ;  /* 0x0000000502007986 */ /* 0x0001e2000c101124 */
[----:B------:R-:W-:Y:S05]  /*2be0*/  BRA `(.L_x_5062) ;  /* 0x00000004009c7947 */ /* 0x000fea0003800000 */
.L_x_5072:
[----:B------:R-:W-:-:S05]  /*2bf0*/  F2FP.BF16.F32.PACK_AB R4, RZ, R4 ;  /* 0x00000004ff04723e */ /* 0x000fca00000010ff */
[----:B------:R0:W-:Y:S01]  /*2c00*/  STG.E.U16 desc[UR36][R2.64], R4 ;  /* 0x0000000402007986 */ /* 0x0001e2000c101524 */
[----:B------:R-:W-:Y:S05]  /*2c10*/  BRA `(.L_x_5062) ;  /* 0x0000000400907947 */ /* 0x000fea0003800000 */
.L_x_5069:
        /* <DEDUP_REMOVED lines=11> */
.L_x_5080:
        /* <DEDUP_REMOVED lines=12> */
.L_x_5083:
[----:B------:R-:W-:-:S04]  /*2d90*/  SHF.R.U32.HI R0, RZ, 0x14, R4 ;  /* 0x00000014ff007819 */ /* 0x000fc80000011604 */
[----:B------:R-:W-:-:S04]  /*2da0*/  LOP3.LUT R5, R0, 0x1, RZ, 0xc0, !PT ;  /* 0x0000000100057812 */ /* 0x000fc800078ec0ff */
[----:B------:R-:W-:-:S04]  /*2db0*/  IADD3 R0, PT, PT, R4, 0x487ffff, R5 ;  /* 0x0487ffff04007810 */ /* 0x000fc80007ffe005 */
[----:B------:R-:W-:-:S04]  /*2dc0*/  SHF.R.U32.HI R0, RZ, 0x14, R0 ;  /* 0x00000014ff007819 */ /* 0x000fc80000011600 */
[----:B------:R-:W-:-:S07]  /*2dd0*/  LOP3.LUT R5, R0, 0xff, RZ, 0xc0, !PT ;  /* 0x000000ff00057812 */ /* 0x000fce00078ec0ff */
.L_x_5084:
[----:B------:R-:W-:-:S04]  /*2de0*/  SHF.R.U32.HI R4, RZ, 0x18, R4 ;  /* 0x00000018ff047819 */ /* 0x000fc80000011604 */
[----:B------:R-:W-:-:S04]  /*2df0*/  LOP3.LUT R5, R5, 0x80, R4, 0xf8, !PT ;  /* 0x0000008005057812 */ /* 0x000fc800078ef804 */
[----:B------:R-:W-:-:S07]  /*2e00*/  PRMT R0, R5, 0x7610, R0 ;  /* 0x0000761005007816 */ /* 0x000fce0000000000 */
.L_x_5082:
[----:B------:R-:W-:Y:S05]  /*2e10*/  BSYNC.RECONVERGENT B0 ;  /* 0x0000000000007941 */ /* 0x000fea0003800200 */
.L_x_5081:
[----:B------:R4:W-:Y:S01]  /*2e20*/  STG.E.U8 desc[UR36][R2.64], R0 ;  /* 0x0000000002007986 */ /* 0x0009e2000c101124 */
[----:B------:R-:W-:Y:S05]  /*2e30*/  BRA `(.L_x_5062) ;  /* 0x0000000400087947 */ /* 0x000fea0003800000 */
.L_x_5079:
        /* <DEDUP_REMOVED lines=12> */
.L_x_5087:
[----:B------:R-:W-:-:S04]  /*2f00*/  SHF.R.U32.HI R0, RZ, 0x15, R4 ;  /* 0x00000015ff007819 */ /* 0x000fc80000011604 */
[----:B------:R-:W-:-:S04]  /*2f10*/  LOP3.LUT R5, R0, 0x1, RZ, 0xc0, !PT ;  /* 0x0000000100057812 */ /* 0x000fc800078ec0ff */
[----:B------:R-:W-:-:S04]  /*2f20*/  IADD3 R0, PT, PT, R4, 0x88fffff, R5 ;  /* 0x088fffff04007810 */ /* 0x000fc80007ffe005 */
[----:B------:R-:W-:-:S04]  /*2f30*/  SHF.R.U32.HI R0, RZ, 0x15, R0 ;  /* 0x00000015ff007819 */ /* 0x000fc80000011600 */
[----:B------:R-:W-:-:S07]  /*2f40*/  LOP3.LUT R5, R0, 0xff, RZ, 0xc0, !PT ;  /* 0x000000ff00057812 */ /* 0x000fce00078ec0ff */
.L_x_5088:
[----:B------:R-:W-:-:S04]  /*2f50*/  SHF.R.U32.HI R4, RZ, 0x18, R4 ;  /* 0x00000018ff047819 */ /* 0x000fc80000011604 */
[----:B------:R-:W-:-:S04]  /*2f60*/  LOP3.LUT R5, R5, 0x80, R4, 0xf8, !PT ;  /* 0x0000008005057812 */ /* 0x000fc800078ef804 */
[----:B------:R-:W-:-:S07]  /*2f70*/  PRMT R0, R5, 0x7610, R0 ;  /* 0x0000761005007816 */ /* 0x000fce0000000000 */
.L_x_5086:
[----:B------:R-:W-:Y:S05]  /*2f80*/  BSYNC.RECONVERGENT B0 ;  /* 0x0000000000007941 */ /* 0x000fea0003800200 */
.L_x_5085:
[----:B------:R3:W-:Y:S01]  /*2f90*/  STG.E.U8 desc[UR36][R2.64], R0 ;  /* 0x0000000002007986 */ /* 0x0007e2000c101124 */
[----:B------:R-:W-:Y:S05]  /*2fa0*/  BRA `(.L_x_5062) ;  /* 0x0000000000ac7947 */ /* 0x000fea0003800000 */
.L_x_5078:
[----:B------:R-:W-:-:S09]  /*2fb0*/  UISETP.NE.AND UP0, UPT, UR4, 0x1c, UPT ;  /* 0x0000001c0400788c */ /* 0x000fd2000bf05270 */
[----:B------:R-:W-:Y:S05]  /*2fc0*/  BRA.U !UP0, `(.L_x_5089) ;  /* 0x00000001089c7547 */ /* 0x000fea000b800000 */
[----:B------:R-:W-:-:S09]  /*2fd0*/  UISETP.NE.AND UP0, UPT, UR4, 0x1d, UPT ;  /* 0x0000001d0400788c */ /* 0x000fd2000bf05270 */
[----:B------:R-:W-:Y:S05]  /*2fe0*/  BRA.U !UP0, `(.L_x_5090) ;  /* 0x0000000108887547 */ /* 0x000fea000b800000 */
[----:B------:R-:W-:-:S09]  /*2ff0*/  UISETP.NE.AND UP0, UPT, UR4, 0x2c, UPT ;  /* 0x0000002c0400788c */ /* 0x000fd2000bf05270 */
[----:B------:R-:W-:Y:S05]  /*3000*/  BRA.U !UP0, `(.L_x_5091) ;  /* 0x0000000108447547 */ /* 0x000fea000b800000 */
.L_x_5061:
        /* <DEDUP_REMOVED lines=16> */
.L_x_5092:
[----:B------:R-:W-:Y:S05]  /*3110*/  BRA `(.L_x_5062) ;  /* 0x0000000000507947 */ /* 0x000fea0003800000 */
.L_x_5091:
        /* <DEDUP_REMOVED lines=15> */
.L_x_5090:
[----:B------:R-:W0:Y:S02]  /*3210*/  F2I.U64.TRUNC R4, R4 ;  /* 0x0000000400047311 */ /* 0x000e24000020d800 */
[----:B0-----:R1:W-:Y:S01]  /*3220*/  STG.E.64 desc[UR36][R2.64], R4 ;  /* 0x0000000402007986 */ /* 0x0013e2000c101b24 */
[----:B------:R-:W-:Y:S05]  /*3230*/  BRA `(.L_x_5062) ;  /* 0x0000000000087947 */ /* 0x000fea0003800000 */
.L_x_5089:
[----:B------:R-:W0:Y:S02]  /*3240*/  F2I.FTZ.U32.TRUNC.NTZ R5, R4 ;  /* 0x0000000400057305 */ /* 0x000e24000021f000 */
[----:B0-----:R0:W-:Y:S02]  /*3250*/  STG.E desc[UR36][R2.64], R5 ;  /* 0x0000000502007986 */ /* 0x0011e4000c101924 */
.L_x_5062:
[----:B------:R-:W-:-:S07]  /*3260*/  VIADD R17, R17, 0x80 ;  /* 0x0000008011117836 */ /* 0x000fce0000000000 */
.L_x_5026:
[----:B------:R-:W-:Y:S05]  /*3270*/  BSYNC.RECONVERGENT B7 ;  /* 0x0000000000077941 */ /* 0x000fea0003800200 */
.L_x_5025:
[----:B------:R-:W5:Y:S01]  /*3280*/  LDCU UR4, c[0x0][0x380] ;  /* 0x00007000ff0477ac */ /* 0x000f620008000800 */
[----:B------:R-:W-:Y:S01]  /*3290*/  BSSY.RECONVERGENT B7, `(.L_x_5093) ;  /* 0x0000319000077945 */ /* 0x000fe20003800200 */
[----:B-----5:R-:W-:-:S13]  /*32a0*/  ISETP.GE.AND P0, PT, R17, UR4, PT ;  /* 0x0000000411007c0c */ /* 0x020fda000bf06270 */
[----:B------:R-:W-:Y:S05]  /*32b0*/  @P0 BRA `(.L_x_5094) ;  /* 0x0000003000580947 */ /* 0x000fea0003800000 */
[----:B------:R-:W5:Y:S01]  /*32c0*/  LDCU UR4, c[0x0][0x388] ;  /* 0x00007100ff0477ac */ /* 0x000f620008000800 */
[----:B------:R-:W-:Y:S02]  /*32d0*/  HFMA2 R16, -RZ, RZ, 0, 0 ;  /* 0x00000000ff107431 */ /* 0x000fe400000001ff */
[----:B---34-:R-:W-:Y:S01]  /*32e0*/  IMAD.MOV.U32 R0, RZ, RZ, RZ ;  /* 0x000000ffff007224 */ /* 0x018fe200078e00ff */
[----:B-----5:R-:W-:-:S09]  /*32f0*/  UISETP.NE.AND UP0, UPT, UR4, URZ, UPT ;  /* 0x000000ff0400728c */ /* 0x020fd2000bf05270 */
[----:B------:R-:W-:Y:S05]  /*3300*/  BRA.U !UP0, `(.L_x_5095) ;  /* 0x0000001108a87547 */ /* 0x000fea000b800000 */
[----:B------:R-:W0:Y:S01]  /*3310*/  LDCU.64 UR4, c[0x0][0x390] ;  /* 0x00007200ff0477ac */ /* 0x000e220008000a00 */
[----:B------:R-:W-:Y:S01]  /*3320*/  IMAD.MOV.U32 R16, RZ, RZ, RZ ;  /* 0x000000ffff107224 */ /* 0x000fe200078e00ff */
[----:B------:R-:W3:Y:S01]  /*3330*/  LDCU UR6, c[0x0][0x38c] ;  /* 0x00007180ff0677ac */ /* 0x000ee20008000800 */
[----:B------:R-:W4:Y:S01]  /*3340*/  LDCU.64 UR8, c[0x0][0x4b8] ;  /* 0x00009700ff0877ac */ /* 0x000f220008000a00 */
[----:B------:R-:W-:Y:S01]  /*3350*/  UISETP.NE.AND UP0, UPT, UR40, URZ, UPT ;  /* 0x000000ff2800728c */ /* 0x000fe2000bf05270 */
[----:B012---:R-:W-:-:S05]  /*3360*/  IMAD.HI.U32 R2, R17, UR4, R16 ;  /* 0x0000000411027c27 */ /* 0x007fca000f8e0010 */
[----:B------:R-:W-:-:S05]  /*3370*/  SHF.R.U32.HI R3, RZ, UR5, R2 ;  /* 0x00000005ff037c19 */ /* 0x000fca0008011602 */
[----:B------:R-:W-:-:S04]  /*3380*/  IMAD.MOV R0, RZ, RZ, -R3 ;  /* 0x000000ffff007224 */ /* 0x000fc800078e0a03 */
[----:B---3--:R-:W-:-:S04]  /*3390*/  IMAD R0, R0, UR6, R17 ;  /* 0x0000000600007c24 */ /* 0x008fc8000f8e0211 */
[C---:B----4-:R-:W-:Y:S02]  /*33a0*/  IMAD R16, R0.reuse, UR8, RZ ;  /* 0x0000000800107c24 */ /* 0x050fe4000f8e02ff */
        /* <DEDUP_REMOVED lines=288> */
.L_x_5095:
[----:B------:R-:W0:Y:S01]  /*45b0*/  LDCU.64 UR6, c[0x0][0x588] ;  /* 0x0000b100ff0677ac */ /* 0x000e220008000a00 */
[----:B------:R-:W-:Y:S01]  /*45c0*/  BSSY.RECONVERGENT B6, `(.L_x_5096) ;  /* 0x00000e5000067945 */ /* 0x000fe20003800200 */
[----:B------:R-:W-:-:S04]  /*45d0*/  UPRMT UR4, UR41, 0x9910, URZ ;  /* 0x0000991029047896 */ /* 0x000fc800080000ff */
[----:B------:R-:W-:Y:S01]  /*45e0*/  UISETP.GT.AND UP0, UPT, UR4, 0x9, UPT ;  /* 0x000000090400788c */ /* 0x000fe2000bf04270 */
[----:B012---:R-:W-:-:S04]  /*45f0*/  IADD3 R2, P0, PT, R0, UR6, RZ ;  /* 0x0000000600027c10 */ /* 0x007fc8000ff1e0ff */
        /* <DEDUP_REMOVED lines=13> */
.L_x_5100:
[----:B------:R-:W2:Y:S02]  /*46d0*/  LDG.E.U8 R0, desc[UR36][R2.64] ;  /* 0x0000002402007981 */ /* 0x000ea4000c1e1100 */
[----:B--2---:R-:W-:Y:S01]  /*46e0*/  I2FP.F32.U32 R0, R0 ;  /* 0x0000000000007245 */ /* 0x004fe20000201000 */
[----:B------:R-:W-:Y:S06]  /*46f0*/  BRA `(.L_x_5102) ;  /* 0x0000000c00447947 */ /* 0x000fec0003800000 */
.L_x_5099:
        /* <DEDUP_REMOVED lines=9> */
.L_x_5104:
[----:B------:R-:W2:Y:S02]  /*4790*/  LDG.E R0, desc[UR36][R2.64] ;  /* 0x0000002402007981 */ /* 0x000ea4000c1e1900 */
[----:B--2---:R-:W-:Y:S01]  /*47a0*/  I2FP.F32.S32 R0, R0 ;  /* 0x0000000000007245 */ /* 0x004fe20000201400 */
[----:B------:R-:W-:Y:S06]  /*47b0*/  BRA `(.L_x_5102) ;  /* 0x0000000c00147947 */ /* 0x000fec0003800000 */
.L_x_5103:
[----:B------:R-:W2:Y:S02]  /*47c0*/  LDG.E.U16 R0, desc[UR36][R2.64] ;  /* 0x0000002402007981 */ /* 0x000ea4000c1e1500 */
[----:B--2---:R-:W2:Y:S01]  /*47d0*/  I2F.S16 R0, R0 ;  /* 0x0000000000007306 */ /* 0x004ea20000101400 */
[----:B------:R-:W-:Y:S05]  /*47e0*/  BRA `(.L_x_5102) ;  /* 0x0000000c00087947 */ /* 0x000fea0003800000 */
.L_x_5098:
        /* <DEDUP_REMOVED lines=8> */
.L_x_5106:
[----:B------:R-:W2:Y:S02]  /*4870*/  LDG.E.U16 R0, desc[UR36][R2.64] ;  /* 0x0000002402007981 */ /* 0x000ea4000c1e1500 */
[----:B--2---:R-:W-:Y:S01]  /*4880*/  HADD2.F32 R0, -RZ, R0.H0_H0 ;  /* 0x20000000ff007230 */ /* 0x004fe20000004100 */
[----:B------:R-:W-:Y:S06]  /*4890*/  BRA `(.L_x_5102) ;  /* 0x0000000800dc7947 */ /* 0x000fec0003800000 */
.L_x_5105:
        /* <DEDUP_REMOVED lines=8> */
.L_x_5108:
[----:B------:R-:W2:Y:S02]  /*4920*/  LDG.E.U16 R0, desc[UR36][R2.64] ;  /* 0x0000002402007981 */ /* 0x000ea4000c1e1500 */
[----:B--2---:R-:W-:Y:S01]  /*4930*/  HADD2.F32 R0, -RZ, R0.H0_H0 ;  /* 0x20000000ff007230 */ /* 0x004fe20000004100 */
[----:B------:R-:W-:Y:S06]  /*4940*/  BRA `(.L_x_5102) ;  /* 0x0000000800b07947 */ /* 0x000fec0003800000 */
.L_x_5107:
        /* <DEDUP_REMOVED lines=11> */
.L_x_5097:
        /* <DEDUP_REMOVED lines=12> */
.L_x_5111:
        /* <DEDUP_REMOVED lines=11> */
.L_x_5110:
        /* <DEDUP_REMOVED lines=25> */
.L_x_5113:
        /* <DEDUP_REMOVED lines=12> */
.L_x_5112:
[----:B------:R-:W2:Y:S02]  /*4dc0*/  LDG.E.U16 R0, desc[UR36][R2.64] ;  /* 0x0000002402007981 */ /* 0x000ea4000c1e1500 */
[----:B--2---:R-:W-:Y:S01]  /*4dd0*/  IMAD.U32 R0, R0, 0x10000, RZ ;  /* 0x0001000000007824 */ /* 0x004fe200078e00ff */
[----:B------:R-:W-:Y:S06]  /*4de0*/  BRA `(.L_x_5102) ;  /* 0x0000000400887947 */ /* 0x000fec0003800000 */
.L_x_5109:
        /* <DEDUP_REMOVED lines=11> */
.L_x_5116:
        /* <DEDUP_REMOVED lines=20> */
.L_x_5118:
[----:B------:R-:W-:Y:S05]  /*4fe0*/  BSYNC.RECONVERGENT B0 ;  /* 0x0000000000007941 */ /* 0x000fea0003800200 */
.L_x_5117:
[----:B------:R-:W-:Y:S02]  /*4ff0*/  SHF.L.U32 R0, R0, 0x14, RZ ;  /* 0x0000001400007819 */ /* 0x000fe400000006ff */
[----:B------:R-:W-:-:S04]  /*5000*/  LEA R2, R2, 0x3b800000, 0x17 ;  /* 0x3b80000002027811 */ /* 0x000fc800078eb8ff */
[----:B------:R-:W-:Y:S01]  /*5010*/  LOP3.LUT R0, R2, R0, R7, 0xfe, !PT ;  /* 0x0000000002007212 */ /* 0x000fe200078efe07 */
[----:B------:R-:W-:Y:S06]  /*5020*/  BRA `(.L_x_5102) ;  /* 0x0000000000f87947 */ /* 0x000fec0003800000 */
.L_x_5115:
        /* <DEDUP_REMOVED lines=20> */
.L_x_5120:
[----:B------:R-:W-:Y:S05]  /*5170*/  BSYNC.RECONVERGENT B0 ;  /* 0x0000000000007941 */ /* 0x000fea0003800200 */
.L_x_5119:
[----:B------:R-:W-:Y:S01]  /*5180*/  IMAD.SHL.U32 R0, R0, 0x200000, RZ ;  /* 0x0020000000007824 */ /* 0x000fe200078e00ff */
[----:B------:R-:W-:-:S04]  /*5190*/  LEA R2, R2, 0x37800000, 0x17 ;  /* 0x3780000002027811 */ /* 0x000fc800078eb8ff */
[----:B------:R-:W-:Y:S01]  /*51a0*/  LOP3.LUT R0, R2, R0, R7, 0xfe, !PT ;  /* 0x0000000002007212 */ /* 0x000fe200078efe07 */
[----:B------:R-:W-:Y:S06]  /*51b0*/  BRA `(.L_x_5102) ;  /* 0x0000000000947947 */ /* 0x000fec0003800000 */
.L_x_5114:
        /* <DEDUP_REMOVED lines=14> */
.L_x_5101:
        /* <DEDUP_REMOVED lines=16> */
.L_x_5123:
[----:B------:R-:W-:Y:S01]  /*53a0*/  MOV R0, RZ ;  /* 0x000000ff00007202 */ /* 0x000fe20000000f00 */
[----:B------:R-:W-:Y:S06]  /*53b0*/  BRA `(.L_x_5102) ;  /* 0x0000000000147947 */ /* 0x000fec0003800000 */
.L_x_5122:
[----:B------:R-:W2:Y:S02]  /*53c0*/  LDG.E.64 R2, desc[UR36][R2.64] ;  /* 0x0000002402027981 */ /* 0x000ea4000c1e1b00 */
[----:B--2---:R0:W1:Y:S02]  /*53d0*/  I2F.U64 R0, R2 ;  /* 0x0000000200007312 */ /* 0x0040640000301000 */
[----:B01----:R-:W-:Y:S05]  /*53e0*/  BRA `(.L_x_5102) ;  /* 0x0000000000087947 */ /* 0x003fea0003800000 */
.L_x_5121:
[----:B------:R-:W2:Y:S02]  /*53f0*/  LDG.E R0, desc[UR36][R2.64] ;  /* 0x0000002402007981 */ /* 0x000ea4000c1e1900 */
[----:B--2---:R-:W-:-:S07]  /*5400*/  I2FP.F32.U32 R0, R0 ;  /* 0x0000000000007245 */ /* 0x004fce0000201000 */
.L_x_5102:
[----:B------:R-:W-:Y:S05]  /*5410*/  BSYNC.RECONVERGENT B6 ;  /* 0x0000000000067941 */ /* 0x000fea0003800200 */
.L_x_5096:
[----:B0123-5:R-:W-:Y:S01]  /*5420*/  FMUL.FTZ R2, |R0|, -1.4426950216293334961 ;  /* 0xbfb8aa3b00027820 */ /* 0x02ffe20000410200 */
[----:B------:R-:W-:Y:S01]  /*5430*/  IMAD.MOV.U32 R6, RZ, RZ, 0x3e800000 ;  /* 0x3e800000ff067424 */ /* 0x000fe200078e00ff */
[----:B------:R-:W0:Y:S01]  /*5440*/  LDCU.64 UR6, c[0x0][0x580] ;  /* 0x0000b000ff0677ac */ /* 0x000e220008000a00 */
[----:B------:R-:W-:-:S03]  /*5450*/  IMAD.MOV.U32 R7, RZ, RZ, 0x3d39bf78 ;  /* 0x3d39bf78ff077424 */ /* 0x000fc600078e00ff */
[----:B------:R-:W1:Y:S01]  /*5460*/  MUFU.EX2 R2, R2 ;  /* 0x0000000200027308 */ /* 0x000e620000000800 */
[----:B------:R-:W-:-:S04]  /*5470*/  UPRMT UR4, UR42, 0x9910, URZ ;  /* 0x000099102a047896 */ /* 0x000fc800080000ff */
[----:B------:R-:W-:Y:S01]  /*5480*/  UISETP.GT.AND UP0, UPT, UR4, 0x9, UPT ;  /* 0x000000090400788c */ /* 0x000fe2000bf04270 */
[C---:B-1----:R-:W-:Y:S01]  /*5490*/  FADD.FTZ.RZ R3, R2.reuse, 1 ;  /* 0x3f80000002037421 */ /* 0x042fe2000001c000 */
        /* <DEDUP_REMOVED lines=25> */
[----:B------:R-:W-:Y:S02]  /*5630*/  @P0 FSEL R4, R4, -RZ, P1 ;  /* 0x800000ff04040208 */ /* 0x000fe40000800000 */
[----:B0-----:R-:W-:-:S03]  /*5640*/  IADD3 R2, P2, PT, R16, UR6, RZ ;  /* 0x0000000610027c10 */ /* 0x001fc6000ff5e0ff */
[----:B------:R-:W-:Y:S01]  /*5650*/  FADD.FTZ R4, R5, -R4 ;  /* 0x8000000405047221 */ /* 0x000fe20000010000 */
[----:B------:R-:W-:Y:S01]  /*5660*/  IADD3.X R3, PT, PT, RZ, UR7, RZ, P2, !PT ;  /* 0x00000007ff037c10 */ /* 0x000fe200097fe4ff */
[----:B------:R-:W-:Y:S08]  /*5670*/  BRA.U UP0, `(.L_x_5124) ;  /* 0x0000000100e87547 */ /* 0x000ff0000b800000 */
        /* <DEDUP_REMOVED lines=11> */
.L_x_5127:
[----:B------:R-:W0:Y:S02]  /*5730*/  F2I.S64.TRUNC R4, R4 ;  /* 0x0000000400047311 */ /* 0x000e24000020d900 */
[----:B0-----:R-:W-:-:S05]  /*5740*/  IMAD.MOV.U32 R7, RZ, RZ, R4 ;  /* 0x000000ffff077224 */ /* 0x001fca00078e0004 */
[----:B------:R3:W-:Y:S01]  /*5750*/  STG.E.U8 desc[UR36][R2.64], R7 ;  /* 0x0000000702007986 */ /* 0x0007e2000c101124 */
[----:B------:R-:W-:Y:S05]  /*5760*/  BRA `(.L_x_5129) ;  /* 0x0000000c00287947 */ /* 0x000fea0003800000 */
.L_x_5126:
        /* <DEDUP_REMOVED lines=9> */
.L_x_5131:
[----:B------:R-:W0:Y:S02]  /*5800*/  F2I.FTZ.TRUNC.NTZ R5, R4 ;  /* 0x0000000400057305 */ /* 0x000e24000021f100 */
[----:B0-----:R2:W-:Y:S01]  /*5810*/  STG.E desc[UR36][R2.64], R5 ;  /* 0x0000000502007986 */ /* 0x0015e2000c101924 */
[----:B------:R-:W-:Y:S05]  /*5820*/  BRA `(.L_x_5129) ;  /* 0x0000000800f87947 */ /* 0x000fea0003800000 */
.L_x_5130:
[----:B------:R-:W0:Y:S02]  /*5830*/  F2I.FTZ.TRUNC.NTZ R5, R4 ;  /* 0x0000000400057305 */ /* 0x000e24000021f100 */
[----:B0-----:R0:W-:Y:S01]  /*5840*/  STG.E.U16 desc[UR36][R2.64], R5 ;  /* 0x0000000502007986 */ /* 0x0011e2000c101524 */
[----:B------:R-:W-:Y:S05]  /*5850*/  BRA `(.L_x_5129) ;  /* 0x0000000800ec7947 */ /* 0x000fea0003800000 */
.L_x_5125:
        /* <DEDUP_REMOVED lines=8> */
.L_x_5133:
[----:B------:R-:W-:-:S05]  /*58e0*/  F2FP.F16.F32.PACK_AB R4, RZ, R4 ;  /* 0x00000004ff04723e */ /* 0x000fca00000000ff */
[----:B------:R0:W-:Y:S01]  /*58f0*/  STG.E.U16 desc[UR36][R2.64], R4 ;  /* 0x0000000402007986 */ /* 0x0001e2000c101524 */
[----:B------:R-:W-:Y:S05]  /*5900*/  BRA `(.L_x_5129) ;  /* 0x0000000800c07947 */ /* 0x000fea0003800000 */
.L_x_5132:
        /* <DEDUP_REMOVED lines=9> */
.L_x_5135:
[----:B------:R-:W-:-:S04]  /*59a0*/  F2FP.F16.F32.PACK_AB R5, RZ, R4 ;  /* 0x00000004ff05723e */ /* 0x000fc800000000ff */
[----:B------:R-:W-:-:S05]  /*59b0*/  PRMT R5, R5, 0x5410, RZ ;  /* 0x0000541005057816 */ /* 0x000fca00000000ff */
[----:B------:R0:W-:Y:S01]  /*59c0*/  STG.E desc[UR36][R2.64], R5 ;  /* 0x0000000502007986 */ /* 0x0001e2000c101924 */
[----:B------:R-:W-:Y:S05]  /*59d0*/  BRA `(.L_x_5129) ;  /* 0x00000008008c7947 */ /* 0x000fea0003800000 */
.L_x_5134:
[----:B------:R-:W-:-:S06]  /*59e0*/  FMUL.FTZ R4, R4, 1 ;  /* 0x3f80000004047820 */ /* 0x000fcc0000410000 */
[----:B------:R-:W0:Y:S02]  /*59f0*/  F2F.F64.F32 R4, R4 ;  /* 0x0000000400047310 */ /* 0x000e240000201800 */
[----:B0-----:R0:W-:Y:S01]  /*5a00*/  STG.E.64 desc[UR36][R2.64], R4 ;  /* 0x0000000402007986 */ /* 0x0011e2000c101b24 */
[----:B------:R-:W-:Y:S05]  /*5a10*/  BRA `(.L_x_5129) ;  /* 0x00000008007c7947 */ /* 0x000fea0003800000 */
.L_x_5124:
        /* <DEDUP_REMOVED lines=13> */
.L_x_5139:
        /* <DEDUP_REMOVED lines=16> */
.L_x_5142:
[----:B------:R-:W-:-:S04]  /*5bf0*/  SHF.R.U32.HI R4, RZ, 0x18, R4 ;  /* 0x00000018ff047819 */ /* 0x000fc80000011604 */
[----:B------:R-:W-:-:S04]  /*5c00*/  LOP3.LUT R4, R5, 0x80, R4, 0xf8, !PT ;  /* 0x0000008005047812 */ /* 0x000fc800078ef804 */
[----:B------:R-:W-:-:S07]  /*5c10*/  PRMT R0, R4, 0x7610, R0 ;  /* 0x0000761004007816 */ /* 0x000fce0000000000 */
.L_x_5141:
[----:B------:R-:W-:Y:S05]  /*5c20*/  BSYNC.RECONVERGENT B0 ;  /* 0x0000000000007941 */ /* 0x000fea0003800200 */
.L_x_5140:
[----:B------:R0:W-:Y:S01]  /*5c30*/  STG.E.U8 desc[UR36][R2.64], R0 ;  /* 0x0000000002007986 */ /* 0x0001e2000c101124 */
[----:B------:R-:W-:Y:S05]  /*5c40*/  BRA `(.L_x_5129) ;  /* 0x0000000400f07947 */ /* 0x000fea0003800000 */
.L_x_5138:
        /* <DEDUP_REMOVED lines=16> */
.L_x_5145:
[----:B------:R-:W-:-:S04]  /*5d50*/  SHF.R.U32.HI R4, RZ, 0x18, R4 ;  /* 0x00000018ff047819 */ /* 0x000fc80000011604 */
[----:B------:R-:W-:-:S04]  /*5d60*/  LOP3.LUT R5, R5, 0x80, R4, 0xf8, !PT ;  /* 0x0000008005057812 */ /* 0x000fc800078ef804 */
[----:B------:R-:W-:-:S07]  /*5d70*/  PRMT R0, R5, 0x7610, R0 ;  /* 0x0000761005007816 */ /* 0x000fce0000000000 */
.L_x_5144:
[----:B------:R-:W-:Y:S05]  /*5d80*/  BSYNC.RECONVERGENT B0 ;  /* 0x0000000000007941 */ /* 0x000fea0003800200 */
.L_x_5143:
[----:B------:R0:W-:Y:S01]  /*5d90*/  STG.E.U8 desc[UR36][R2.64], R0 ;  /* 0x0000000002007986 */ /* 0x0001e2000c101124 */
[----:B------:R-:W-:Y:S05]  /*5da0*/  BRA `(.L_x_5129) ;  /* 0x0000000400987947 */ /* 0x000fea0003800000 */
.L_x_5137:
        /* <DEDUP_REMOVED lines=21> */
.L_x_5147:
[----:B------:R-:W0:Y:S02]  /*5f00*/  F2I.U64.TRUNC R4, R4 ;  /* 0x0000000400047311 */ /* 0x000e24000020d800 */
[----:B0-----:R0:W-:Y:S01]  /*5f10*/  STG.E.64 desc[UR36][R2.64], R4 ;  /* 0x0000000402007986 */ /* 0x0011e2000c101b24 */
[----:B------:R-:W-:Y:S05]  /*5f20*/  BRA `(.L_x_5129) ;  /* 0x0000000400387947 */ /* 0x000fea0003800000 */
.L_x_5146:
[----:B------:R-:W0:Y:S02]  /*5f30*/  F2I.FTZ.U32.TRUNC.NTZ R5, R4 ;  /* 0x0000000400057305 */ /* 0x000e24000021f000 */
[----:B0-----:R0:W-:Y:S01]  /*5f40*/  STG.E desc[UR36][R2.64], R5 ;  /* 0x0000000502007986 */ /* 0x0011e2000c101924 */
[----:B------:R-:W-:Y:S05]  /*5f50*/  BRA `(.L_x_5129) ;  /* 0x00000004002c7947 */ /* 0x000fea0003800000 */
.L_x_5136:
        /* <DEDUP_REMOVED lines=10> */
.L_x_5149:
[----:B------:R-:W-:Y:S01]  /*6000*/  FMUL.FTZ R4, R4, 1 ;  /* 0x3f80000004047820 */ /* 0x000fe20000410000 */
[----:B------:R-:W-:-:S05]  /*6010*/  CS2R R6, SRZ ;  /* 0x0000000000067805 */ /* 0x000fca000001ff00 */
[----:B------:R-:W0:Y:S02]  /*6020*/  F2F.F64.F32 R4, R4 ;  /* 0x0000000400047310 */ /* 0x000e240000201800 */
[----:B0-----:R0:W-:Y:S01]  /*6030*/  STG.E.128 desc[UR36][R2.64], R4 ;  /* 0x0000000402007986 */ /* 0x0011e2000c101d24 */
[----:B------:R-:W-:Y:S05]  /*6040*/  BRA `(.L_x_5129) ;  /* 0x0000000000f07947 */ /* 0x000fea0003800000 */
.L_x_5148:
[----:B------:R-:W-:-:S09]  /*6050*/  UISETP.NE.AND UP0, UPT, UR4, 0xf, UPT ;  /* 0x0000000f0400788c */ /* 0x000fd2000bf05270 */
[----:B------:R-:W-:Y:S05]  /*6060*/  BRA.U !UP0, `(.L_x_5150) ;  /* 0x0000000108e07547 */ /* 0x000fea000b800000 */
[----:B------:R-:W-:-:S09]  /*6070*/  UISETP.NE.AND UP0, UPT, UR4, 0x17, UPT ;  /* 0x000000170400788c */ /* 0x000fd2000bf05270 */
[----:B------:R-:W-:Y:S05]  /*6080*/  BRA.U !UP0, `(.L_x_5151) ;  /* 0x00000001088c7547 */ /* 0x000fea000b800000 */
[----:B------:R-:W-:-:S09]  /*6090*/  UISETP.NE.AND UP0, UPT, UR4, 0x18, UPT ;  /* 0x000000180400788c */ /* 0x000fd2000bf05270 */
[----:B------:R-:W-:Y:S05]  /*60a0*/  BRA.U !UP0, `(.L_x_5152) ;  /* 0x0000000108447547 */ /* 0x000fea000b800000 */
.L_x_5128:
        /* <DEDUP_REMOVED lines=16> */
.L_x_5153:
[----:B------:R-:W-:Y:S05]  /*61b0*/  BRA `(.L_x_5129) ;  /* 0x0000000000947947 */ /* 0x000fea0003800000 */
.L_x_5152:
        /* <DEDUP_REMOVED lines=12> */
.L_x_5155:
[----:B------:R-:W-:Y:S05]  /*6280*/  BSYNC.RECONVERGENT B0 ;  /* 0x0000000000007941 */ /* 0x000fea0003800200 */
.L_x_5154:
[----:B------:R-:W-:-:S05]  /*6290*/  LOP3.LUT R5, R0, 0x80, R7, 0xf8, !PT ;  /* 0x0000008000057812 */ /* 0x000fca00078ef807 */
[----:B------:R0:W-:Y:S01]  /*62a0*/  STG.E.U8 desc[UR36][R2.64], R5 ;  /* 0x0000000502007986 */ /* 0x0001e2000c101124 */
[----:B------:R-:W-:Y:S05]  /*62b0*/  BRA `(.L_x_5129) ;  /* 0x0000000000547947 */ /* 0x000fea0003800000 */
.L_x_5151:
        /* <DEDUP_REMOVED lines=11> */
.L_x_5157:
[----:B------:R-:W-:Y:S01]  /*6370*/  IMAD.MOV.U32 R0, RZ, RZ, 0x7f ;  /* 0x0000007fff007424 */ /* 0x000fe200078e00ff */
[----:B------:R-:W-:-:S04]  /*6380*/  ISETP.GT.U32.AND P0, PT, R6, 0x7f800000, PT ;  /* 0x7f8000000600780c */ /* 0x000fc80003f04070 */
[----:B------:R-:W-:-:S09]  /*6390*/  SEL R0, R0, 0x7c, P0 ;  /* 0x0000007c00007807 */ /* 0x000fd20000000000 */
.L_x_5158:
[----:B------:R-:W-:Y:S05]  /*63a0*/  BSYNC.RECONVERGENT B0 ;  /* 0x0000000000007941 */ /* 0x000fea0003800200 */
.L_x_5156:
[----:B------:R-:W-:-:S04]  /*63b0*/  SHF.R.U32.HI R5, RZ, 0x18, R4 ;  /* 0x00000018ff057819 */ /* 0x000fc80000011604 */
[----:B------:R-:W-:-:S05]  /*63c0*/  LOP3.LUT R5, R0, 0x80, R5, 0xf8, !PT ;  /* 0x0000008000057812 */ /* 0x000fca00078ef805 */
[----:B------:R0:W-:Y:S01]  /*63d0*/  STG.E.U8 desc[UR36][R2.64], R5 ;  /* 0x0000000502007986 */ /* 0x0001e2000c101124 */
[----:B------:R-:W-:Y:S05]  /*63e0*/  BRA `(.L_x_5129) ;  /* 0x0000000000087947 */ /* 0x000fea0003800000 */
.L_x_5150:
[----:B------:R-:W-:-:S05]  /*63f0*/  F2FP.BF16.F32.PACK_AB R4, RZ, R4 ;  /* 0x00000004ff04723e */ /* 0x000fca00000010ff */
[----:B------:R0:W-:Y:S02]  /*6400*/  STG.E.U16 desc[UR36][R2.64], R4 ;  /* 0x0000000402007986 */ /* 0x0001e4000c101524 */
.L_x_5129:
[----:B------:R-:W-:-:S07]  /*6410*/  VIADD R17, R17, 0x80 ;  /* 0x0000008011117836 */ /* 0x000fce0000000000 */
.L_x_5094:
[----:B------:R-:W-:Y:S05]  /*6420*/  BSYNC.RECONVERGENT B7 ;  /* 0x0000000000077941 */ /* 0x000fea0003800200 */
.L_x_5093:
[----:B------:R-:W5:Y:S01]  /*6430*/  LDCU UR4, c[0x0][0x380] ;  /* 0x00007000ff0477ac */ /* 0x000f620008000800 */
[----:B------:R-:W-:Y:S01]  /*6440*/  BSSY.RECONVERGENT B7, `(.L_x_5159) ;  /* 0x0000319000077945 */ /* 0x000fe20003800200 */
[----:B-----5:R-:W-:-:S13]  /*6450*/  ISETP.GE.AND P0, PT, R17, UR4, PT ;  /* 0x0000000411007c0c */ /* 0x020fda000bf06270 */
[----:B------:R-:W-:Y:S05]  /*6460*/  @P0 BRA `(.L_x_5160) ;  /* 0x0000003000580947 */ /* 0x000fea0003800000 */
[----:B------:R-:W5:Y:S01]  /*6470*/  LDCU UR4, c[0x0][0x388] ;  /* 0x00007100ff0477ac */ /* 0x000f620008000800 */
[----:B0--34-:R-:W-:Y:S02]  /*6480*/  HFMA2 R0, -RZ, RZ, 0, 0 ;  /* 0x00000000ff007431 */ /* 0x019fe400000001ff */
        /* <DEDUP_REMOVED lines=8> */
[----:B-12---:R-:W-:-:S05]  /*6510*/  IMAD.HI.U32 R2, R17, UR4, R16 ;  /* 0x0000000411027c27 */ /* 0x006fca000f8e0010 */
[----:B------:R-:W-:-:S05]  /*6520*/  SHF.R.U32.HI R3, RZ, UR5, R2 ;  /* 0x00000005ff037c19 */ /* 0x000fca0008011602 */
[----:B------:R-:W-:-:S04]  /*6530*/  IMAD.MOV R0, RZ, RZ, -R3 ;  /* 0x000000ffff007224 */ /* 0x000fc800078e0a03 */
[----:B0-----:R-:W-:-:S04]  /*6540*/  IMAD R0, R0, UR6, R17 ;  /* 0x0000000600007c24 */ /* 0x001fc8000f8e0211 */
[C---:B---3--:R-:W-:Y:S02]  /*6550*/  IMAD R16, R0.reuse, UR8, RZ ;  /* 0x0000000800107c24 */ /* 0x048fe4000f8e02ff */
        /* <DEDUP_REMOVED lines=288> */
.L_x_5161:
[----:B------:R-:W1:Y:S01]  /*7760*/  LDCU.64 UR6, c[0x0][0x588] ;  /* 0x0000b100ff0677ac */ /* 0x000e620008000a00 */
[----:B------:R-:W-:Y:S01]  /*7770*/  BSSY.RECONVERGENT B6, `(.L_x_5162) ;  /* 0x00000e5000067945 */ /* 0x000fe20003800200 */
[----:B------:R-:W-:-:S04]  /*7780*/  UPRMT UR4, UR41, 0x9910, URZ ;  /* 0x0000991029047896 */ /* 0x000fc800080000ff */
[----:B------:R-:W-:Y:S01]  /*7790*/  UISETP.GT.AND UP0, UPT, UR4, 0x9, UPT ;  /* 0x000000090400788c */ /* 0x000fe2000bf04270 */
[----:B-12---:R-:W-:-:S04]  /*77a0*/  IADD3 R2, P0, PT, R0, UR6, RZ ;  /* 0x0000000600027c10 */ /* 0x006fc8000ff1e0ff */
        /* <DEDUP_REMOVED lines=11> */
[----:B--2---:R-:W0:Y:S01]  /*7860*/  I2F.S16 R0, R0 ;  /* 0x0000000000007306 */ /* 0x004e220000101400 */
[----:B------:R-:W-:Y:S05]  /*7870*/  BRA `(.L_x_5168) ;  /* 0x0000000c00507947 */ /* 0x000fea0003800000 */
.L_x_5166:
[----:B------:R-:W2:Y:S02]  /*7880*/  LDG.E.U8 R0, desc[UR36][R2.64] ;  /* 0x0000002402007981 */ /* 0x000ea4000c1e1100 */
[----:B--2---:R-:W-:Y:S01]  /*7890*/  I2FP.F32.U32 R0, R0 ;  /* 0x0000000000007245 */ /* 0x004fe20000201000 */
[----:B------:R-:W-:Y:S06]  /*78a0*/  BRA `(.L_x_5168) ;  /* 0x0000000c00447947 */ /* 0x000fec0003800000 */
.L_x_5165:
        /* <DEDUP_REMOVED lines=9> */
.L_x_5170:
[----:B------:R-:W2:Y:S02]  /*7940*/  LDG.E R0, desc[UR36][R2.64] ;  /* 0x0000002402007981 */ /* 0x000ea4000c1e1900 */
[----:B--2---:R-:W-:Y:S01]  /*7950*/  I2FP.F32.S32 R0, R0 ;  /* 0x0000000000007245 */ /* 0x004fe20000201400 */
[----:B------:R-:W-:Y:S06]  /*7960*/  BRA `(.L_x_5168) ;  /* 0x0000000c00147947 */ /* 0x000fec0003800000 */
.L_x_5169:
[----:B------:R-:W2:Y:S02]  /*7970*/  LDG.E.U16 R0, desc[UR36][R2.64] ;  /* 0x0000002402007981 */ /* 0x000ea4000c1e1500 */
[----:B--2---:R-:W1:Y:S01]  /*7980*/  I2F.S16 R0, R0 ;  /* 0x0000000000007306 */ /* 0x004e620000101400 */
[----:B------:R-:W-:Y:S05]  /*7990*/  BRA `(.L_x_5168) ;  /* 0x0000000c00087947 */ /* 0x000fea0003800000 */
.L_x_5164:
        /* <DEDUP_REMOVED lines=8> */
.L_x_5172:
[----:B------:R-:W2:Y:S02]  /*7a20*/  LDG.E.U16 R0, desc[UR36][R2.64] ;  /* 0x0000002402007981 */ /* 0x000ea4000c1e1500 */
[----:B--2---:R-:W-:Y:S01]  /*7a30*/  HADD2.F32 R0, -RZ, R0.H0_H0 ;  /* 0x20000000ff007230 */ /* 0x004fe20000004100 */
[----:B------:R-:W-:Y:S06]  /*7a40*/  BRA `(.L_x_5168) ;  /* 0x0000000800dc7947 */ /* 0x000fec0003800000 */
.L_x_5171:
        /* <DEDUP_REMOVED lines=8> */
.L_x_5174:
[----:B------:R-:W2:Y:S02]  /*7ad0*/  LDG.E.U16 R0, desc[UR36][R2.64] ;  /* 0x0000002402007981 */ /* 0x000ea4000c1e1500 */
[----:B--2---:R-:W-:Y:S01]  /*7ae0*/  HADD2.F32 R0, -RZ, R0.H0_H0 ;  /* 0x20000000ff007230 */ /* 0x004fe20000004100 */
[----:B------:R-:W-:Y:S06]  /*7af0*/  BRA `(.L_x_5168) ;  /* 0x0000000800b07947 */ /* 0x000fec0003800000 */
.L_x_5173:
        /* <DEDUP_REMOVED lines=11> */
.L_x_5163:
        /* <DEDUP_REMOVED lines=12> */
.L_x_5177:
        /* <DEDUP_REMOVED lines=11> */
.L_x_5176:
        /* <DEDUP_REMOVED lines=23> */
[----:B------:R-:W-:Y:S01]  /*7e90*/  LOP3.LUT R0, R5, 0x80000000, R0, 0xf8, !PT ;  /* 0x8000000005007812 */ /* 0x000fe200078ef800 */
[----:B------:R-:W-:Y:S06]  /*7ea0*/  BRA `(.L_x_5168) ;  /* 0x0000000400c47947 */ /* 0x000fec0003800000 */
.L_x_5179:
        /* <DEDUP_REMOVED lines=12> */
.L_x_5178:
[----:B------:R-:W2:Y:S02]  /*7f70*/  LDG.E.U16 R0, desc[UR36][R2.64] ;  /* 0x0000002402007981 */ /* 0x000ea4000c1e1500 */
[----:B--2---:R-:W-:Y:S01]  /*7f80*/  SHF.L.U32 R0, R0, 0x10, RZ ;  /* 0x0000001000007819 */ /* 0x004fe200000006ff */
[----:B------:R-:W-:Y:S06]  /*7f90*/  BRA `(.L_x_5168) ;  /* 0x0000000400887947 */ /* 0x000fec0003800000 */
.L_x_5175:
        /* <DEDUP_REMOVED lines=11> */
.L_x_5182:
        /* <DEDUP_REMOVED lines=20> */
.L_x_5184:
[----:B------:R-:W-:Y:S05]  /*8190*/  BSYNC.RECONVERGENT B0 ;  /* 0x0000000000007941 */ /* 0x000fea0003800200 */
.L_x_5183:
[----:B------:R-:W-:Y:S01]  /*81a0*/  IMAD.SHL.U32 R0, R0, 0x100000, RZ ;  /* 0x0010000000007824 */ /* 0x000fe200078e00ff */
[----:B------:R-:W-:-:S04]  /*81b0*/  LEA R2, R2, 0x3b800000, 0x17 ;  /* 0x3b80000002027811 */ /* 0x000fc800078eb8ff */
[----:B------:R-:W-:Y:S01]  /*81c0*/  LOP3.LUT R0, R2, R0, R7, 0xfe, !PT ;  /* 0x0000000002007212 */ /* 0x000fe200078efe07 */
[----:B------:R-:W-:Y:S06]  /*81d0*/  BRA `(.L_x_5168) ;  /* 0x0000000000f87947 */ /* 0x000fec0003800000 */
.L_x_5181:
        /* <DEDUP_REMOVED lines=20> */
.L_x_5186:
[----:B------:R-:W-:Y:S05]  /*8320*/  BSYNC.RECONVERGENT B0 ;  /* 0x0000000000007941 */ /* 0x000fea0003800200 */
.L_x_5185:
[----:B------:R-:W-:Y:S02]  /*8330*/  SHF.L.U32 R0, R0, 0x15, RZ ;  /* 0x0000001500007819 */ /* 0x000fe400000006ff */
[----:B------:R-:W-:-:S04]  /*8340*/  LEA R2, R2, 0x37800000, 0x17 ;  /* 0x3780000002027811 */ /* 0x000fc800078eb8ff */
[----:B------:R-:W-:Y:S01]  /*8350*/  LOP3.LUT R0, R2, R0, R7, 0xfe, !PT ;  /* 0x0000000002007212 */ /* 0x000fe200078efe07 */
[----:B------:R-:W-:Y:S06]  /*8360*/  BRA `(.L_x_5168) ;  /* 0x0000000000947947 */ /* 0x000fec0003800000 */
.L_x_5180:
        /* <DEDUP_REMOVED lines=14> */
.L_x_5167:
        /* <DEDUP_REMOVED lines=16> */
.L_x_5189:
[----:B------:R-:W-:Y:S01]  /*8550*/  IMAD.MOV.U32 R0, RZ, RZ, RZ ;  /* 0x000000ffff007224 */ /* 0x000fe200078e00ff */
[----:B------:R-:W-:Y:S06]  /*8560*/  BRA `(.L_x_5168) ;  /* 0x0000000000147947 */ /* 0x000fec0003800000 */
.L_x_5188:
[----:B------:R-:W2:Y:S02]  /*8570*/  LDG.E.64 R2, desc[UR36][R2.64] ;  /* 0x0000002402027981 */ /* 0x000ea4000c1e1b00 */
[----:B--2---:R4:W0:Y:S02]  /*8580*/  I2F.U64 R0, R2 ;  /* 0x0000000200007312 */ /* 0x0048240000301000 */
[----:B0---4-:R-:W-:Y:S05]  /*8590*/  BRA `(.L_x_5168) ;  /* 0x0000000000087947 */ /* 0x011fea0003800000 */
.L_x_5187:
[----:B------:R-:W2:Y:S02]  /*85a0*/  LDG.E R0, desc[UR36][R2.64] ;  /* 0x0000002402007981 */ /* 0x000ea4000c1e1900 */
[----:B--2---:R-:W-:-:S07]  /*85b0*/  I2FP.F32.U32 R0, R0 ;  /* 0x0000000000007245 */ /* 0x004fce0000201000 */
.L_x_5168:
[----:B------:R-:W-:Y:S05]  /*85c0*/  BSYNC.RECONVERGENT B6 ;  /* 0x0000000000067941 */ /* 0x000fea0003800200 */
.L_x_5162:
        /* <DEDUP_REMOVED lines=49> */
.L_x_5193:
[----:B------:R-:W0:Y:S02]  /*88e0*/  F2I.S64.TRUNC R4, R4 ;  /* 0x0000000400047311 */ /* 0x000e24000020d900 */
[----:B0-----:R-:W-:-:S05]  /*88f0*/  MOV R7, R4 ;  /* 0x0000000400077202 */ /* 0x001fca0000000f00 */
[----:B------:R0:W-:Y:S01]  /*8900*/  STG.E.U8 desc[UR36][R2.64], R7 ;  /* 0x0000000702007986 */ /* 0x0001e2000c101124 */
[----:B------:R-:W-:Y:S05]  /*8910*/  BRA `(.L_x_5195) ;  /* 0x0000000c00287947 */ /* 0x000fea0003800000 */
.L_x_5192:
        /* <DEDUP_REMOVED lines=9> */
.L_x_5197:
[----:B------:R-:W0:Y:S02]  /*89b0*/  F2I.FTZ.TRUNC.NTZ R5, R4 ;  /* 0x0000000400057305 */ /* 0x000e24000021f100 */
[----:B0-----:R0:W-:Y:S01]  /*89c0*/  STG.E desc[UR36][R2.64], R5 ;  /* 0x0000000502007986 */ /* 0x0011e2000c101924 */
[----:B------:R-:W-:Y:S05]  /*89d0*/  BRA `(.L_x_5195) ;  /* 0x0000000800f87947 */ /* 0x000fea0003800000 */
.L_x_5196:
[----:B------:R-:W0:Y:S02]  /*89e0*/  F2I.FTZ.TRUNC.NTZ R5, R4 ;  /* 0x0000000400057305 */ /* 0x000e24000021f100 */
[----:B0-----:R0:W-:Y:S01]  /*89f0*/  STG.E.U16 desc[UR36][R2.64], R5 ;  /* 0x0000000502007986 */ /* 0x0011e2000c101524 */
[----:B------:R-:W-:Y:S05]  /*8a00*/  BRA `(.L_x_5195) ;  /* 0x0000000800ec7947 */ /* 0x000fea0003800000 */
.L_x_5191:
        /* <DEDUP_REMOVED lines=8> */
.L_x_5199:
[----:B------:R-:W-:-:S05]  /*8a90*/  F2FP.F16.F32.PACK_AB R4, RZ, R4 ;  /* 0x00000004ff04723e */ /* 0x000fca00000000ff */
[----:B------:R0:W-:Y:S01]  /*8aa0*/  STG.E.U16 desc[UR36][R2.64], R4 ;  /* 0x0000000402007986 */ /* 0x0001e2000c101524 */
[----:B------:R-:W-:Y:S05]  /*8ab0*/  BRA `(.L_x_5195) ;  /* 0x0000000800c07947 */ /* 0x000fea0003800000 */
.L_x_5198:
        /* <DEDUP_REMOVED lines=9> */
.L_x_5201:
[----:B------:R-:W-:-:S04]  /*8b50*/  F2FP.F16.F32.PACK_AB R5, RZ, R4 ;  /* 0x00000004ff05723e */ /* 0x000fc800000000ff */
[----:B------:R-:W-:-:S05]  /*8b60*/  PRMT R5, R5, 0x5410, RZ ;  /* 0x0000541005057816 */ /* 0x000fca00000000ff */
[----:B------:R0:W-:Y:S01]  /*8b70*/  STG.E desc[UR36][R2.64], R5 ;  /* 0x0000000502007986 */ /* 0x0001e2000c101924 */
[----:B------:R-:W-:Y:S05]  /*8b80*/  BRA `(.L_x_5195) ;  /* 0x00000008008c7947 */ /* 0x000fea0003800000 */
.L_x_5200:
[----:B------:R-:W-:-:S06]  /*8b90*/  FMUL.FTZ R4, R4, 1 ;  /* 0x3f80000004047820 */ /* 0x000fcc0000410000 */
[----:B------:R-:W0:Y:S02]  /*8ba0*/  F2F.F64.F32 R4, R4 ;  /* 0x0000000400047310 */ /* 0x000e240000201800 */
[----:B0-----:R0:W-:Y:S01]  /*8bb0*/  STG.E.64 desc[UR36][R2.64], R4 ;  /* 0x0000000402007986 */ /* 0x0011e2000c101b24 */
[----:B------:R-:W-:Y:S05]  /*8bc0*/  BRA `(.L_x_5195) ;  /* 0x00000008007c7947 */ /* 0x000fea0003800000 */
.L_x_5190:
        /* <DEDUP_REMOVED lines=13> */
.L_x_5205:
        /* <DEDUP_REMOVED lines=16> */
.L_x_5208:
[----:B------:R-:W-:-:S04]  /*8da0*/  SHF.R.U32.HI R4, RZ, 0x18, R4 ;  /* 0x00000018ff047819 */ /* 0x000fc80000011604 */
[----:B------:R-:W-:-:S04]  /*8db0*/  LOP3.LUT R4, R5, 0x80, R4, 0xf8, !PT ;  /* 0x0000008005047812 */ /* 0x000fc800078ef804 */
[----:B------:R-:W-:-:S07]  /*8dc0*/  PRMT R0, R4, 0x7610, R0 ;  /* 0x0000761004007816 */ /* 0x000fce0000000000 */
.L_x_5207:
[----:B------:R-:W-:Y:S05]  /*8dd0*/  BSYNC.RECONVERGENT B0 ;  /* 0x0000000000007941 */ /* 0x000fea0003800200 */
.L_x_5206:
[----:B------:R0:W-:Y:S01]  /*8de0*/  STG.E.U8 desc[UR36][R2.64], R0 ;  /* 0x0000000002007986 */ /* 0x0001e2000c101124 */
[----:B------:R-:W-:Y:S05]  /*8df0*/  BRA `(.L_x_5195) ;  /* 0x0000000400f07947 */ /* 0x000fea0003800000 */
.L_x_5204:
        /* <DEDUP_REMOVED lines=16> */
.L_x_5211:
[----:B------:R-:W-:-:S04]  /*8f00*/  SHF.R.U32.HI R4, RZ, 0x18, R4 ;  /* 0x00000018ff047819 */ /* 0x000fc80000011604 */
[----:B------:R-:W-:-:S04]  /*8f10*/  LOP3.LUT R5, R5, 0x80, R4, 0xf8, !PT ;  /* 0x0000008005057812 */ /* 0x000fc800078ef804 */
[----:B------:R-:W-:-:S07]  /*8f20*/  PRMT R0, R5, 0x7610, R0 ;  /* 0x0000761005007816 */ /* 0x000fce0000000000 */
.L_x_5210:
[----:B------:R-:W-:Y:S05]  /*8f30*/  BSYNC.RECONVERGENT B0 ;  /* 0x0000000000007941 */ /* 0x000fea0003800200 */
.L_x_5209:
[----:B------:R0:W-:Y:S01]  /*8f40*/  STG.E.U8 desc[UR36][R2.64], R0 ;  /* 0x0000000002007986 */ /* 0x0001e2000c101124 */
[----:B------:R-:W-:Y:S05]  /*8f50*/  BRA `(.L_x_5195) ;  /* 0x0000000400987947 */ /* 0x000fea0003800000 */
.L_x_5203:
        /* <DEDUP_REMOVED lines=21> */
.L_x_5213:
[----:B------:R-:W0:Y:S02]  /*90b0*/  F2I.U64.TRUNC R4, R4 ;  /* 0x0000000400047311 */ /* 0x000e24000020d800 */
[----:B0-----:R0:W-:Y:S01]  /*90c0*/  STG.E.64 desc[UR36][R2.64], R4 ;  /* 0x0000000402007986 */ /* 0x0011e2000c101b24 */
[----:B------:R-:W-:Y:S05]  /*90d0*/  BRA `(.L_x_5195) ;  /* 0x0000000400387947 */ /* 0x000fea0003800000 */
.L_x_5212:
[----:B------:R-:W0:Y:S02]  /*90e0*/  F2I.FTZ.U32.TRUNC.NTZ R5, R4 ;  /* 0x0000000400057305 */ /* 0x000e24000021f000 */
[----:B0-----:R0:W-:Y:S01]  /*90f0*/  STG.E desc[UR36][R2.64], R5 ;  /* 0x0000000502007986 */ /* 0x0011e2000c101924 */
[----:B------:R-:W-:Y:S05]  /*9100*/  BRA `(.L_x_5195) ;  /* 0x00000004002c7947 */ /* 0x000fea0003800000 */
.L_x_5202:
        /* <DEDUP_REMOVED lines=10> */
.L_x_5215:
[----:B------:R-:W-:Y:S01]  /*91b0*/  FMUL.FTZ R4, R4, 1 ;  /* 0x3f80000004047820 */ /* 0x000fe20000410000 */
[----:B------:R-:W-:-:S05]  /*91c0*/  CS2R R6, SRZ ;  /* 0x0000000000067805 */ /* 0x000fca000001ff00 */
[----:B------:R-:W0:Y:S02]  /*91d0*/  F2F.F64.F32 R4, R4 ;  /* 0x0000000400047310 */ /* 0x000e240000201800 */
[----:B0-----:R4:W-:Y:S01]  /*91e0*/  STG.E.128 desc[UR36][R2.64], R4 ;  /* 0x0000000402007986 */ /* 0x0019e2000c101d24 */
[----:B------:R-:W-:Y:S05]  /*91f0*/  BRA `(.L_x_5195) ;  /* 0x0000000000f07947 */ /* 0x000fea0003800000 */
.L_x_5214:
[----:B------:R-:W-:-:S09]  /*9200*/  UISETP.NE.AND UP0, UPT, UR4, 0xf, UPT ;  /* 0x0000000f0400788c */ /* 0x000fd2000bf05270 */
[----:B------:R-:W-:Y:S05]  /*9210*/  BRA.U !UP0, `(.L_x_5216) ;  /* 0x0000000108e07547 */ /* 0x000fea000b800000 */
[----:B------:R-:W-:-:S09]  /*9220*/  UISETP.NE.AND UP0, UPT, UR4, 0x17, UPT ;  /* 0x000000170400788c */ /* 0x000fd2000bf05270 */
[----:B------:R-:W-:Y:S05]  /*9230*/  BRA.U !UP0, `(.L_x_5217) ;  /* 0x00000001088c7547 */ /* 0x000fea000b800000 */
[----:B------:R-:W-:-:S09]  /*9240*/  UISETP.NE.AND UP0, UPT, UR4, 0x18, UPT ;  /* 0x000000180400788c */ /* 0x000fd2000bf05270 */
[----:B------:R-:W-:Y:S05]  /*9250*/  BRA.U !UP0, `(.L_x_5218) ;  /* 0x0000000108447547 */ /* 0x000fea000b800000 */
.L_x_5194:
        /* <DEDUP_REMOVED lines=16> */
.L_x_5219:
[----:B------:R-:W-:Y:S05]  /*9360*/  BRA `(.L_x_5195) ;  /* 0x0000000000947947 */ /* 0x000fea0003800000 */
.L_x_5218:
        /* <DEDUP_REMOVED lines=12> */
.L_x_5221:
[----:B------:R-:W-:Y:S05]  /*9430*/  BSYNC.RECONVERGENT B0 ;  /* 0x0000000000007941 */ /* 0x000fea0003800200 */
.L_x_5220:
[----:B------:R-:W-:-:S05]  /*9440*/  LOP3.LUT R5, R0, 0x80, R7, 0xf8, !PT ;  /* 0x0000008000057812 */ /* 0x000fca00078ef807 */
[----:B------:R2:W-:Y:S01]  /*9450*/  STG.E.U8 desc[UR36][R2.64], R5 ;  /* 0x0000000502007986 */ /* 0x0005e2000c101124 */
[----:B------:R-:W-:Y:S05]  /*9460*/  BRA `(.L_x_5195) ;  /* 0x0000000000547947 */ /* 0x000fea0003800000 */
.L_x_5217:
        /* <DEDUP_REMOVED lines=11> */
.L_x_5223:
[----:B------:R-:W-:Y:S01]  /*9520*/  HFMA2 R0, -RZ, RZ, 0, 7.569789886474609375e-06 ;  /* 0x0000007fff007431 */ /* 0x000fe200000001ff */
[----:B------:R-:W-:-:S04]  /*9530*/  ISETP.GT.U32.AND P0, PT, R6, 0x7f800000, PT ;  /* 0x7f8000000600780c */ /* 0x000fc80003f04070 */
[----:B------:R-:W-:-:S09]  /*9540*/  SEL R0, R0, 0x7c, P0 ;  /* 0x0000007c00007807 */ /* 0x000fd20000000000 */
.L_x_5224:
[----:B------:R-:W-:Y:S05]  /*9550*/  BSYNC.RECONVERGENT B0 ;  /* 0x0000000000007941 */ /* 0x000fea0003800200 */
.L_x_5222:
[----:B------:R-:W-:-:S04]  /*9560*/  SHF.R.U32.HI R5, RZ, 0x18, R4 ;  /* 0x00000018ff057819 */ /* 0x000fc80000011604 */
[----:B------:R-:W-:-:S05]  /*9570*/  LOP3.LUT R5, R0, 0x80, R5, 0xf8, !PT ;  /* 0x0000008000057812 */ /* 0x000fca00078ef805 */
[----:B------:R1:W-:Y:S01]  /*9580*/  STG.E.U8 desc[UR36][R2.64], R5 ;  /* 0x0000000502007986 */ /* 0x0003e2000c101124 */
[----:B------:R-:W-:Y:S05]  /*9590*/  BRA `(.L_x_5195) ;  /* 0x0000000000087947 */ /* 0x000fea0003800000 */
.L_x_5216:
[----:B------:R-:W-:-:S05]  /*95a0*/  F2FP.BF16.F32.PACK_AB R4, RZ, R4 ;  /* 0x00000004ff04723e */ /* 0x000fca00000010ff */
[----:B------:R0:W-:Y:S02]  /*95b0*/  STG.E.U16 desc[UR36][R2.64], R4 ;  /* 0x0000000402007986 */ /* 0x0001e4000c101524 */
.L_x_5195:
[----:B------:R-:W-:-:S07]  /*95c0*/  VIADD R17, R17, 0x80 ;  /* 0x0000008011117836 */ /* 0x000fce0000000000 */
.L_x_5160:
[----:B------:R-:W-:Y:S05]  /*95d0*/  BSYNC.RECONVERGENT B7 ;  /* 0x0000000000077941 */ /* 0x000fea0003800200 */
.L_x_5159:
[----:B------:R-:W5:Y:S02]  /*95e0*/  LDCU UR4, c[0x0][0x380] ;  /* 0x00007000ff0477ac */ /* 0x000f640008000800 */
[----:B-----5:R-:W-:-:S13]  /*95f0*/  ISETP.GE.AND P0, PT, R17, UR4, PT ;  /* 0x0000000411007c0c */ /* 0x020fda000bf06270 */
[----:B------:R-:W-:Y:S05]  /*9600*/  @P0 EXIT ;  /* 0x000000000000094d */ /* 0x000fea0003800000 */
[----:B------:R-:W5:Y:S01]  /*9610*/  LDCU UR4, c[0x0][0x388] ;  /* 0x00007100ff0477ac */ /* 0x000f620008000800 */
[----:B0--34-:R-:W-:Y:S01]  /*9620*/  MOV R0, RZ ;  /* 0x000000ff00007202 */ /* 0x019fe20000000f00 */
[----:B------:R-:W-:Y:S01]  /*9630*/  IMAD.MOV.U32 R16, RZ, RZ, RZ ;  /* 0x000000ffff107224 */ /* 0x000fe200078e00ff */
[----:B-----5:R-:W-:-:S09]  /*9640*/  UISETP.NE.AND UP0, UPT, UR4, URZ, UPT ;  /* 0x000000ff0400728c */ /* 0x020fd2000bf05270 */
[----:B------:R-:W-:Y:S05]  /*9650*/  BRA.U !UP0, `(.L_x_5225) ;  /* 0x0000001108a87547 */ /* 0x000fea000b800000 */
[----:B------:R-:W1:Y:S01]  /*9660*/  LDCU.64 UR4, c[0x0][0x390] ;  /* 0x00007200ff0477ac */ /* 0x000e620008000a00 */
[----:B------:R-:W-:Y:S01]  /*9670*/  HFMA2 R16, -RZ, RZ, 0, 0 ;  /* 0x00000000ff107431 */ /* 0x000fe200000001ff */
        /* <DEDUP_REMOVED lines=296> */
.L_x_5225:
[----:B------:R-:W1:Y:S01]  /*a900*/  LDCU.128 UR8, c[0x0][0x580] ;  /* 0x0000b000ff0877ac */ /* 0x000e620008000c00 */
[----:B------:R-:W-:Y:S01]  /*a910*/  BSSY.RECONVERGENT B6, `(.L_x_5226) ;  /* 0x00000e7000067945 */ /* 0x000fe20003800200 */
[----:B------:R-:W-:-:S04]  /*a920*/  UPRMT UR4, UR41, 0x9910, URZ ;  /* 0x0000991029047896 */ /* 0x000fc800080000ff */
[----:B------:R-:W-:Y:S01]  /*a930*/  UISETP.GT.AND UP0, UPT, UR4, 0x9, UPT ;  /* 0x000000090400788c */ /* 0x000fe2000bf04270 */
[----:B-12---:R-:W-:Y:S02]  /*a940*/  IADD3 R2, P1, PT, R0, UR10, RZ ;  /* 0x0000000a00027c10 */ /* 0x006fe4000ff3e0ff */
        /* <DEDUP_REMOVED lines=13> */
[----:B--2---:R-:W2:Y:S01]  /*aa20*/  I2F.S16 R0, R0 ;  /* 0x0000000000007306 */ /* 0x004ea20000101400 */
[----:B------:R-:W-:Y:S05]  /*aa30*/  BRA `(.L_x_5232) ;  /* 0x0000000c00507947 */ /* 0x000fea0003800000 */
.L_x_5230:
[----:B------:R-:W2:Y:S02]  /*aa40*/  LDG.E.U8 R0, desc[UR36][R2.64] ;  /* 0x0000002402007981 */ /* 0x000ea4000c1e1100 */
[----:B--2---:R-:W-:Y:S01]  /*aa50*/  I2FP.F32.U32 R0, R0 ;  /* 0x0000000000007245 */ /* 0x004fe20000201000 */
[----:B------:R-:W-:Y:S06]  /*aa60*/  BRA `(.L_x_5232) ;  /* 0x0000000c00447947 */ /* 0x000fec0003800000 */
.L_x_5229:
        /* <DEDUP_REMOVED lines=8> */
[----:B---34-:R-:W-:Y:S05]  /*aaf0*/  BRA `(.L_x_5232) ;  /* 0x0000000c00207947 */ /* 0x018fea0003800000 */
.L_x_5234:
[----:B------:R-:W2:Y:S02]  /*ab00*/  LDG.E R0, desc[UR36][R2.64] ;  /* 0x0000002402007981 */ /* 0x000ea4000c1e1900 */
[----:B--2---:R-:W-:Y:S01]  /*ab10*/  I2FP.F32.S32 R0, R0 ;  /* 0x0000000000007245 */ /* 0x004fe20000201400 */
[----:B------:R-:W-:Y:S06]  /*ab20*/  BRA `(.L_x_5232) ;  /* 0x0000000c00147947 */ /* 0x000fec0003800000 */
.L_x_5233:
[----:B------:R-:W2:Y:S02]  /*ab30*/  LDG.E.U16 R0, desc[UR36][R2.64] ;  /* 0x0000002402007981 */ /* 0x000ea4000c1e1500 */
[----:B--2---:R-:W3:Y:S01]  /*ab40*/  I2F.S16 R0, R0 ;  /* 0x0000000000007306 */ /* 0x004ee20000101400 */
[----:B------:R-:W-:Y:S05]  /*ab50*/  BRA `(.L_x_5232) ;  /* 0x0000000c00087947 */ /* 0x000fea0003800000 */
.L_x_5228:
        /* <DEDUP_REMOVED lines=8> */
.L_x_5236:
[----:B------:R-:W2:Y:S02]  /*abe0*/  LDG.E.U16 R0, desc[UR36][R2.64] ;  /* 0x0000002402007981 */ /* 0x000ea4000c1e1500 */
[----:B--2---:R-:W-:Y:S01]  /*abf0*/  HADD2.F32 R0, -RZ, R0.H0_H0 ;  /* 0x20000000ff007230 */ /* 0x004fe20000004100 */
[----:B------:R-:W-:Y:S06]  /*ac00*/  BRA `(.L_x_5232) ;  /* 0x0000000800dc7947 */ /* 0x000fec0003800000 */
.L_x_5235:
        /* <DEDUP_REMOVED lines=8> */
.L_x_5238:
[----:B------:R-:W2:Y:S02]  /*ac90*/  LDG.E.U16 R0, desc[UR36][R2.64] ;  /* 0x0000002402007981 */ /* 0x000ea4000c1e1500 */
[----:B--2---:R-:W-:Y:S01]  /*aca0*/  HADD2.F32 R0, -RZ, R0.H0_H0 ;  /* 0x20000000ff007230 */ /* 0x004fe20000004100 */
[----:B------:R-:W-:Y:S06]  /*acb0*/  BRA `(.L_x_5232) ;  /* 0x0000000800b07947 */ /* 0x000fec0003800000 */
.L_x_5237:
        /* <DEDUP_REMOVED lines=11> */
.L_x_5227:
        /* <DEDUP_REMOVED lines=12> */
.L_x_5241:
        /* <DEDUP_REMOVED lines=11> */
.L_x_5240:
        /* <DEDUP_REMOVED lines=25> */
.L_x_5243:
        /* <DEDUP_REMOVED lines=12> */
.L_x_5242:
[----:B------:R-:W2:Y:S02]  /*b130*/  LDG.E.U16 R0, desc[UR36][R2.64] ;  /* 0x0000002402007981 */ /* 0x000ea4000c1e1500 */
[----:B--2---:R-:W-:Y:S01]  /*b140*/  IMAD.U32 R0, R0, 0x10000, RZ ;  /* 0x0001000000007824 */ /* 0x004fe200078e00ff */
[----:B------:R-:W-:Y:S06]  /*b150*/  BRA `(.L_x_5232) ;  /* 0x0000000400887947 */ /* 0x000fec0003800000 */
.L_x_5239:
        /* <DEDUP_REMOVED lines=11> */
.L_x_5246:
        /* <DEDUP_REMOVED lines=20> */
.L_x_5248:
[----:B------:R-:W-:Y:S05]  /*b350*/  BSYNC.RECONVERGENT B0 ;  /* 0x0000000000007941 */ /* 0x000fea0003800200 */
.L_x_5247:
[----:B------:R-:W-:Y:S02]  /*b360*/  SHF.L.U32 R0, R0, 0x14, RZ ;  /* 0x0000001400007819 */ /* 0x000fe400000006ff */
[----:B------:R-:W-:-:S04]  /*b370*/  LEA R2, R2, 0x3b800000, 0x17 ;  /* 0x3b80000002027811 */ /* 0x000fc800078eb8ff */
[----:B------:R-:W-:Y:S01]  /*b380*/  LOP3.LUT R0, R2, R0, R7, 0xfe, !PT ;  /* 0x0000000002007212 */ /* 0x000fe200078efe07 */
[----:B------:R-:W-:Y:S06]  /*b390*/  BRA `(.L_x_5232) ;  /* 0x0000000000f87947 */ /* 0x000fec0003800000 */
.L_x_5245:
        /* <DEDUP_REMOVED lines=20> */
.L_x_5250:
[----:B------:R-:W-:Y:S05]  /*b4e0*/  BSYNC.RECONVERGENT B0 ;  /* 0x0000000000007941 */ /* 0x000fea0003800200 */
.L_x_5249:
[----:B------:R-:W-:Y:S01]  /*b4f0*/  IMAD.SHL.U32 R0, R0, 0x200000, RZ ;  /* 0x0020000000007824 */ /* 0x000fe200078e00ff */
[----:B------:R-:W-:-:S04]  /*b500*/  LEA R2, R2, 0x37800000, 0x17 ;  /* 0x3780000002027811 */ /* 0x000fc800078eb8ff */
[----:B------:R-:W-:Y:S01]  /*b510*/  LOP3.LUT R0, R2, R0, R7, 0xfe, !PT ;  /* 0x0000000002007212 */ /* 0x000fe200078efe07 */
[----:B------:R-:W-:Y:S06]  /*b520*/  BRA `(.L_x_5232) ;  /* 0x0000000000947947 */ /* 0x000fec0003800000 */
.L_x_5244:
        /* <DEDUP_REMOVED lines=11> */
[----:B------:R-:W-:Y:S01]  /*b5e0*/  @!P0 IMAD.MOV.U32 R0, RZ, RZ, 0x7f800001 ;  /* 0x7f800001ff008424 */ /* 0x000fe200078e00ff */
[----:B------:R-:W-:Y:S01]  /*b5f0*/  @P0 SHF.L.U32 R0, R2, 0x17, RZ ;  /* 0x0000001702000819 */ /* 0x000fe200000006ff */
[----:B------:R-:W-:Y:S06]  /*b600*/  BRA `(.L_x_5232) ;  /* 0x00000000005c7947 */ /* 0x000fec0003800000 */
.L_x_5231:
        /* <DEDUP_REMOVED lines=16> */
.L_x_5253:
[----:B------:R-:W-:Y:S01]  /*b710*/  MOV R0, RZ ;  /* 0x000000ff00007202 */ /* 0x000fe20000000f00 */
[----:B------:R-:W-:Y:S06]  /*b720*/  BRA `(.L_x_5232) ;  /* 0x0000000000147947 */ /* 0x000fec0003800000 */
.L_x_5252:
[----:B------:R-:W2:Y:S02]  /*b730*/  LDG.E.64 R2, desc[UR36][R2.64] ;  /* 0x0000002402027981 */ /* 0x000ea4000c1e1b00 */
[----:B--2---:R0:W1:Y:S02]  /*b740*/  I2F.U64 R0, R2 ;  /* 0x0000000200007312 */ /* 0x0040640000301000 */
[----:B01----:R-:W-:Y:S05]  /*b750*/  BRA `(.L_x_5232) ;  /* 0x0000000000087947 */ /* 0x003fea0003800000 */
.L_x_5251:
[----:B------:R-:W2:Y:S02]  /*b760*/  LDG.E R0, desc[UR36][R2.64] ;  /* 0x0000002402007981 */ /* 0x000ea4000c1e1900 */
[----:B--2---:R-:W-:-:S07]  /*b770*/  I2FP.F32.U32 R0, R0 ;  /* 0x0000000000007245 */ /* 0x004fce0000201000 */
.L_x_5232:
[----:B------:R-:W-:Y:S05]  /*b780*/  BSYNC.RECONVERGENT B6 ;  /* 0x0000000000067941 */ /* 0x000fea0003800200 */
.L_x_5226:
[----:B0123-5:R-:W-:Y:S01]  /*b790*/  FMUL.FTZ R2, |R0|, -1.4426950216293334961 ;  /* 0xbfb8aa3b00027820 */ /* 0x02ffe20000410200 */
[----:B------:R-:W-:Y:S01]  /*b7a0*/  HFMA2 R8, -RZ, RZ, 1.625, 0 ;  /* 0x3e800000ff087431 */ /* 0x000fe200000001ff */
[----:B------:R-:W-:Y:S01]  /*b7b0*/  MOV R7, 0x3d39bf78 ;  /* 0x3d39bf7800077802 */ /* 0x000fe20000000f00 */
[----:B------:R-:W-:Y:S01]  /*b7c0*/  UPRMT UR4, UR42, 0x9910, URZ ;  /* 0x000099102a047896 */ /* 0x000fe200080000ff */
[----:B------:R-:W0:Y:S03]  /*b7d0*/  MUFU.EX2 R6, R2 ;  /* 0x0000000200067308 */ /* 0x000e260000000800 */
        /* <DEDUP_REMOVED lines=41> */
.L_x_5257:
[----:B------:R-:W0:Y:S02]  /*ba70*/  F2I.S64.TRUNC R2, R2 ;  /* 0x0000000200027311 */ /* 0x000e24000020d900 */
[----:B0-----:R-:W-:-:S05]  /*ba80*/  MOV R5, R2 ;  /* 0x0000000200057202 */ /* 0x001fca0000000f00 */
[----:B------:R-:W-:Y:S01]  /*ba90*/  STG.E.U8 desc[UR36][R16.64], R5 ;  /* 0x0000000510007986 */ /* 0x000fe2000c101124 */
[----:B------:R-:W-:Y:S05]  /*baa0*/  EXIT ;  /* 0x000000000000794d */ /* 0x000fea0003800000 */
.L_x_5256:
        /* <DEDUP_REMOVED lines=9> */
.L_x_5260:
[----:B------:R-:W0:Y:S02]  /*bb40*/  F2I.FTZ.TRUNC.NTZ R3, R2 ;  /* 0x0000000200037305 */ /* 0x000e24000021f100 */
[----:B0-----:R-:W-:Y:S01]  /*bb50*/  STG.E desc[UR36][R16.64], R3 ;  /* 0x0000000310007986 */ /* 0x001fe2000c101924 */
[----:B------:R-:W-:Y:S05]  /*bb60*/  EXIT ;  /* 0x000000000000794d */ /* 0x000fea0003800000 */
.L_x_5259:
[----:B------:R-:W0:Y:S02]  /*bb70*/  F2I.FTZ.TRUNC.NTZ R3, R2 ;  /* 0x0000000200037305 */ /* 0x000e24000021f100 */
[----:B0-----:R-:W-:Y:S01]  /*bb80*/  STG.E.U16 desc[UR36][R16.64], R3 ;  /* 0x0000000310007986 */ /* 0x001fe2000c101524 */
[----:B------:R-:W-:Y:S05]  /*bb90*/  EXIT ;  /* 0x000000000000794d */ /* 0x000fea0003800000 */
.L_x_5255:
        /* <DEDUP_REMOVED lines=8> */
.L_x_5262:
[----:B------:R-:W-:-:S05]  /*bc20*/  F2FP.F16.F32.PACK_AB R2, RZ, R2 ;  /* 0x00000002ff02723e */ /* 0x000fca00000000ff */
[----:B------:R-:W-:Y:S01]  /*bc30*/  STG.E.U16 desc[UR36][R16.64], R2 ;  /* 0x0000000210007986 */ /* 0x000fe2000c101524 */
[----:B------:R-:W-:Y:S05]  /*bc40*/  EXIT ;  /* 0x000000000000794d */ /* 0x000fea0003800000 */
.L_x_5261:
        /* <DEDUP_REMOVED lines=9> */
.L_x_5264:
[----:B------:R-:W-:-:S04]  /*bce0*/  F2FP.F16.F32.PACK_AB R3, RZ, R2 ;  /* 0x00000002ff03723e */ /* 0x000fc800000000ff */
[----:B------:R-:W-:-:S05]  /*bcf0*/  PRMT R3, R3, 0x5410, RZ ;  /* 0x0000541003037816 */ /* 0x000fca00000000ff */
[----:B------:R-:W-:Y:S01]  /*bd00*/  STG.E desc[UR36][R16.64], R3 ;  /* 0x0000000310007986 */ /* 0x000fe2000c101924 */
[----:B------:R-:W-:Y:S05]  /*bd10*/  EXIT ;  /* 0x000000000000794d */ /* 0x000fea0003800000 */
.L_x_5263:
[----:B------:R-:W-:-:S06]  /*bd20*/  FMUL.FTZ R2, R2, 1 ;  /* 0x3f80000002027820 */ /* 0x000fcc0000410000 */
[----:B------:R-:W0:Y:S02]  /*bd30*/  F2F.F64.F32 R2, R2 ;  /* 0x0000000200027310 */ /* 0x000e240000201800 */
[----:B0-----:R-:W-:Y:S01]  /*bd40*/  STG.E.64 desc[UR36][R16.64], R2 ;  /* 0x0000000210007986 */ /* 0x001fe2000c101b24 */
[----:B------:R-:W-:Y:S05]  /*bd50*/  EXIT ;  /* 0x000000000000794d */ /* 0x000fea0003800000 */
.L_x_5254:
        /* <DEDUP_REMOVED lines=13> */
.L_x_5268:
        /* <DEDUP_REMOVED lines=16> */
.L_x_5271:
[----:B------:R-:W-:-:S04]  /*bf30*/  SHF.R.U32.HI R2, RZ, 0x18, R2 ;  /* 0x00000018ff027819 */ /* 0x000fc80000011602 */
[----:B------:R-:W-:-:S04]  /*bf40*/  LOP3.LUT R2, R3, 0x80, R2, 0xf8, !PT ;  /* 0x0000008003027812 */ /* 0x000fc800078ef802 */
[----:B------:R-:W-:-:S07]  /*bf50*/  PRMT R8, R2, 0x7610, R8 ;  /* 0x0000761002087816 */ /* 0x000fce0000000008 */
.L_x_5270:
[----:B------:R-:W-:Y:S05]  /*bf60*/  BSYNC.RECONVERGENT B0 ;  /* 0x0000000000007941 */ /* 0x000fea0003800200 */
.L_x_5269:
[----:B------:R-:W-:Y:S01]  /*bf70*/  STG.E.U8 desc[UR36][R16.64], R8 ;  /* 0x0000000810007986 */ /* 0x000fe2000c101124 */
[----:B------:R-:W-:Y:S05]  /*bf80*/  EXIT ;  /* 0x000000000000794d */ /* 0x000fea0003800000 */
.L_x_5267:
        /* <DEDUP_REMOVED lines=16> */
.L_x_5274:
[----:B------:R-:W-:-:S04]  /*c090*/  SHF.R.U32.HI R2, RZ, 0x18, R2 ;  /* 0x00000018ff027819 */ /* 0x000fc80000011602 */
[----:B------:R-:W-:-:S04]  /*c0a0*/  LOP3.LUT R3, R3, 0x80, R2, 0xf8, !PT ;  /* 0x0000008003037812 */ /* 0x000fc800078ef802 */
[----:B------:R-:W-:-:S07]  /*c0b0*/  PRMT R8, R3, 0x7610, R8 ;  /* 0x0000761003087816 */ /* 0x000fce0000000008 */
.L_x_5273:
[----:B------:R-:W-:Y:S05]  /*c0c0*/  BSYNC.RECONVERGENT B0 ;  /* 0x0000000000007941 */ /* 0x000fea0003800200 */
.L_x_5272:
[----:B------:R-:W-:Y:S01]  /*c0d0*/  STG.E.U8 desc[UR36][R16.64], R8 ;  /* 0x0000000810007986 */ /* 0x000fe2000c101124 */
[----:B------:R-:W-:Y:S05]  /*c0e0*/  EXIT ;  /* 0x000000000000794d */ /* 0x000fea0003800000 */
.L_x_5266:
        /* <DEDUP_REMOVED lines=21> */
.L_x_5276:
[----:B------:R-:W0:Y:S02]  /*c240*/  F2I.U64.TRUNC R2, R2 ;  /* 0x0000000200027311 */ /* 0x000e24000020d800 */
[----:B0-----:R-:W-:Y:S01]  /*c250*/  STG.E.64 desc[UR36][R16.64], R2 ;  /* 0x0000000210007986 */ /* 0x001fe2000c101b24 */
[----:B------:R-:W-:Y:S05]  /*c260*/  EXIT ;  /* 0x000000000000794d */ /* 0x000fea0003800000 */
.L_x_5275:
[----:B------:R-:W0:Y:S02]  /*c270*/  F2I.FTZ.U32.TRUNC.NTZ R3, R2 ;  /* 0x0000000200037305 */ /* 0x000e24000021f000 */
[----:B0-----:R-:W-:Y:S01]  /*c280*/  STG.E desc[UR36][R16.64], R3 ;  /* 0x0000000310007986 */ /* 0x001fe2000c101924 */
[----:B------:R-:W-:Y:S05]  /*c290*/  EXIT ;  /* 0x000000000000794d */ /* 0x000fea0003800000 */
.L_x_5265:
        /* <DEDUP_REMOVED lines=10> */
.L_x_5278:
[----:B------:R-:W-:Y:S01]  /*c340*/  FMUL.FTZ R4, R2, 1 ;  /* 0x3f80000002047820 */ /* 0x000fe20000410000 */
[----:B------:R-:W-:-:S05]  /*c350*/  CS2R R6, SRZ ;  /* 0x0000000000067805 */ /* 0x000fca000001ff00 */
[----:B------:R-:W0:Y:S02]  /*c360*/  F2F.F64.F32 R4, R4 ;  /* 0x0000000400047310 */ /* 0x000e240000201800 */
[----:B0-----:R-:W-:Y:S01]  /*c370*/  STG.E.128 desc[UR36][R16.64], R4 ;  /* 0x0000000410007986 */ /* 0x001fe2000c101d24 */
[----:B------:R-:W-:Y:S05]  /*c380*/  EXIT ;  /* 0x000000000000794d */ /* 0x000fea0003800000 */
.L_x_5277:
[----:B------:R-:W-:-:S09]  /*c390*/  UISETP.NE.AND UP0, UPT, UR4, 0xf, UPT ;  /* 0x0000000f0400788c */ /* 0x000fd2000bf05270 */
[----:B------:R-:W-:Y:S05]  /*c3a0*/  BRA.U !UP0, `(.L_x_5279) ;  /* 0x0000000108e07547 */ /* 0x000fea000b800000 */
[----:B------:R-:W-:-:S09]  /*c3b0*/  UISETP.NE.AND UP0, UPT, UR4, 0x17, UPT ;  /* 0x000000170400788c */ /* 0x000fd2000bf05270 */
[----:B------:R-:W-:Y:S05]  /*c3c0*/  BRA.U !UP0, `(.L_x_5280) ;  /* 0x00000001088c7547 */ /* 0x000fea000b800000 */
[----:B------:R-:W-:-:S09]  /*c3d0*/  UISETP.NE.AND UP0, UPT, UR4, 0x18, UPT ;  /* 0x000000180400788c */ /* 0x000fd2000bf05270 */
[----:B------:R-:W-:Y:S05]  /*c3e0*/  BRA.U !UP0, `(.L_x_5281) ;  /* 0x0000000108447547 */ /* 0x000fea000b800000 */
.L_x_5258:
        /* <DEDUP_REMOVED lines=16> */
.L_x_5282:
[----:B------:R-:W-:Y:S05]  /*c4f0*/  EXIT ;  /* 0x000000000000794d */ /* 0x000fea0003800000 */
.L_x_5281:
        /* <DEDUP_REMOVED lines=12> */
.L_x_5284:
[----:B------:R-:W-:Y:S05]  /*c5c0*/  BSYNC.RECONVERGENT B0 ;  /* 0x0000000000007941 */ /* 0x000fea0003800200 */
.L_x_5283:
[----:B------:R-:W-:-:S05]  /*c5d0*/  LOP3.LUT R3, R0, 0x80, R5, 0xf8, !PT ;  /* 0x0000008000037812 */ /* 0x000fca00078ef805 */
[----:B------:R-:W-:Y:S01]  /*c5e0*/  STG.E.U8 desc[UR36][R16.64], R3 ;  /* 0x0000000310007986 */ /* 0x000fe2000c101124 */
[----:B------:R-:W-:Y:S05]  /*c5f0*/  EXIT ;  /* 0x000000000000794d */ /* 0x000fea0003800000 */
.L_x_5280:
        /* <DEDUP_REMOVED lines=11> */
.L_x_5286:
[----:B------:R-:W-:Y:S01]  /*c6b0*/  HFMA2 R0, -RZ, RZ, 0, 7.569789886474609375e-06 ;  /* 0x0000007fff007431 */ /* 0x000fe200000001ff */
[----:B------:R-:W-:-:S04]  /*c6c0*/  ISETP.GT.U32.AND P0, PT, R4, 0x7f800000, PT ;  /* 0x7f8000000400780c */ /* 0x000fc80003f04070 */
[----:B------:R-:W-:-:S09]  /*c6d0*/  SEL R0, R0, 0x7c, P0 ;  /* 0x0000007c00007807 */ /* 0x000fd20000000000 */
.L_x_5287:
[----:B------:R-:W-:Y:S05]  /*c6e0*/  BSYNC.RECONVERGENT B0 ;  /* 0x0000000000007941 */ /* 0x000fea0003800200 */
.L_x_5285:
[----:B------:R-:W-:-:S04]  /*c6f0*/  SHF.R.U32.HI R3, RZ, 0x18, R2 ;  /* 0x00000018ff037819 */ /* 0x000fc80000011602 */
[----:B------:R-:W-:-:S05]  /*c700*/  LOP3.LUT R3, R0, 0x80, R3, 0xf8, !PT ;  /* 0x0000008000037812 */ /* 0x000fca00078ef803 */
[----:B------:R-:W-:Y:S01]  /*c710*/  STG.E.U8 desc[UR36][R16.64], R3 ;  /* 0x0000000310007986 */ /* 0x000fe2000c101124 */
[----:B------:R-:W-:Y:S05]  /*c720*/  EXIT ;  /* 0x000000000000794d */ /* 0x000fea0003800000 */
.L_x_5279:
[----:B------:R-:W-:-:S05]  /*c730*/  F2FP.BF16.F32.PACK_AB R2, RZ, R2 ;  /* 0x00000002ff02723e */ /* 0x000fca00000010ff */
[----:B------:R-:W-:Y:S01]  /*c740*/  STG.E.U16 desc[UR36][R16.64], R2 ;  /* 0x0000000210007986 */ /* 0x000fe2000c101524 */
[----:B------:R-:W-:Y:S05]  /*c750*/  EXIT ;  /* 0x000000000000794d */ /* 0x000fea0003800000 */
.L_x_5288:
        /* <DEDUP_REMOVED lines=10> */
.L_x_6664:


//--------------------- .text._ZN2at6native27unrolled_elementwise_kernelIZZZNS0_33launch_log_sigmoid_forward_kernelERNS_18TensorIteratorBaseEENKUlvE_clEvENKUlvE0_clEvEUlfE_St5arrayIPcLm2EELi4E23TrivialOffsetCalculatorILi1EjESB_NS0_6memory12LoadWithCastILi1EEENSC_13StoreWithCastILi1EEEEEviT_T0_T2_T3_T4_T5_ --------------------------
	.section	.text._ZN2at6native27unrolled_elementwise_kernelIZZZNS0_33launch_log_sigmoid_forward_kernelERNS_18TensorIteratorBaseEENKUlvE_clEvENKUlvE0_clEvEUlfE_St5arrayIPcLm2EELi4E23TrivialOffsetCalculatorILi1EjESB_NS0_6memory12LoadWithCastILi1EEENSC_13StoreWithCastILi1EEEEEviT_T0_T2_T3_T4_T5_,"ax",@progbits
	.align	128
        .global         _ZN2at6native27unrolled_elementwise_kernelIZZZNS0_33launch_log_sigmoid_forward_kernelERNS_18TensorIteratorBaseEENKUlvE_clEvENKUlvE0_clEvEUlfE_St5arrayIPcLm2EELi4E23TrivialOffsetCalculatorILi1EjESB_NS0_6memory12LoadWithCastILi1EEENSC_13StoreWithCastILi1EEEEEviT_T0_T2_T3_T4_T5_
        .type           _ZN2at6native27unrolled_elementwise_kernelIZZZNS0_33launch_log_sigmoid_forward_kernelERNS_18TensorIteratorBaseEENKUlvE_clEvENKUlvE0_clEvEUlfE_St5arrayIPcLm2EELi4E23TrivialOffsetCalculatorILi1EjESB_NS0_6memory12LoadWithCastILi1EEENSC_13StoreWithCastILi1EEEEEviT_T0_T2_T3_T4_T5_,@function
        .size           _ZN2at6native27unrolled_elementwise_kernelIZZZNS0_33launch_log_sigmoid_forward_kernelERNS_18TensorIteratorBaseEENKUlvE_clEvENKUlvE0_clEvEUlfE_St5arrayIPcLm2EELi4E23TrivialOffsetCalculatorILi1EjESB_NS0_6memory12LoadWithCastILi1EEENSC_13StoreWithCastILi1EEEEEviT_T0_T2_T3_T4_T5_,(.L_x_6665 - _ZN2at6native27unrolled_elementwise_kernelIZZZNS0_33launch_log_sigmoid_forward_kernelERNS_18TensorIteratorBaseEENKUlvE_clEvENKUlvE0_clEvEUlfE_St5arrayIPcLm2EELi4E23TrivialOffsetCalculatorILi1EjESB_NS0_6memory12LoadWithCastILi1EEENSC_13StoreWithCastILi1EEEEEviT_T0_T2_T3_T4_T5_)
        .other          _ZN2at6native27unrolled_elementwise_kernelIZZZNS0_33launch_log_sigmoid_forward_kernelERNS_18TensorIteratorBaseEENKUlvE_clEvENKUlvE0_clEvEUlfE_St5arrayIPcLm2EELi4E23TrivialOffsetCalculatorILi1EjESB_NS0_6memory12LoadWithCastILi1EEENSC_13StoreWithCastILi1EEEEEviT_T0_T2_T3_T4_T5_,@"STO_CUDA_ENTRY STV_DEFAULT"
_ZN2at6native27unrolled_elementwise_kernelIZZZNS0_33launch_log_sigmoid_forward_kernelERNS_18TensorIteratorBaseEENKUlvE_clEvENKUlvE0_clEvEUlfE_St5arrayIPcLm2EELi4E23TrivialOffsetCalculatorILi1EjESB_NS0_6memory12LoadWithCastILi1EEENSC_13StoreWithCastILi1EEEEEviT_T0_T2_T3_T4_T5_:
.text._ZN2at6native27unrolled_elementwise_kernelIZZZNS0_33launch_log_sigmoid_forward_kernelERNS_18TensorIteratorBaseEENKUlvE_clEvENKUlvE0_clEvEUlfE_St5arrayIPcLm2EELi4E23TrivialOffsetCalculatorILi1EjESB_NS0_6memory12LoadWithCastILi1EEENSC_13StoreWithCastILi1EEEEEviT_T0_T2_T3_T4_T5_:
[----:B------:R-:W0:Y:S01]  /*0000*/  LDC R1, c[0x0][0x37c] ;  /* 0x0000df00ff017b82 */ /* 0x000e220000000800 */
[----:B------:R-:W1:Y:S07]  /*0010*/  S2R R2, SR_CTAID.X ;  /* 0x0000000000027919 */ /* 0x000e6e0000002500 */
[----:B------:R-:W1:Y:S01]  /*0020*/  LDC R17, c[0x0][0x380] ;  /* 0x0000e000ff117b82 */ /* 0x000e620000000800 */
[----:B------:R-:W2:Y:S01]  /*0030*/  LDCU.64 UR36, c[0x0][0x358] ;  /* 0x00006b00ff2477ac */ /* 0x000ea20008000a00 */
[----:B------:R-:W-:Y:S01]  /*0040*/  BSSY.RECONVERGENT B7, `(.L_x_5289) ;  /* 0x00000f4000077945 */ /* 0x000fe20003800200 */
[----:B------:R-:W3:Y:S01]  /*0050*/  S2R R16, SR_TID.X ;  /* 0x0000000000107919 */ /* 0x000ee20000002100 */
[----:B------:R-:W-:Y:S01]  /*0060*/  IMAD.MOV.U32 R22, RZ, RZ, RZ ;  /* 0x000000ffff167224 */ /* 0x000fe200078e00ff */
        /* <DEDUP_REMOVED lines=26> */
.L_x_5295:
[----:B------:R-:W2:Y:S02]  /*0210*/  LDG.E.U8 R4, desc[UR36][R4.64] ;  /* 0x0000002404047981 */ /* 0x000ea4000c1e1100 */
[----:B--2---:R-:W-:Y:S01]  /*0220*/  I2FP.F32.U32 R22, R4 ;  /* 0x0000000400167245 */ /* 0x004fe20000201000 */
[----:B------:R-:W-:Y:S06]  /*0230*/  BRA `(.L_x_5297) ;  /* 0x0000000c00487947 */ /* 0x000fec0003800000 */
.L_x_5294:
        /* <DEDUP_REMOVED lines=9> */
.L_x_5299:
[----:B------:R-:W2:Y:S02]  /*02d0*/  LDG.E R4, desc[UR36][R4.64] ;  /* 0x0000002404047981 */ /* 0x000ea4000c1e1900 */
[----:B--2---:R-:W-:Y:S01]  /*02e0*/  I2FP.F32.S32 R22, R4 ;  /* 0x0000000400167245 */ /* 0x004fe20000201400 */
[----:B------:R-:W-:Y:S06]  /*02f0*/  BRA `(.L_x_5297) ;  /* 0x0000000c00187947 */ /* 0x000fec0003800000 */
.L_x_5298:
[----:B------:R-:W2:Y:S02]  /*0300*/  LDG.E.U16 R4, desc[UR36][R4.64] ;  /* 0x0000002404047981 */ /* 0x000ea4000c1e1500 */
[----:B--2---:R0:W1:Y:S01]  /*0310*/  I2F.S16 R22, R4 ;  /* 0x0000000400167306 */ /* 0x0040620000101400 */
[----:B------:R-:W-:Y:S05]  /*0320*/  BRA `(.L_x_5297) ;  /* 0x0000000c000c7947 */ /* 0x000fea0003800000 */
.L_x_5293:
        /* <DEDUP_REMOVED lines=8> */
.L_x_5301:
[----:B------:R-:W2:Y:S02]  /*03b0*/  LDG.E.U16 R4, desc[UR36][R4.64] ;  /* 0x0000002404047981 */ /* 0x000ea4000c1e1500 */
[----:B--2---:R-:W-:Y:S01]  /*03c0*/  HADD2.F32 R22, -RZ, R4.H0_H0 ;  /* 0x20000004ff167230 */ /* 0x004fe20000004100 */
[----:B------:R-:W-:Y:S06]  /*03d0*/  BRA `(.L_x_5297) ;  /* 0x0000000800e07947 */ /* 0x000fec0003800000 */
.L_x_5300:
        /* <DEDUP_REMOVED lines=8> */
.L_x_5303:
[----:B------:R-:W2:Y:S02]  /*0460*/  LDG.E.U16 R4, desc[UR36][R4.64] ;  /* 0x0000002404047981 */ /* 0x000ea4000c1e1500 */
[----:B--2---:R-:W-:Y:S01]  /*0470*/  HADD2.F32 R22, -RZ, R4.H0_H0 ;  /* 0x20000004ff167230 */ /* 0x004fe20000004100 */
[----:B------:R-:W-:Y:S06]  /*0480*/  BRA `(.L_x_5297) ;  /* 0x0000000800b47947 */ /* 0x000fec0003800000 */
.L_x_5302:
        /* <DEDUP_REMOVED lines=11> */
.L_x_5292:
        /* <DEDUP_REMOVED lines=12> */
.L_x_5306:
        /* <DEDUP_REMOVED lines=11> */
.L_x_5305:
        /* <DEDUP_REMOVED lines=25> */
.L_x_5308:
        /* <DEDUP_REMOVED lines=13> */
.L_x_5307:
[----:B------:R-:W2:Y:S02]  /*0910*/  LDG.E.U16 R4, desc[UR36][R4.64] ;  /* 0x0000002404047981 */ /* 0x000ea4000c1e1500 */
[----:B--2---:R-:W-:Y:S01]  /*0920*/  IMAD.U32 R22, R4, 0x10000, RZ ;  /* 0x0001000004167824 */ /* 0x004fe200078e00ff */
[----:B------:R-:W-:Y:S06]  /*0930*/  BRA `(.L_x_5297) ;  /* 0x0000000400887947 */ /* 0x000fec0003800000 */
.L_x_5304:
        /* <DEDUP_REMOVED lines=11> */
.L_x_5311:
        /* <DEDUP_REMOVED lines=20> */
.L_x_5313:
[----:B------:R-:W-:Y:S05]  /*0b30*/  BSYNC.RECONVERGENT B0 ;  /* 0x0000000000007941 */ /* 0x000fea0003800200 */
.L_x_5312:
[----:B------:R-:W-:Y:S01]  /*0b40*/  IMAD.SHL.U32 R0, R0, 0x100000, RZ ;  /* 0x0010000000007824 */ /* 0x000fe200078e00ff */
[----:B------:R-:W-:-:S04]  /*0b50*/  LEA R3, R3, 0x3b800000, 0x17 ;  /* 0x3b80000003037811 */ /* 0x000fc800078eb8ff */
[----:B------:R-:W-:Y:S01]  /*0b60*/  LOP3.LUT R22, R3, R0, R7, 0xfe, !PT ;  /* 0x0000000003167212 */ /* 0x000fe200078efe07 */
[----:B------:R-:W-:Y:S06]  /*0b70*/  BRA `(.L_x_5297) ;  /* 0x0000000000f87947 */ /* 0x000fec0003800000 */
.L_x_5310:
        /* <DEDUP_REMOVED lines=20> */
.L_x_5315:
[----:B------:R-:W-:Y:S05]  /*0cc0*/  BSYNC.RECONVERGENT B0 ;  /* 0x0000000000007941 */ /* 0x000fea0003800200 */
.L_x_5314:
[----:B------:R-:W-:Y:S01]  /*0cd0*/  IMAD.SHL.U32 R0, R0, 0x200000, RZ ;  /* 0x0020000000007824 */ /* 0x000fe200078e00ff */
[----:B------:R-:W-:-:S04]  /*0ce0*/  LEA R3, R3, 0x37800000, 0x17 ;  /* 0x3780000003037811 */ /* 0x000fc800078eb8ff */
[----:B------:R-:W-:Y:S01]  /*0cf0*/  LOP3.LUT R22, R3, R0, R7, 0xfe, !PT ;  /* 0x0000000003167212 */ /* 0x000fe200078efe07 */
[----:B------:R-:W-:Y:S06]  /*0d00*/  BRA `(.L_x_5297) ;  /* 0x0000000000947947 */ /* 0x000fec0003800000 */
.L_x_5309:
[----:B------:R-:W-:-:S09]  /*0d10*/  UISETP.NE.AND UP0, UPT, UR4, 0x1c, UPT ;  /* 0x0000001c0400788c */ /* 0x000fd2000bf05270 */
[----:B------:R-:W-:Y:S05]  /*0d20*/  BRA.U !UP0, `(.L_x_5316) ;  /* 0x0000000108847547 */ /* 0x000fea000b800000 */
[----:B------:R-:W-:-:S09]  /*0d30*/  UISETP.NE.AND UP0, UPT, UR4, 0x1d, UPT ;  /* 0x0000001d0400788c */ /* 0x000fd2000bf05270 */
[----:B------:R-:W-:Y:S05]  /*0d40*/  BRA.U !UP0, `(.L_x_5317) ;  /* 0x0000000108707547 */ /* 0x000fea000b800000 */
[----:B------:R-:W-:-:S09]  /*0d50*/  UISETP.NE.AND UP0, UPT, UR4, 0x2c, UPT ;  /* 0x0000002c0400788c */ /* 0x000fd2000bf05270 */
[----:B------:R-:W-:Y:S05]  /*0d60*/  BRA.U !UP0, `(.L_x_5318) ;  /* 0x0000000108487547 */ /* 0x000fea000b800000 */
.L_x_5296:
        /* <DEDUP_REMOVED lines=16> */
.L_x_5319:
[----:B------:R-:W-:Y:S01]  /*0e70*/  IMAD.MOV.U32 R22, RZ, RZ, RZ ;  /* 0x000000ffff167224 */ /* 0x000fe200078e00ff */
[----:B------:R-:W-:Y:S06]  /*0e80*/  BRA `(.L_x_5297) ;  /* 0x0000000000347947 */ /* 0x000fec0003800000 */
.L_x_5318:
        /* <DEDUP_REMOVED lines=8> */
.L_x_5317:
[----:B------:R-:W2:Y:S02]  /*0f10*/  LDG.E.64 R22, desc[UR36][R4.64] ;  /* 0x0000002404167981 */ /* 0x000ea4000c1e1b00 */
[----:B--2---:R0:W1:Y:S02]  /*0f20*/  I2F.U64 R22, R22 ;  /* 0x0000001600167312 */ /* 0x0040640000301000 */
[----:B01----:R-:W-:Y:S05]  /*0f30*/  BRA `(.L_x_5297) ;  /* 0x0000000000087947 */ /* 0x003fea0003800000 */
.L_x_5316:
[----:B------:R-:W2:Y:S02]  /*0f40*/  LDG.E R4, desc[UR36][R4.64] ;  /* 0x0000002404047981 */ /* 0x000ea4000c1e1900 */
[----:B--2---:R-:W-:-:S07]  /*0f50*/  I2FP.F32.U32 R22, R4 ;  /* 0x0000000400167245 */ /* 0x004fce0000201000 */
.L_x_5297:
[----:B------:R-:W-:Y:S05]  /*0f60*/  BSYNC.RECONVERGENT B6 ;  /* 0x0000000000067941 */ /* 0x000fea0003800200 */
.L_x_5291:
[----:B------:R-:W-:-:S07]  /*0f70*/  VIADD R16, R19, 0x80 ;  /* 0x0000008013107836 */ /* 0x000fce0000000000 */
.L_x_5290:
[----:B------:R-:W-:Y:S05]  /*0f80*/  BSYNC.RECONVERGENT B7 ;  /* 0x0000000000077941 */ /* 0x000fea0003800200 */
.L_x_5289:
[----:B------:R-:W-:Y:S01]  /*0f90*/  ISETP.GE.AND P0, PT, R16, R17, PT ;  /* 0x000000111000720c */ /* 0x000fe20003f06270 */
[----:B------:R-:W-:Y:S01]  /*0fa0*/  BSSY.RECONVERGENT B7, `(.L_x_5320) ;  /* 0x00000ef000077945 */ /* 0x000fe20003800200 */
[----:B------:R-:W-:-:S11]  /*0fb0*/  IMAD.MOV.U32 R24, RZ, RZ, RZ ;  /* 0x000000ffff187224 */ /* 0x000fd600078e00ff */
        /* <DEDUP_REMOVED lines=22> */
.L_x_5326:
[----:B------:R-:W2:Y:S02]  /*1120*/  LDG.E.U8 R4, desc[UR36][R4.64] ;  /* 0x0000002404047981 */ /* 0x000ea4000c1e1100 */
[----:B--2---:R-:W-:Y:S01]  /*1130*/  I2FP.F32.U32 R24, R4 ;  /* 0x0000000400187245 */ /* 0x004fe20000201000 */
[----:B------:R-:W-:Y:S06]  /*1140*/  BRA `(.L_x_5328) ;  /* 0x0000000c00487947 */ /* 0x000fec0003800000 */
.L_x_5325:
        /* <DEDUP_REMOVED lines=9> */
.L_x_5330:
[----:B------:R-:W2:Y:S02]  /*11e0*/  LDG.E R4, desc[UR36][R4.64] ;  /* 0x0000002404047981 */ /* 0x000ea4000c1e1900 */
[----:B--2---:R-:W-:Y:S01]  /*11f0*/  I2FP.F32.S32 R24, R4 ;  /* 0x0000000400187245 */ /* 0x004fe20000201400 */
[----:B------:R-:W-:Y:S06]  /*1200*/  BRA `(.L_x_5328) ;  /* 0x0000000c00187947 */ /* 0x000fec0003800000 */
.L_x_5329:
[----:B------:R-:W2:Y:S02]  /*1210*/  LDG.E.U16 R4, desc[UR36][R4.64] ;  /* 0x0000002404047981 */ /* 0x000ea4000c1e1500 */
[----:B--2---:R0:W2:Y:S01]  /*1220*/  I2F.S16 R24, R4 ;  /* 0x0000000400187306 */ /* 0x0040a20000101400 */
[----:B------:R-:W-:Y:S05]  /*1230*/  BRA `(.L_x_5328) ;  /* 0x0000000c000c7947 */ /* 0x000fea0003800000 */
.L_x_5324:
        /* <DEDUP_REMOVED lines=8> */
.L_x_5332:
[----:B------:R-:W2:Y:S02]  /*12c0*/  LDG.E.U16 R4, desc[UR36][R4.64] ;  /* 0x0000002404047981 */ /* 0x000ea4000c1e1500 */
[----:B--2---:R-:W-:Y:S01]  /*12d0*/  HADD2.F32 R24, -RZ, R4.H0_H0 ;  /* 0x20000004ff187230 */ /* 0x004fe20000004100 */
[----:B------:R-:W-:Y:S06]  /*12e0*/  BRA `(.L_x_5328) ;  /* 0x0000000800e07947 */ /* 0x000fec0003800000 */
.L_x_5331:
        /* <DEDUP_REMOVED lines=8> */
.L_x_5334:
[----:B------:R-:W2:Y:S02]  /*1370*/  LDG.E.U16 R4, desc[UR36][R4.64] ;  /* 0x0000002404047981 */ /* 0x000ea4000c1e1500 */
[----:B--2---:R-:W-:Y:S01]  /*1380*/  HADD2.F32 R24, -RZ, R4.H0_H0 ;  /* 0x20000004ff187230 */ /* 0x004fe20000004100 */
[----:B------:R-:W-:Y:S06]  /*1390*/  BRA `(.L_x_5328) ;  /* 0x0000000800b47947 */ /* 0x000fec0003800000 */
.L_x_5333:
        /* <DEDUP_REMOVED lines=11> */
.L_x_5323:
        /* <DEDUP_REMOVED lines=12> */
.L_x_5337:
        /* <DEDUP_REMOVED lines=11> */
.L_x_5336:
        /* <DEDUP_REMOVED lines=25> */
.L_x_5339:
        /* <DEDUP_REMOVED lines=13> */
.L_x_5338:
[----:B------:R-:W2:Y:S02]  /*1820*/  LDG.E.U16 R4, desc[UR36][R4.64] ;  /* 0x0000002404047981 */ /* 0x000ea4000c1e1500 */
[----:B--2---:R-:W-:Y:S01]  /*1830*/  IMAD.U32 R24, R4, 0x10000, RZ ;  /* 0x0001000004187824 */ /* 0x004fe200078e00ff */
[----:B------:R-:W-:Y:S06]  /*1840*/  BRA `(.L_x_5328) ;  /* 0x0000000400887947 */ /* 0x000fec0003800000 */
.L_x_5335:
        /* <DEDUP_REMOVED lines=11> */
.L_x_5342:
        /* <DEDUP_REMOVED lines=20> */
.L_x_5344:
[----:B------:R-:W-:Y:S05]  /*1a40*/  BSYNC.RECONVERGENT B0 ;  /* 0x0000000000007941 */ /* 0x000fea0003800200 */
.L_x_5343:
[----:B------:R-:W-:Y:S01]  /*1a50*/  IMAD.SHL.U32 R0, R0, 0x100000, RZ ;  /* 0x0010000000007824 */ /* 0x000fe200078e00ff */
[----:B------:R-:W-:-:S04]  /*1a60*/  LEA R3, R3, 0x3b800000, 0x17 ;  /* 0x3b80000003037811 */ /* 0x000fc800078eb8ff */
[----:B------:R-:W-:Y:S01]  /*1a70*/  LOP3.LUT R24, R3, R0, R7, 0xfe, !PT ;  /* 0x0000000003187212 */ /* 0x000fe200078efe07 */
[----:B------:R-:W-:Y:S06]  /*1a80*/  BRA `(.L_x_5328) ;  /* 0x0000000000f87947 */ /* 0x000fec0003800000 */
.L_x_5341:
        /* <DEDUP_REMOVED lines=20> */
.L_x_5346:
[----:B------:R-:W-:Y:S05]  /*1bd0*/  BSYNC.RECONVERGENT B0 ;  /* 0x0000000000007941 */ /* 0x000fea0003800200 */
.L_x_5345:
[----:B------:R-:W-:Y:S01]  /*1be0*/  IMAD.SHL.U32 R0, R0, 0x200000, RZ ;  /* 0x0020000000007824 */ /* 0x000fe200078e00ff */
[----:B------:R-:W-:-:S04]  /*1bf0*/  LEA R3, R3, 0x37800000, 0x17 ;  /* 0x3780000003037811 */ /* 0x000fc800078eb8ff */
[----:B------:R-:W-:Y:S01]  /*1c00*/  LOP3.LUT R24, R3, R0, R7, 0xfe, !PT ;  /* 0x0000000003187212 */ /* 0x000fe200078efe07 */
[----:B------:R-:W-:Y:S06]  /*1c10*/  BRA `(.L_x_5328) ;  /* 0x0000000000947947 */ /* 0x000fec0003800000 */
.L_x_5340:
        /* <DEDUP_REMOVED lines=14> */
.L_x_5327:
        /* <DEDUP_REMOVED lines=16> */
.L_x_5349:
[----:B------:R-:W-:Y:S01]  /*1e00*/  IMAD.MOV.U32 R24, RZ, RZ, RZ ;  /* 0x000000ffff187224 */ /* 0x000fe200078e00ff */
[----:B------:R-:W-:Y:S06]  /*1e10*/  BRA `(.L_x_5328) ;  /* 0x0000000000147947 */ /* 0x000fec0003800000 */
.L_x_5348:
[----:B------:R-:W2:Y:S02]  /*1e20*/  LDG.E.64 R24, desc[UR36][R4.64] ;  /* 0x0000002404187981 */ /* 0x000ea4000c1e1b00 */
[----:B--2---:R0:W2:Y:S02]  /*1e30*/  I2F.U64 R24, R24 ;  /* 0x0000001800187312 */ /* 0x0040a40000301000 */
[----:B0-2---:R-:W-:Y:S05]  /*1e40*/  BRA `(.L_x_5328) ;  /* 0x0000000000087947 */ /* 0x005fea0003800000 */
.L_x_5347:
[----:B------:R-:W2:Y:S02]  /*1e50*/  LDG.E R4, desc[UR36][R4.64] ;  /* 0x0000002404047981 */ /* 0x000ea4000c1e1900 */
[----:B--2---:R-:W-:-:S07]  /*1e60*/  I2FP.F32.U32 R24, R4 ;  /* 0x0000000400187245 */ /* 0x004fce0000201000 */
.L_x_5328:
[----:B------:R-:W-:Y:S05]  /*1e70*/  BSYNC.RECONVERGENT B6 ;  /* 0x0000000000067941 */ /* 0x000fea0003800200 */
.L_x_5322:
[----:B------:R-:W-:-:S07]  /*1e80*/  VIADD R16, R16, 0x80 ;  /* 0x0000008010107836 */ /* 0x000fce0000000000 */
.L_x_5321:
[----:B------:R-:W-:Y:S05]  /*1e90*/  BSYNC.RECONVERGENT B7 ;  /* 0x0000000000077941 */ /* 0x000fea0003800200 */
.L_x_5320:
        /* <DEDUP_REMOVED lines=25> */
.L_x_5356:
[----:B------:R-:W2:Y:S02]  /*2030*/  LDG.E.U8 R4, desc[UR36][R4.64] ;  /* 0x0000002404047981 */ /* 0x000ea4000c1e1100 */
[----:B--2---:R-:W-:Y:S01]  /*2040*/  I2FP.F32.U32 R23, R4 ;  /* 0x0000000400177245 */ /* 0x004fe20000201000 */
[----:B------:R-:W-:Y:S06]  /*2050*/  BRA `(.L_x_5358) ;  /* 0x0000000c00447947 */ /* 0x000fec0003800000 */
.L_x_5355:
        /* <DEDUP_REMOVED lines=9> */
.L_x_5360:
[----:B------:R-:W2:Y:S02]  /*20f0*/  LDG.E R4, desc[UR36][R4.64] ;  /* 0x0000002404047981 */ /* 0x000ea4000c1e1900 */
[----:B--2---:R-:W-:Y:S01]  /*2100*/  I2FP.F32.S32 R23, R4 ;  /* 0x0000000400177245 */ /* 0x004fe20000201400 */
[----:B------:R-:W-:Y:S06]  /*2110*/  BRA `(.L_x_5358) ;  /* 0x0000000c00147947 */ /* 0x000fec0003800000 */
.L_x_5359:
[----:B------:R-:W2:Y:S02]  /*2120*/  LDG.E.U16 R4, desc[UR36][R4.64] ;  /* 0x0000002404047981 */ /* 0x000ea4000c1e1500 */
[----:B--2---:R0:W2:Y:S01]  /*2130*/  I2F.S16 R23, R4 ;  /* 0x0000000400177306 */ /* 0x0040a20000101400 */
[----:B------:R-:W-:Y:S05]  /*2140*/  BRA `(.L_x_5358) ;  /* 0x0000000c00087947 */ /* 0x000fea0003800000 */
.L_x_5354:
        /* <DEDUP_REMOVED lines=8> */
.L_x_5362:
[----:B------:R-:W2:Y:S02]  /*21d0*/  LDG.E.U16 R4, desc[UR36][R4.64] ;  /* 0x0000002404047981 */ /* 0x000ea4000c1e1500 */
[----:B--2---:R-:W-:Y:S01]  /*21e0*/  HADD2.F32 R23, -RZ, R4.H0_H0 ;  /* 0x20000004ff177230 */ /* 0x004fe20000004100 */
[----:B------:R-:W-:Y:S06]  /*21f0*/  BRA `(.L_x_5358) ;  /* 0x0000000800dc7947 */ /* 0x000fec0003800000 */
.L_x_5361:
        /* <DEDUP_REMOVED lines=8> */
.L_x_5364:
[----:B------:R-:W2:Y:S02]  /*2280*/  LDG.E.U16 R4, desc[UR36][R4.64] ;  /* 0x0000002404047981 */ /* 0x000ea4000c1e1500 */
[----:B--2---:R-:W-:Y:S01]  /*2290*/  HADD2.F32 R23, -RZ, R4.H0_H0 ;  /* 0x20000004ff177230 */ /* 0x004fe20000004100 */
[----:B------:R-:W-:Y:S06]  /*22a0*/  BRA `(.L_x_5358) ;  /* 0x0000000800b07947 */ /* 0x000fec0003800000 */
.L_x_5363:
        /* <DEDUP_REMOVED lines=11> */
.L_x_5353:
        /* <DEDUP_REMOVED lines=12> */
.L_x_5367:
        /* <DEDUP_REMOVED lines=11> */
.L_x_5366:
        /* <DEDUP_REMOVED lines=25> */
.L_x_5369:
        /* <DEDUP_REMOVED lines=12> */
.L_x_5368:
[----:B------:R-:W2:Y:S02]  /*2720*/  LDG.E.U16 R4, desc[UR36][R4.64] ;  /* 0x0000002404047981 */ /* 0x000ea4000c1e1500 */
[----:B--2---:R-:W-:Y:S01]  /*2730*/  IMAD.U32 R23, R4, 0x10000, RZ ;  /* 0x0001000004177824 */ /* 0x004fe200078e00ff */
[----:B------:R-:W-:Y:S06]  /*2740*/  BRA `(.L_x_5358) ;  /* 0x0000000400887947 */ /* 0x000fec0003800000 */
.L_x_5365:
        /* <DEDUP_REMOVED lines=11> */
.L_x_5372:
        /* <DEDUP_REMOVED lines=20> */
.L_x_5374:
[----:B------:R-:W-:Y:S05]  /*2940*/  BSYNC.RECONVERGENT B0 ;  /* 0x0000000000007941 */ /* 0x000fea0003800200 */
.L_x_5373:
[----:B------:R-:W-:Y:S01]  /*2950*/  IMAD.SHL.U32 R0, R0, 0x100000, RZ ;  /* 0x0010000000007824 */ /* 0x000fe200078e00ff */
[----:B------:R-:W-:-:S04]  /*2960*/  LEA R3, R3, 0x3b800000, 0x17 ;  /* 0x3b80000003037811 */ /* 0x000fc800078eb8ff */
[----:B------:R-:W-:Y:S01]  /*2970*/  LOP3.LUT R23, R3, R0, R23, 0xfe, !PT ;  /* 0x0000000003177212 */ /* 0x000fe200078efe17 */
[----:B------:R-:W-:Y:S06]  /*2980*/  BRA `(.L_x_5358) ;  /* 0x0000000000f87947 */ /* 0x000fec0003800000 */
.L_x_5371:
        /* <DEDUP_REMOVED lines=20> */
.L_x_5376:
[----:B------:R-:W-:Y:S05]  /*2ad0*/  BSYNC.RECONVERGENT B0 ;  /* 0x0000000000007941 */ /* 0x000fea0003800200 */
.L_x_5375:
[----:B------:R-:W-:Y:S01]  /*2ae0*/  IMAD.SHL.U32 R0, R0, 0x200000, RZ ;  /* 0x0020000000007824 */ /* 0x000fe200078e00ff */
[----:B------:R-:W-:-:S04]  /*2af0*/  LEA R3, R3, 0x37800000, 0x17 ;  /* 0x3780000003037811 */ /* 0x000fc800078eb8ff */
[----:B------:R-:W-:Y:S01]  /*2b00*/  LOP3.LUT R23, R3, R0, R23, 0xfe, !PT ;  /* 0x0000000003177212 */ /* 0x000fe200078efe17 */
[----:B------:R-:W-:Y:S06]  /*2b10*/  BRA `(.L_x_5358) ;  /* 0x0000000000947947 */ /* 0x000fec0003800000 */
.L_x_5370:
        /* <DEDUP_REMOVED lines=14> */
.L_x_5357:
        /* <DEDUP_REMOVED lines=16> */
.L_x_5379:
[----:B------:R-:W-:Y:S01]  /*2d00*/  IMAD.MOV.U32 R23, RZ, RZ, RZ ;  /* 0x000000ffff177224 */ /* 0x000fe200078e00ff */
[----:B------:R-:W-:Y:S06]  /*2d10*/  BRA `(.L_x_5358) ;  /* 0x0000000000147947 */ /* 0x000fec0003800000 */
.L_x_5378:
[----:B------:R-:W2:Y:S02]  /*2d20*/  LDG.E.64 R4, desc[UR36][R4.64] ;  /* 0x0000002404047981 */ /* 0x000ea4000c1e1b00 */
[----:B--2---:R0:W2:Y:S02]  /*2d30*/  I2F.U64 R23, R4 ;  /* 0x0000000400177312 */ /* 0x0040a40000301000 */
[----:B0-2---:R-:W-:Y:S05]  /*2d40*/  BRA `(.L_x_5358) ;  /* 0x0000000000087947 */ /* 0x005fea0003800000 */
.L_x_5377:
[----:B------:R-:W2:Y:S02]  /*2d50*/  LDG.E R4, desc[UR36][R4.64] ;  /* 0x0000002404047981 */ /* 0x000ea4000c1e1900 */
[----:B--2---:R-:W-:-:S07]  /*2d60*/  I2FP.F32.U32 R23, R4 ;  /* 0x0000000400177245 */ /* 0x004fce0000201000 */
.L_x_5358:
[----:B------:R-:W-:Y:S05]  /*2d70*/  BSYNC.RECONVERGENT B6 ;  /* 0x0000000000067941 */ /* 0x000fea0003800200 */
.L_x_5352:
[----:B------:R-:W-:-:S07]  /*2d80*/  VIADD R16, R16, 0x80 ;  /* 0x0000008010107836 */ /* 0x000fce0000000000 */
.L_x_5351:
[----:B------:R-:W-:Y:S05]  /*2d90*/  BSYNC.RECONVERGENT B7 ;  /* 0x0000000000077941 */ /* 0x000fea0003800200 */
.L_x_5350:
[----:B------:R-:W-:Y:S01]  /*2da0*/  ISETP.GE.AND P0, PT, R16, R17, PT ;  /* 0x000000111000720c */ /* 0x000fe20003f06270 */
[----:B------:R-:W-:Y:S01]  /*2db0*/  BSSY.RECONVERGENT B6, `(.L_x_5380) ;  /* 0x00000e9000067945 */ /* 0x000fe20003800200 */
[----:B------:R-:W-:-:S11]  /*2dc0*/  IMAD.MOV.U32 R18, RZ, RZ, RZ ;  /* 0x000000ffff127224 */ /* 0x000fd600078e00ff */
[----:B------:R-:W-:Y:S05]  /*2dd0*/  @P0 BRA `(.L_x_5381) ;  /* 0x0000000c00980947 */ /* 0x000fea0003800000 */
[----:B0-2-4-:R-:W0:Y:S01]  /*2de0*/  LDC.64 R4, c[0x0][0x390] ;  /* 0x0000e400ff047b82 */ /* 0x015e220000000a00 */
[----:B------:R-:W2:Y:S01]  /*2df0*/  LDCU UR5, c[0x0][0x3a0] ;  /* 0x00007400ff0577ac */ /* 0x000ea20008000800 */
[----:B------:R-:W-:Y:S01]  /*2e00*/  IMAD R0, R2, 0x200, R16 ;  /* 0x0000020002007824 */ /* 0x000fe200078e0210 */
        /* <DEDUP_REMOVED lines=17> */
.L_x_5385:
[----:B------:R-:W2:Y:S02]  /*2f20*/  LDG.E.U8 R4, desc[UR36][R4.64] ;  /* 0x0000002404047981 */ /* 0x000ea4000c1e1100 */
[----:B--2---:R-:W-:Y:S01]  /*2f30*/  I2FP.F32.U32 R18, R4 ;  /* 0x0000000400127245 */ /* 0x004fe20000201000 */
[----:B------:R-:W-:Y:S06]  /*2f40*/  BRA `(.L_x_5381) ;  /* 0x0000000c003c7947 */ /* 0x000fec0003800000 */
.L_x_5384:
        /* <DEDUP_REMOVED lines=9> */
.L_x_5388:
[----:B------:R-:W2:Y:S02]  /*2fe0*/  LDG.E R4, desc[UR36][R4.64] ;  /* 0x0000002404047981 */ /* 0x000ea4000c1e1900 */
[----:B--2---:R-:W-:Y:S01]  /*2ff0*/  I2FP.F32.S32 R18, R4 ;  /* 0x0000000400127245 */ /* 0x004fe20000201400 */
[----:B------:R-:W-:Y:S06]  /*3000*/  BRA `(.L_x_5381) ;  /* 0x0000000c000c7947 */ /* 0x000fec0003800000 */
.L_x_5387:
[----:B------:R-:W2:Y:S02]  /*3010*/  LDG.E.U16 R4, desc[UR36][R4.64] ;  /* 0x0000002404047981 */ /* 0x000ea4000c1e1500 */
[----:B--2---:R0:W2:Y:S01]  /*3020*/  I2F.S16 R18, R4 ;  /* 0x0000000400127306 */ /* 0x0040a20000101400 */
[----:B------:R-:W-:Y:S05]  /*3030*/  BRA `(.L_x_5381) ;  /* 0x0000000c00007947 */ /* 0x000fea0003800000 */
.L_x_5383:
        /* <DEDUP_REMOVED lines=8> */
.L_x_5390:
[----:B------:R-:W2:Y:S02]  /*30c0*/  LDG.E.U16 R4, desc[UR36][R4.64] ;  /* 0x0000002404047981 */ /* 0x000ea4000c1e1500 */
[----:B--2---:R-:W-:Y:S01]  /*30d0*/  HADD2.F32 R18, -RZ, R4.H0_H0 ;  /* 0x20000004ff127230 */ /* 0x004fe20000004100 */
[----:B------:R-:W-:Y:S06]  /*30e0*/  BRA `(.L_x_5381) ;  /* 0x0000000800d47947 */ /* 0x000fec0003800000 */
.L_x_5389:
        /* <DEDUP_REMOVED lines=8> */
.L_x_5392:
[----:B------:R-:W2:Y:S02]  /*3170*/  LDG.E.U16 R4, desc[UR36][R4.64] ;  /* 0x0000002404047981 */ /* 0x000ea4000c1e1500 */
[----:B--2---:R-:W-:Y:S01]  /*3180*/  HADD2.F32 R18, -RZ, R4.H0_H0 ;  /* 0x20000004ff127230 */ /* 0x004fe20000004100 */
[----:B------:R-:W-:Y:S06]  /*3190*/  BRA `(.L_x_5381) ;  /* 0x0000000800a87947 */ /* 0x000fec0003800000 */
.L_x_5391:
        /* <DEDUP_REMOVED lines=11> */
.L_x_5382:
        /* <DEDUP_REMOVED lines=12> */
.L_x_5395:
        /* <DEDUP_REMOVED lines=11> */
.L_x_5394:
        /* <DEDUP_REMOVED lines=25> */
.L_x_5397:
        /* <DEDUP_REMOVED lines=13> */
.L_x_5396:
[----:B------:R-:W2:Y:S02]  /*3620*/  LDG.E.U16 R4, desc[UR36][R4.64] ;  /* 0x0000002404047981 */ /* 0x000ea4000c1e1500 */
[----:B--2---:R-:W-:Y:S01]  /*3630*/  IMAD.U32 R18, R4, 0x10000, RZ ;  /* 0x0001000004127824 */ /* 0x004fe200078e00ff */
[----:B------:R-:W-:Y:S06]  /*3640*/  BRA `(.L_x_5381) ;  /* 0x00000004007c7947 */ /* 0x000fec0003800000 */
.L_x_5393:
        /* <DEDUP_REMOVED lines=11> */
.L_x_5400:
[----:B------:R-:W2:Y:S02]  /*3700*/  LDG.E.U8 R4, desc[UR36][R4.64] ;  /* 0x0000002404047981 */ /* 0x000ea4000c1e1100 */
        /* <DEDUP_REMOVED lines=18> */
.L_x_5402:
[----:B------:R-:W-:Y:S05]  /*3830*/  BSYNC.RECONVERGENT B0 ;  /* 0x0000000000007941 */ /* 0x000fea0003800200 */
.L_x_5401:
[----:B------:R-:W-:Y:S01]  /*3840*/  IMAD.SHL.U32 R0, R0, 0x100000, RZ ;  /* 0x0010000000007824 */ /* 0x000fe200078e00ff */
[----:B------:R-:W-:-:S04]  /*3850*/  LEA R3, R3, 0x3b800000, 0x17 ;  /* 0x3b80000003037811 */ /* 0x000fc800078eb8ff */
[----:B------:R-:W-:Y:S01]  /*3860*/  LOP3.LUT R18, R3, R0, R7, 0xfe, !PT ;  /* 0x0000000003127212 */ /* 0x000fe200078efe07 */
[----:B------:R-:W-:Y:S06]  /*3870*/  BRA `(.L_x_5381) ;  /* 0x0000000000f07947 */ /* 0x000fec0003800000 */
.L_x_5399:
        /* <DEDUP_REMOVED lines=19> */
.L_x_5404:
[----:B------:R-:W-:Y:S05]  /*39b0*/  BSYNC.RECONVERGENT B0 ;  /* 0x0000000000007941 */ /* 0x000fea0003800200 */
.L_x_5403:
[----:B------:R-:W-:Y:S01]  /*39c0*/  IMAD.SHL.U32 R0, R0, 0x200000, RZ ;  /* 0x0020000000007824 */ /* 0x000fe200078e00ff */
[----:B------:R-:W-:-:S04]  /*39d0*/  LEA R3, R3, 0x37800000, 0x17 ;  /* 0x3780000003037811 */ /* 0x000fc800078eb8ff */
[----:B------:R-:W-:Y:S01]  /*39e0*/  LOP3.LUT R18, R3, R0, R7, 0xfe, !PT ;  /* 0x0000000003127212 */ /* 0x000fe200078efe07 */
[----:B------:R-:W-:Y:S06]  /*39f0*/  BRA `(.L_x_5381) ;  /* 0x0000000000907947 */ /* 0x000fec0003800000 */
.L_x_5398:
        /* <DEDUP_REMOVED lines=14> */
.L_x_5386:
        /* <DEDUP_REMOVED lines=16> */
.L_x_5407:
[----:B------:R-:W-:Y:S05]  /*3be0*/  BRA `(.L_x_5381) ;  /* 0x0000000000147947 */ /* 0x000fea0003800000 */
.L_x_5406:
[----:B------:R-:W2:Y:S02]  /*3bf0*/  LDG.E.64 R4, desc[UR36][R4.64] ;  /* 0x0000002404047981 */ /* 0x000ea4000c1e1b00 */
[----:B--2---:R0:W2:Y:S02]  /*3c00*/  I2F.U64 R18, R4 ;  /* 0x0000000400127312 */ /* 0x0040a40000301000 */
[----:B0-2---:R-:W-:Y:S05]  /*3c10*/  BRA `(.L_x_5381) ;  /* 0x0000000000087947 */ /* 0x005fea0003800000 */
.L_x_5405:
[----:B------:R-:W2:Y:S02]  /*3c20*/  LDG.E R4, desc[UR36][R4.64] ;  /* 0x0000002404047981 */ /* 0x000ea4000c1e1900 */
[----:B--2---:R-:W-:-:S07]  /*3c30*/  I2FP.F32.U32 R18, R4 ;  /* 0x0000000400127245 */ /* 0x004fce0000201000 */
.L_x_5381:
[----:B------:R-:W-:Y:S05]  /*3c40*/  BSYNC.RECONVERGENT B6 ;  /* 0x0000000000067941 */ /* 0x000fea0003800200 */
.L_x_5380:
        /* <DEDUP_REMOVED lines=10> */
[----:B-1-3-5:R-:W-:Y:S01]  /*3cf0*/  FMUL.FTZ R0, |R22|, -1.4426950216293334961 ;  /* 0xbfb8aa3b16007820 */ /* 0x02afe20000410200 */
[----:B------:R-:W-:Y:S02]  /*3d00*/  IMAD.MOV.U32 R6, RZ, RZ, 0x3e800000 ;  /* 0x3e800000ff067424 */ /* 0x000fe400078e00ff */
[----:B------:R-:W-:-:S03]  /*3d10*/  IMAD.MOV.U32 R7, RZ, RZ, 0x3d39bf78 ;  /* 0x3d39bf78ff077424 */ /* 0x000fc600078e00ff */
        /* <DEDUP_REMOVED lines=28> */
[----:B------:R-:W-:-:S07]  /*3ee0*/  FADD.FTZ R4, R3, -R4 ;  /* 0x8000000403047221 */ /* 0x000fce0000010000 */
.L_x_5409:
[----:B------:R-:W-:Y:S05]  /*3ef0*/  BSYNC.RECONVERGENT B0 ;  /* 0x0000000000007941 */ /* 0x000fea0003800200 */
.L_x_5408:
[----:B------:R-:W-:Y:S04]  /*3f00*/  BSSY.RECONVERGENT B0, `(.L_x_5410) ;  /* 0x0000022000007945 */ /* 0x000fe80003800200 */
[----:B------:R-:W-:Y:S05]  /*3f10*/  @P3 BRA `(.L_x_5411) ;  /* 0x0000000000803947 */ /* 0x000fea0003800000 */
[----:B-----5:R-:W-:Y:S01]  /*3f20*/  FMUL.FTZ R0, |R24|, -1.4426950216293334961 ;  /* 0xbfb8aa3b18007820 */ /* 0x020fe20000410200 */
[----:B------:R-:W-:Y:S01]  /*3f30*/  IMAD.MOV.U32 R7, RZ, RZ, 0x3e800000 ;  /* 0x3e800000ff077424 */ /* 0x000fe200078e00ff */
[----:B-1-3--:R-:W-:Y:S01]  /*3f40*/  FMNMX.FTZ R22, RZ, R24, PT ;  /* 0x00000018ff167209 */ /* 0x00afe20003810000 */
        /* <DEDUP_REMOVED lines=28> */
[----:B------:R-:W-:-:S07]  /*4110*/  FADD.FTZ R22, R22, -R3 ;  /* 0x8000000316167221 */ /* 0x000fce0000010000 */
.L_x_5411:
[----:B------:R-:W-:Y:S05]  /*4120*/  BSYNC.RECONVERGENT B0 ;  /* 0x0000000000007941 */ /* 0x000fea0003800200 */
.L_x_5410:
[----:B------:R-:W-:Y:S04]  /*4130*/  BSSY.RECONVERGENT B0, `(.L_x_5412) ;  /* 0x0000022000007945 */ /* 0x000fe80003800200 */
[----:B------:R-:W-:Y:S05]  /*4140*/  @P0 BRA `(.L_x_5413) ;  /* 0x0000000000800947 */ /* 0x000fea0003800000 */
[----:B-----5:R-:W-:Y:S01]  /*4150*/  FMUL.FTZ R0, |R23|, -1.4426950216293334961 ;  /* 0xbfb8aa3b17007820 */ /* 0x020fe20000410200 */
[----:B------:R-:W-:Y:S01]  /*4160*/  IMAD.MOV.U32 R7, RZ, RZ, 0x3e800000 ;  /* 0x3e800000ff077424 */ /* 0x000fe200078e00ff */
[----:B------:R-:W-:Y:S01]  /*4170*/  FMNMX.FTZ R24, RZ, R23, PT ;  /* 0x00000017ff187209 */ /* 0x000fe20003810000 */
        /* <DEDUP_REMOVED lines=29> */
.L_x_5413:
[----:B------:R-:W-:Y:S05]  /*4350*/  BSYNC.RECONVERGENT B0 ;  /* 0x0000000000007941 */ /* 0x000fea0003800200 */
.L_x_5412:
        /* <DEDUP_REMOVED lines=34> */
.L_x_5415:
[----:B------:R-:W-:Y:S05]  /*4580*/  BSYNC.RECONVERGENT B0 ;  /* 0x0000000000007941 */ /* 0x000fea0003800200 */
.L_x_5414:
        /* <DEDUP_REMOVED lines=24> */
.L_x_5421:
[----:B------:R-:W0:Y:S01]  /*4710*/  F2I.S64.TRUNC R4, R4 ;  /* 0x0000000400047311 */ /* 0x000e22000020d900 */
[----:B------:R-:W-:Y:S02]  /*4720*/  IMAD.MOV.U32 R19, RZ, RZ, R26 ;  /* 0x000000ffff137224 */ /* 0x000fe400078e001a */
[----:B0-----:R-:W-:-:S05]  /*4730*/  IMAD.MOV.U32 R3, RZ, RZ, R4 ;  /* 0x000000ffff037224 */ /* 0x001fca00078e0004 */
[----:B------:R0:W-:Y:S01]  /*4740*/  STG.E.U8 desc[UR36][R8.64], R3 ;  /* 0x0000000308007986 */ /* 0x0001e2000c101124 */
[----:B------:R-:W-:Y:S05]  /*4750*/  BRA `(.L_x_5417) ;  /* 0x0000000c007c7947 */ /* 0x000fea0003800000 */
.L_x_5420:
        /* <DEDUP_REMOVED lines=10> */
.L_x_5424:
[----:B------:R-:W0:Y:S01]  /*4800*/  F2I.FTZ.TRUNC.NTZ R3, R4 ;  /* 0x0000000400037305 */ /* 0x000e22000021f100 */
[----:B------:R-:W-:Y:S01]  /*4810*/  IMAD.MOV.U32 R19, RZ, RZ, R26 ;  /* 0x000000ffff137224 */ /* 0x000fe200078e001a */
[----:B0-----:R4:W-:Y:S01]  /*4820*/  STG.E desc[UR36][R8.64], R3 ;  /* 0x0000000308007986 */ /* 0x0019e2000c101924 */
[----:B------:R-:W-:Y:S05]  /*4830*/  BRA `(.L_x_5417) ;  /* 0x0000000c00447947 */ /* 0x000fea0003800000 */
.L_x_5423:
[----:B------:R-:W0:Y:S01]  /*4840*/  F2I.FTZ.TRUNC.NTZ R3, R4 ;  /* 0x0000000400037305 */ /* 0x000e22000021f100 */
[----:B------:R-:W-:Y:S01]  /*4850*/  IMAD.MOV.U32 R19, RZ, RZ, R26 ;  /* 0x000000ffff137224 */ /* 0x000fe200078e001a */
[----:B0-----:R0:W-:Y:S01]  /*4860*/  STG.E.U16 desc[UR36][R8.64], R3 ;  /* 0x0000000308007986 */ /* 0x0011e2000c101524 */
[----:B------:R-:W-:Y:S05]  /*4870*/  BRA `(.L_x_5417) ;  /* 0x0000000c00347947 */ /* 0x000fea0003800000 */
.L_x_5419:
        /* <DEDUP_REMOVED lines=9> */
.L_x_5426:
[----:B------:R-:W-:Y:S01]  /*4910*/  F2FP.F16.F32.PACK_AB R4, RZ, R4 ;  /* 0x00000004ff04723e */ /* 0x000fe200000000ff */
[----:B------:R-:W-:-:S04]  /*4920*/  IMAD.MOV.U32 R19, RZ, RZ, R26 ;  /* 0x000000ffff137224 */ /* 0x000fc800078e001a */
[----:B------:R0:W-:Y:S01]  /*4930*/  STG.E.U16 desc[UR36][R8.64], R4 ;  /* 0x0000000408007986 */ /* 0x0001e2000c101524 */
[----:B------:R-:W-:Y:S05]  /*4940*/  BRA `(.L_x_5417) ;  /* 0x0000000c00007947 */ /* 0x000fea0003800000 */
.L_x_5425:
        /* <DEDUP_REMOVED lines=10> */
.L_x_5428:
[----:B------:R-:W-:Y:S01]  /*49f0*/  F2FP.F16.F32.PACK_AB R3, RZ, R4 ;  /* 0x00000004ff03723e */ /* 0x000fe200000000ff */
[----:B------:R-:W-:-:S03]  /*4a00*/  IMAD.MOV.U32 R19, RZ, RZ, R26 ;  /* 0x000000ffff137224 */ /* 0x000fc600078e001a */
[----:B------:R-:W-:-:S05]  /*4a10*/  PRMT R3, R3, 0x5410, RZ ;  /* 0x0000541003037816 */ /* 0x000fca00000000ff */
[----:B------:R0:W-:Y:S01]  /*4a20*/  STG.E desc[UR36][R8.64], R3 ;  /* 0x0000000308007986 */ /* 0x0001e2000c101924 */
[----:B------:R-:W-:Y:S05]  /*4a30*/  BRA `(.L_x_5417) ;  /* 0x0000000800c47947 */ /* 0x000fea0003800000 */
.L_x_5427:
[----:B------:R-:W-:Y:S01]  /*4a40*/  FMUL.FTZ R4, R4, 1 ;  /* 0x3f80000004047820 */ /* 0x000fe20000410000 */
[----:B------:R-:W-:-:S05]  /*4a50*/  IMAD.MOV.U32 R19, RZ, RZ, R26 ;  /* 0x000000ffff137224 */ /* 0x000fca00078e001a */
[----:B------:R-:W0:Y:S02]  /*4a60*/  F2F.F64.F32 R4, R4 ;  /* 0x0000000400047310 */ /* 0x000e240000201800 */
[----:B0-----:R0:W-:Y:S01]  /*4a70*/  STG.E.64 desc[UR36][R8.64], R4 ;  /* 0x0000000408007986 */ /* 0x0011e2000c101b24 */
[----:B------:R-:W-:Y:S05]  /*4a80*/  BRA `(.L_x_5417) ;  /* 0x0000000800b07947 */ /* 0x000fea0003800000 */
.L_x_5418:
        /* <DEDUP_REMOVED lines=13> */
.L_x_5431:
[----:B------:R-:W-:Y:S01]  /*4b60*/  FMUL.FTZ R4, R4, 1 ;  /* 0x3f80000004047820 */ /* 0x000fe20000410000 */
[----:B------:R-:W-:Y:S01]  /*4b70*/  CS2R R6, SRZ ;  /* 0x0000000000067805 */ /* 0x000fe2000001ff00 */
[----:B------:R-:W-:-:S04]  /*4b80*/  IMAD.MOV.U32 R19, RZ, RZ, R26 ;  /* 0x000000ffff137224 */ /* 0x000fc800078e001a */
[----:B------:R-:W0:Y:S02]  /*4b90*/  F2F.F64.F32 R4, R4 ;  /* 0x0000000400047310 */ /* 0x000e240000201800 */
[----:B0-----:R0:W-:Y:S01]  /*4ba0*/  STG.E.128 desc[UR36][R8.64], R4 ;  /* 0x0000000408007986 */ /* 0x0011e2000c101d24 */
[----:B------:R-:W-:Y:S05]  /*4bb0*/  BRA `(.L_x_5417) ;  /* 0x0000000800647947 */ /* 0x000fea0003800000 */
.L_x_5430:
        /* <DEDUP_REMOVED lines=18> */
.L_x_5435:
[----:B------:R-:W-:Y:S05]  /*4ce0*/  BSYNC.RECONVERGENT B0 ;  /* 0x0000000000007941 */ /* 0x000fea0003800200 */
.L_x_5434:
[----:B------:R-:W-:Y:S01]  /*4cf0*/  LOP3.LUT R5, R0, 0x80, R5, 0xf8, !PT ;  /* 0x0000008000057812 */ /* 0x000fe200078ef805 */
[----:B------:R-:W-:-:S04]  /*4d00*/  IMAD.MOV.U32 R19, RZ, RZ, R26 ;  /* 0x000000ffff137224 */ /* 0x000fc800078e001a */
[----:B------:R0:W-:Y:S01]  /*4d10*/  STG.E.U8 desc[UR36][R8.64], R5 ;  /* 0x0000000508007986 */ /* 0x0001e2000c101124 */
[----:B------:R-:W-:Y:S05]  /*4d20*/  BRA `(.L_x_5417) ;  /* 0x0000000800087947 */ /* 0x000fea0003800000 */
.L_x_5433:
        /* <DEDUP_REMOVED lines=14> */
.L_x_5437:
[----:B------:R-:W-:Y:S05]  /*4e10*/  BSYNC.RECONVERGENT B0 ;  /* 0x0000000000007941 */ /* 0x000fea0003800200 */
.L_x_5436:
[----:B------:R-:W-:Y:S01]  /*4e20*/  LOP3.LUT R3, R0, 0x80, R7, 0xf8, !PT ;  /* 0x0000008000037812 */ /* 0x000fe200078ef807 */
[----:B------:R-:W-:-:S04]  /*4e30*/  IMAD.MOV.U32 R19, RZ, RZ, R26 ;  /* 0x000000ffff137224 */ /* 0x000fc800078e001a */
[----:B------:R0:W-:Y:S01]  /*4e40*/  STG.E.U8 desc[UR36][R8.64], R3 ;  /* 0x0000000308007986 */ /* 0x0001e2000c101124 */
[----:B------:R-:W-:Y:S05]  /*4e50*/  BRA `(.L_x_5417) ;  /* 0x0000000400bc7947 */ /* 0x000fea0003800000 */
.L_x_5432:
[----:B------:R-:W-:Y:S01]  /*4e60*/  F2FP.BF16.F32.PACK_AB R4, RZ, R4 ;  /* 0x00000004ff04723e */ /* 0x000fe200000010ff */
[----:B------:R-:W-:-:S04]  /*4e70*/  IMAD.MOV.U32 R19, RZ, RZ, R26 ;  /* 0x000000ffff137224 */ /* 0x000fc800078e001a */
[----:B------:R0:W-:Y:S01]  /*4e80*/  STG.E.U16 desc[UR36][R8.64], R4 ;  /* 0x0000000408007986 */ /* 0x0001e2000c101524 */
[----:B------:R-:W-:Y:S05]  /*4e90*/  BRA `(.L_x_5417) ;  /* 0x0000000400ac7947 */ /* 0x000fea0003800000 */
.L_x_5429:
        /* <DEDUP_REMOVED lines=12> */
.L_x_5440:
        /* <DEDUP_REMOVED lines=12> */
.L_x_5443:
[----:B------:R-:W-:-:S04]  /*5020*/  SHF.R.U32.HI R0, RZ, 0x14, R4 ;  /* 0x00000014ff007819 */ /* 0x000fc80000011604 */
[----:B------:R-:W-:-:S04]  /*5030*/  LOP3.LUT R3, R0, 0x1, RZ, 0xc0, !PT ;  /* 0x0000000100037812 */ /* 0x000fc800078ec0ff */
[----:B------:R-:W-:-:S04]  /*5040*/  IADD3 R0, PT, PT, R4, 0x487ffff, R3 ;  /* 0x0487ffff04007810 */ /* 0x000fc80007ffe003 */
[----:B------:R-:W-:-:S04]  /*5050*/  SHF.R.U32.HI R0, RZ, 0x14, R0 ;  /* 0x00000014ff007819 */ /* 0x000fc80000011600 */
[----:B------:R-:W-:-:S07]  /*5060*/  LOP3.LUT R3, R0, 0xff, RZ, 0xc0, !PT ;  /* 0x000000ff00037812 */ /* 0x000fce00078ec0ff */
.L_x_5444:
[----:B------:R-:W-:-:S04]  /*5070*/  SHF.R.U32.HI R4, RZ, 0x18, R4 ;  /* 0x00000018ff047819 */ /* 0x000fc80000011604 */
[----:B------:R-:W-:-:S04]  /*5080*/  LOP3.LUT R3, R3, 0x80, R4, 0xf8, !PT ;  /* 0x0000008003037812 */ /* 0x000fc800078ef804 */
[----:B------:R-:W-:-:S07]  /*5090*/  PRMT R0, R3, 0x7610, R0 ;  /* 0x0000761003007816 */ /* 0x000fce0000000000 */
.L_x_5442:
[----:B------:R-:W-:Y:S05]  /*50a0*/  BSYNC.RECONVERGENT B0 ;  /* 0x0000000000007941 */ /* 0x000fea0003800200 */
.L_x_5441:
[----:B------:R0:W-:Y:S01]  /*50b0*/  STG.E.U8 desc[UR36][R8.64], R0 ;  /* 0x0000000008007986 */ /* 0x0001e2000c101124 */
[----:B------:R-:W-:Y:S01]  /*50c0*/  IMAD.MOV.U32 R19, RZ, RZ, R26 ;  /* 0x000000ffff137224 */ /* 0x000fe200078e001a */
[----:B------:R-:W-:Y:S06]  /*50d0*/  BRA `(.L_x_5417) ;  /* 0x00000004001c7947 */ /* 0x000fec0003800000 */
.L_x_5439:
        /* <DEDUP_REMOVED lines=12> */
.L_x_5447:
[----:B------:R-:W-:-:S04]  /*51a0*/  SHF.R.U32.HI R0, RZ, 0x15, R4 ;  /* 0x00000015ff007819 */ /* 0x000fc80000011604 */
[----:B------:R-:W-:-:S04]  /*51b0*/  LOP3.LUT R3, R0, 0x1, RZ, 0xc0, !PT ;  /* 0x0000000100037812 */ /* 0x000fc800078ec0ff */
[----:B------:R-:W-:-:S04]  /*51c0*/  IADD3 R0, PT, PT, R4, 0x88fffff, R3 ;  /* 0x088fffff04007810 */ /* 0x000fc80007ffe003 */
[----:B------:R-:W-:-:S04]  /*51d0*/  SHF.R.U32.HI R0, RZ, 0x15, R0 ;  /* 0x00000015ff007819 */ /* 0x000fc80000011600 */
[----:B------:R-:W-:-:S07]  /*51e0*/  LOP3.LUT R3, R0, 0xff, RZ, 0xc0, !PT ;  /* 0x000000ff00037812 */ /* 0x000fce00078ec0ff */
.L_x_5448:
[----:B------:R-:W-:-:S04]  /*51f0*/  SHF.R.U32.HI R4, RZ, 0x18, R4 ;  /* 0x00000018ff047819 */ /* 0x000fc80000011604 */
[----:B------:R-:W-:-:S04]  /*5200*/  LOP3.LUT R3, R3, 0x80, R4, 0xf8, !PT ;  /* 0x0000008003037812 */ /* 0x000fc800078ef804 */
[----:B------:R-:W-:-:S07]  /*5210*/  PRMT R0, R3, 0x7610, R0 ;  /* 0x0000761003007816 */ /* 0x000fce0000000000 */
.L_x_5446:
[----:B------:R-:W-:Y:S05]  /*5220*/  BSYNC.RECONVERGENT B0 ;  /* 0x0000000000007941 */ /* 0x000fea0003800200 */
.L_x_5445:
[----:B------:R0:W-:Y:S01]  /*5230*/  STG.E.U8 desc[UR36][R8.64], R0 ;  /* 0x0000000008007986 */ /* 0x0001e2000c101124 */
[----:B------:R-:W-:Y:S01]  /*5240*/  IMAD.MOV.U32 R19, RZ, RZ, R26 ;  /* 0x000000ffff137224 */ /* 0x000fe200078e001a */
[----:B------:R-:W-:Y:S06]  /*5250*/  BRA `(.L_x_5417) ;  /* 0x0000000000bc7947 */ /* 0x000fec0003800000 */
.L_x_5438:
[----:B------:R-:W-:-:S13]  /*5260*/  ISETP.NE.AND P0, PT, R0, 0x1c, PT ;  /* 0x0000001c0000780c */ /* 0x000fda0003f05270 */
[----:B------:R-:W-:Y:S05]  /*5270*/  @!P0 BRA `(.L_x_5449) ;  /* 0x0000000000a88947 */ /* 0x000fea0003800000 */
[----:B------:R-:W-:-:S13]  /*5280*/  ISETP.NE.AND P0, PT, R0, 0x1d, PT ;  /* 0x0000001d0000780c */ /* 0x000fda0003f05270 */
[----:B------:R-:W-:Y:S05]  /*5290*/  @!P0 BRA `(.L_x_5450) ;  /* 0x0000000000908947 */ /* 0x000fea0003800000 */
[----:B------:R-:W-:-:S13]  /*52a0*/  ISETP.NE.AND P0, PT, R0, 0x2c, PT ;  /* 0x0000002c0000780c */ /* 0x000fda0003f05270 */
[----:B------:R-:W-:Y:S05]  /*52b0*/  @!P0 BRA `(.L_x_5451) ;  /* 0x0000000000488947 */ /* 0x000fea0003800000 */
.L_x_5422:
        /* <DEDUP_REMOVED lines=16> */
.L_x_5452:
[----:B------:R-:W-:Y:S01]  /*53c0*/  IMAD.MOV.U32 R19, RZ, RZ, R26 ;  /* 0x000000ffff137224 */ /* 0x000fe200078e001a */
[----:B------:R-:W-:Y:S06]  /*53d0*/  BRA `(.L_x_5417) ;  /* 0x00000000005c7947 */ /* 0x000fec0003800000 */
.L_x_5451:
        /* <DEDUP_REMOVED lines=16> */
.L_x_5450:
[----:B------:R-:W0:Y:S01]  /*54e0*/  F2I.U64.TRUNC R4, R4 ;  /* 0x0000000400047311 */ /* 0x000e22000020d800 */
[----:B------:R-:W-:Y:S01]  /*54f0*/  IMAD.MOV.U32 R19, RZ, RZ, R26 ;  /* 0x000000ffff137224 */ /* 0x000fe200078e001a */
[----:B0-----:R0:W-:Y:S01]  /*5500*/  STG.E.64 desc[UR36][R8.64], R4 ;  /* 0x0000000408007986 */ /* 0x0011e2000c101b24 */
[----:B------:R-:W-:Y:S05]  /*5510*/  BRA `(.L_x_5417) ;  /* 0x00000000000c7947 */ /* 0x000fea0003800000 */
.L_x_5449:
[----:B------:R-:W0:Y:S01]  /*5520*/  F2I.FTZ.U32.TRUNC.NTZ R3, R4 ;  /* 0x0000000400037305 */ /* 0x000e22000021f000 */
[----:B------:R-:W-:Y:S01]  /*5530*/  IMAD.MOV.U32 R19, RZ, RZ, R26 ;  /* 0x000000ffff137224 */ /* 0x000fe200078e001a */
[----:B0-----:R0:W-:Y:S06]  /*5540*/  STG.E desc[UR36][R8.64], R3 ;  /* 0x0000000308007986 */ /* 0x0011ec000c101924 */
.L_x_5417:
[----:B------:R-:W-:Y:S05]  /*5550*/  BSYNC.RECONVERGENT B6 ;  /* 0x0000000000067941 */ /* 0x000fea0003800200 */
.L_x_5416:
        /* <DEDUP_REMOVED lines=24> */
.L_x_5458:
[----:B-----5:R-:W0:Y:S02]  /*56e0*/  F2I.S64.TRUNC R22, R22 ;  /* 0x0000001600167311 */ /* 0x020e24000020d900 */
[----:B0-----:R-:W-:-:S05]  /*56f0*/  IMAD.MOV.U32 R3, RZ, RZ, R22 ;  /* 0x000000ffff037224 */ /* 0x001fca00078e0016 */
[----:B------:R0:W-:Y:S01]  /*5700*/  STG.E.U8 desc[UR36][R8.64], R3 ;  /* 0x0000000308007986 */ /* 0x0001e2000c101124 */
[----:B------:R-:W-:Y:S05]  /*5710*/  BRA `(.L_x_5460) ;  /* 0x0000000c00287947 */ /* 0x000fea0003800000 */
.L_x_5457:
        /* <DEDUP_REMOVED lines=9> */
.L_x_5462:
[----:B-----5:R-:W0:Y:S02]  /*57b0*/  F2I.FTZ.TRUNC.NTZ R3, R22 ;  /* 0x0000001600037305 */ /* 0x020e24000021f100 */
[----:B0-----:R3:W-:Y:S01]  /*57c0*/  STG.E desc[UR36][R8.64], R3 ;  /* 0x0000000308007986 */ /* 0x0017e2000c101924 */
[----:B------:R-:W-:Y:S05]  /*57d0*/  BRA `(.L_x_5460) ;  /* 0x0000000800f87947 */ /* 0x000fea0003800000 */
.L_x_5461:
[----:B-----5:R-:W0:Y:S02]  /*57e0*/  F2I.FTZ.TRUNC.NTZ R3, R22 ;  /* 0x0000001600037305 */ /* 0x020e24000021f100 */
[----:B0-----:R2:W-:Y:S01]  /*57f0*/  STG.E.U16 desc[UR36][R8.64], R3 ;  /* 0x0000000308007986 */ /* 0x0015e2000c101524 */
[----:B------:R-:W-:Y:S05]  /*5800*/  BRA `(.L_x_5460) ;  /* 0x0000000800ec7947 */ /* 0x000fea0003800000 */
.L_x_5456:
        /* <DEDUP_REMOVED lines=8> */
.L_x_5464:
[----:B-----5:R-:W-:-:S05]  /*5890*/  F2FP.F16.F32.PACK_AB R22, RZ, R22 ;  /* 0x00000016ff16723e */ /* 0x020fca00000000ff */
[----:B------:R0:W-:Y:S01]  /*58a0*/  STG.E.U16 desc[UR36][R8.64], R22 ;  /* 0x0000001608007986 */ /* 0x0001e2000c101524 */
[----:B------:R-:W-:Y:S05]  /*58b0*/  BRA `(.L_x_5460) ;  /* 0x0000000800c07947 */ /* 0x000fea0003800000 */
.L_x_5463:
        /* <DEDUP_REMOVED lines=9> */
.L_x_5466:
[----:B-----5:R-:W-:-:S04]  /*5950*/  F2FP.F16.F32.PACK_AB R3, RZ, R22 ;  /* 0x00000016ff03723e */ /* 0x020fc800000000ff */
[----:B------:R-:W-:-:S05]  /*5960*/  PRMT R3, R3, 0x5410, RZ ;  /* 0x0000541003037816 */ /* 0x000fca00000000ff */
[----:B------:R0:W-:Y:S01]  /*5970*/  STG.E desc[UR36][R8.64], R3 ;  /* 0x0000000308007986 */ /* 0x0001e2000c101924 */
[----:B------:R-:W-:Y:S05]  /*5980*/  BRA `(.L_x_5460) ;  /* 0x00000008008c7947 */ /* 0x000fea0003800000 */
.L_x_5465:
[----:B-----5:R-:W-:-:S06]  /*5990*/  FMUL.FTZ R4, R22, 1 ;  /* 0x3f80000016047820 */ /* 0x020fcc0000410000 */
[----:B------:R-:W0:Y:S02]  /*59a0*/  F2F.F64.F32 R4, R4 ;  /* 0x0000000400047310 */ /* 0x000e240000201800 */
[----:B0-----:R0:W-:Y:S01]  /*59b0*/  STG.E.64 desc[UR36][R8.64], R4 ;  /* 0x0000000408007986 */ /* 0x0011e2000c101b24 */
[----:B------:R-:W-:Y:S05]  /*59c0*/  BRA `(.L_x_5460) ;  /* 0x00000008007c7947 */ /* 0x000fea0003800000 */
.L_x_5455:
        /* <DEDUP_REMOVED lines=13> */
.L_x_5470:
        /* <DEDUP_REMOVED lines=16> */
.L_x_5473:
[----:B------:R-:W-:-:S04]  /*5ba0*/  SHF.R.U32.HI R22, RZ, 0x18, R22 ;  /* 0x00000018ff167819 */ /* 0x000fc80000011616 */
[----:B------:R-:W-:-:S04]  /*5bb0*/  LOP3.LUT R3, R3, 0x80, R22, 0xf8, !PT ;  /* 0x0000008003037812 */ /* 0x000fc800078ef816 */
[----:B------:R-:W-:-:S07]  /*5bc0*/  PRMT R4, R3, 0x7610, R4 ;  /* 0x0000761003047816 */ /* 0x000fce0000000004 */
.L_x_5472:
[----:B------:R-:W-:Y:S05]  /*5bd0*/  BSYNC.RECONVERGENT B0 ;  /* 0x0000000000007941 */ /* 0x000fea0003800200 */
.L_x_5471:
[----:B------:R0:W-:Y:S01]  /*5be0*/  STG.E.U8 desc[UR36][R8.64], R4 ;  /* 0x0000000408007986 */ /* 0x0001e2000c101124 */
[----:B------:R-:W-:Y:S05]  /*5bf0*/  BRA `(.L_x_5460) ;  /* 0x0000000400f07947 */ /* 0x000fea0003800000 */
.L_x_5469:
        /* <DEDUP_REMOVED lines=16> */
.L_x_5476:
[----:B------:R-:W-:-:S04]  /*5d00*/  SHF.R.U32.HI R22, RZ, 0x18, R22 ;  /* 0x00000018ff167819 */ /* 0x000fc80000011616 */
[----:B------:R-:W-:-:S04]  /*5d10*/  LOP3.LUT R3, R3, 0x80, R22, 0xf8, !PT ;  /* 0x0000008003037812 */ /* 0x000fc800078ef816 */
[----:B------:R-:W-:-:S07]  /*5d20*/  PRMT R4, R3, 0x7610, R4 ;  /* 0x0000761003047816 */ /* 0x000fce0000000004 */
.L_x_5475:
[----:B------:R-:W-:Y:S05]  /*5d30*/  BSYNC.RECONVERGENT B0 ;  /* 0x0000000000007941 */ /* 0x000fea0003800200 */
.L_x_5474:
[----:B------:R0:W-:Y:S01]  /*5d40*/  STG.E.U8 desc[UR36][R8.64], R4 ;  /* 0x0000000408007986 */ /* 0x0001e2000c101124 */
[----:B------:R-:W-:Y:S05]  /*5d50*/  BRA `(.L_x_5460) ;  /* 0x0000000400987947 */ /* 0x000fea0003800000 */
.L_x_5468:
        /* <DEDUP_REMOVED lines=21> */
.L_x_5478:
[----:B-----5:R-:W0:Y:S02]  /*5eb0*/  F2I.U64.TRUNC R22, R22 ;  /* 0x0000001600167311 */ /* 0x020e24000020d800 */
[----:B0-----:R0:W-:Y:S01]  /*5ec0*/  STG.E.64 desc[UR36][R8.64], R22 ;  /* 0x0000001608007986 */ /* 0x0011e2000c101b24 */
[----:B------:R-:W-:Y:S05]  /*5ed0*/  BRA `(.L_x_5460) ;  /* 0x0000000400387947 */ /* 0x000fea0003800000 */
.L_x_5477:
[----:B-----5:R-:W0:Y:S02]  /*5ee0*/  F2I.FTZ.U32.TRUNC.NTZ R3, R22 ;  /* 0x0000001600037305 */ /* 0x020e24000021f000 */
[----:B0-----:R0:W-:Y:S01]  /*5ef0*/  STG.E desc[UR36][R8.64], R3 ;  /* 0x0000000308007986 */ /* 0x0011e2000c101924 */
[----:B------:R-:W-:Y:S05]  /*5f00*/  BRA `(.L_x_5460) ;  /* 0x00000004002c7947 */ /* 0x000fea0003800000 */
.L_x_5467:
        /* <DEDUP_REMOVED lines=10> */
.L_x_5480:
[----:B-----5:R-:W-:Y:S01]  /*5fb0*/  FMUL.FTZ R4, R22, 1 ;  /* 0x3f80000016047820 */ /* 0x020fe20000410000 */
[----:B------:R-:W-:-:S05]  /*5fc0*/  CS2R R6, SRZ ;  /* 0x0000000000067805 */ /* 0x000fca000001ff00 */
[----:B------:R-:W0:Y:S02]  /*5fd0*/  F2F.F64.F32 R4, R4 ;  /* 0x0000000400047310 */ /* 0x000e240000201800 */
[----:B0-----:R0:W-:Y:S01]  /*5fe0*/  STG.E.128 desc[UR36][R8.64], R4 ;  /* 0x0000000408007986 */ /* 0x0011e2000c101d24 */
[----:B------:R-:W-:Y:S05]  /*5ff0*/  BRA `(.L_x_5460) ;  /* 0x0000000000f07947 */ /* 0x000fea0003800000 */
.L_x_5479:
[----:B------:R-:W-:-:S13]  /*6000*/  ISETP.NE.AND P0, PT, R0, 0xf, PT ;  /* 0x0000000f0000780c */ /* 0x000fda0003f05270 */
[----:B------:R-:W-:Y:S05]  /*6010*/  @!P0 BRA `(.L_x_5481) ;  /* 0x0000000000e08947 */ /* 0x000fea0003800000 */
[----:B------:R-:W-:-:S13]  /*6020*/  ISETP.NE.AND P0, PT, R0, 0x17, PT ;  /* 0x000000170000780c */ /* 0x000fda0003f05270 */
[----:B------:R-:W-:Y:S05]  /*6030*/  @!P0 BRA `(.L_x_5482) ;  /* 0x00000000008c8947 */ /* 0x000fea0003800000 */
[----:B------:R-:W-:-:S13]  /*6040*/  ISETP.NE.AND P0, PT, R0, 0x18, PT ;  /* 0x000000180000780c */ /* 0x000fda0003f05270 */
[----:B------:R-:W-:Y:S05]  /*6050*/  @!P0 BRA `(.L_x_5483) ;  /* 0x0000000000448947 */ /* 0x000fea0003800000 */
.L_x_5459:
        /* <DEDUP_REMOVED lines=16> */
.L_x_5484:
[----:B------:R-:W-:Y:S05]  /*6160*/  BRA `(.L_x_5460) ;  /* 0x0000000000947947 */ /* 0x000fea0003800000 */
.L_x_5483:
        /* <DEDUP_REMOVED lines=12> */
.L_x_5486:
[----:B------:R-:W-:Y:S05]  /*6230*/  BSYNC.RECONVERGENT B0 ;  /* 0x0000000000007941 */ /* 0x000fea0003800200 */
.L_x_5485:
[----:B------:R-:W-:-:S05]  /*6240*/  LOP3.LUT R3, R0, 0x80, R5, 0xf8, !PT ;  /* 0x0000008000037812 */ /* 0x000fca00078ef805 */
[----:B------:R0:W-:Y:S01]  /*6250*/  STG.E.U8 desc[UR36][R8.64], R3 ;  /* 0x0000000308007986 */ /* 0x0001e2000c101124 */
[----:B------:R-:W-:Y:S05]  /*6260*/  BRA `(.L_x_5460) ;  /* 0x0000000000547947 */ /* 0x000fea0003800000 */
.L_x_5482:
        /* <DEDUP_REMOVED lines=11> */
.L_x_5488:
[----:B------:R-:W-:Y:S01]  /*6320*/  IMAD.MOV.U32 R0, RZ, RZ, 0x7f ;  /* 0x0000007fff007424 */ /* 0x000fe200078e00ff */
[----:B------:R-:W-:-:S04]  /*6330*/  ISETP.GT.U32.AND P0, PT, R4, 0x7f800000, PT ;  /* 0x7f8000000400780c */ /* 0x000fc80003f04070 */
[----:B------:R-:W-:-:S09]  /*6340*/  SEL R0, R0, 0x7c, P0 ;  /* 0x0000007c00007807 */ /* 0x000fd20000000000 */
.L_x_5489:
[----:B------:R-:W-:Y:S05]  /*6350*/  BSYNC.RECONVERGENT B0 ;  /* 0x0000000000007941 */ /* 0x000fea0003800200 */
.L_x_5487:
[----:B------:R-:W-:-:S04]  /*6360*/  SHF.R.U32.HI R3, RZ, 0x18, R22 ;  /* 0x00000018ff037819 */ /* 0x000fc80000011616 */
[----:B------:R-:W-:-:S05]  /*6370*/  LOP3.LUT R3, R0, 0x80, R3, 0xf8, !PT ;  /* 0x0000008000037812 */ /* 0x000fca00078ef803 */
[----:B------:R0:W-:Y:S01]  /*6380*/  STG.E.U8 desc[UR36][R8.64], R3 ;  /* 0x0000000308007986 */ /* 0x0001e2000c101124 */
[----:B------:R-:W-:Y:S05]  /*6390*/  BRA `(.L_x_5460) ;  /* 0x0000000000087947 */ /* 0x000fea0003800000 */
.L_x_5481:
[----:B-----5:R-:W-:-:S05]  /*63a0*/  F2FP.BF16.F32.PACK_AB R22, RZ, R22 ;  /* 0x00000016ff16723e */ /* 0x020fca00000010ff */
[----:B------:R0:W-:Y:S02]  /*63b0*/  STG.E.U16 desc[UR36][R8.64], R22 ;  /* 0x0000001608007986 */ /* 0x0001e4000c101524 */
.L_x_5460:
        /* <DEDUP_REMOVED lines=24> */
.L_x_5493:
[----:B------:R-:W0:Y:S02]  /*6540*/  F2I.S64.TRUNC R24, R24 ;  /* 0x0000001800187311 */ /* 0x000e24000020d900 */
[----:B0-----:R-:W-:-:S05]  /*6550*/  IMAD.MOV.U32 R3, RZ, RZ, R24 ;  /* 0x000000ffff037224 */ /* 0x001fca00078e0018 */
[----:B------:R0:W-:Y:S01]  /*6560*/  STG.E.U8 desc[UR36][R8.64], R3 ;  /* 0x0000000308007986 */ /* 0x0001e2000c101124 */
[----:B------:R-:W-:Y:S05]  /*6570*/  BRA `(.L_x_5495) ;  /* 0x0000000c00287947 */ /* 0x000fea0003800000 */
.L_x_5492:
        /* <DEDUP_REMOVED lines=9> */
.L_x_5497:
[----:B------:R-:W0:Y:S02]  /*6610*/  F2I.FTZ.TRUNC.NTZ R3, R24 ;  /* 0x0000001800037305 */ /* 0x000e24000021f100 */
[----:B0-----:R0:W-:Y:S01]  /*6620*/  STG.E desc[UR36][R8.64], R3 ;  /* 0x0000000308007986 */ /* 0x0011e2000c101924 */
[----:B------:R-:W-:Y:S05]  /*6630*/  BRA `(.L_x_5495) ;  /* 0x0000000800f87947 */ /* 0x000fea0003800000 */
.L_x_5496:
[----:B------:R-:W0:Y:S02]  /*6640*/  F2I.FTZ.TRUNC.NTZ R3, R24 ;  /* 0x0000001800037305 */ /* 0x000e24000021f100 */
[----:B0-----:R0:W-:Y:S01]  /*6650*/  STG.E.U16 desc[UR36][R8.64], R3 ;  /* 0x0000000308007986 */ /* 0x0011e2000c101524 */
[----:B------:R-:W-:Y:S05]  /*6660*/  BRA `(.L_x_5495) ;  /* 0x0000000800ec7947 */ /* 0x000fea0003800000 */
.L_x_5491:
        /* <DEDUP_REMOVED lines=8> */
.L_x_5499:
[----:B------:R-:W-:-:S05]  /*66f0*/  F2FP.F16.F32.PACK_AB R24, RZ, R24 ;  /* 0x00000018ff18723e */ /* 0x000fca00000000ff */
[----:B------:R0:W-:Y:S01]  /*6700*/  STG.E.U16 desc[UR36][R8.64], R24 ;  /* 0x0000001808007986 */ /* 0x0001e2000c101524 */
[----:B------:R-:W-:Y:S05]  /*6710*/  BRA `(.L_x_5495) ;  /* 0x0000000800c07947 */ /* 0x000fea0003800000 */
.L_x_5498:
        /* <DEDUP_REMOVED lines=9> */
.L_x_5501:
[----:B------:R-:W-:-:S04]  /*67b0*/  F2FP.F16.F32.PACK_AB R3, RZ, R24 ;  /* 0x00000018ff03723e */ /* 0x000fc800000000ff */
[----:B------:R-:W-:-:S05]  /*67c0*/  PRMT R3, R3, 0x5410, RZ ;  /* 0x0000541003037816 */ /* 0x000fca00000000ff */
[----:B------:R0:W-:Y:S01]  /*67d0*/  STG.E desc[UR36][R8.64], R3 ;  /* 0x0000000308007986 */ /* 0x0001e2000c101924 */
[----:B------:R-:W-:Y:S05]  /*67e0*/  BRA `(.L_x_5495) ;  /* 0x00000008008c7947 */ /* 0x000fea0003800000 */
.L_x_5500:
[----:B------:R-:W-:-:S06]  /*67f0*/  FMUL.FTZ R4, R24, 1 ;  /* 0x3f80000018047820 */ /* 0x000fcc0000410000 */
[----:B------:R-:W0:Y:S02]  /*6800*/  F2F.F64.F32 R4, R4 ;  /* 0x0000000400047310 */ /* 0x000e240000201800 */
[----:B0-----:R0:W-:Y:S01]  /*6810*/  STG.E.64 desc[UR36][R8.64], R4 ;  /* 0x0000000408007986 */ /* 0x0011e2000c101b24 */
[----:B------:R-:W-:Y:S05]  /*6820*/  BRA `(.L_x_5495) ;  /* 0x00000008007c7947 */ /* 0x000fea0003800000 */
.L_x_5490:
        /* <DEDUP_REMOVED lines=13> */
.L_x_5505:
        /* <DEDUP_REMOVED lines=16> */
.L_x_5508:
[----:B------:R-:W-:-:S04]  /*6a00*/  SHF.R.U32.HI R24, RZ, 0x18, R24 ;  /* 0x00000018ff187819 */ /* 0x000fc80000011618 */
[----:B------:R-:W-:-:S04]  /*6a10*/  LOP3.LUT R3, R3, 0x80, R24, 0xf8, !PT ;  /* 0x0000008003037812 */ /* 0x000fc800078ef818 */
[----:B------:R-:W-:-:S07]  /*6a20*/  PRMT R4, R3, 0x7610, R4 ;  /* 0x0000761003047816 */ /* 0x000fce0000000004 */
.L_x_5507:
[----:B------:R-:W-:Y:S05]  /*6a30*/  BSYNC.RECONVERGENT B0 ;  /* 0x0000000000007941 */ /* 0x000fea0003800200 */
.L_x_5506:
[----:B------:R0:W-:Y:S01]  /*6a40*/  STG.E.U8 desc[UR36][R8.64], R4 ;  /* 0x0000000408007986 */ /* 0x0001e2000c101124 */
[----:B------:R-:W-:Y:S05]  /*6a50*/  BRA `(.L_x_5495) ;  /* 0x0000000400f07947 */ /* 0x000fea0003800000 */
.L_x_5504:
        /* <DEDUP_REMOVED lines=16> */
.L_x_5511:
[----:B------:R-:W-:-:S04]  /*6b60*/  SHF.R.U32.HI R24, RZ, 0x18, R24 ;  /* 0x00000018ff187819 */ /* 0x000fc80000011618 */
[----:B------:R-:W-:-:S04]  /*6b70*/  LOP3.LUT R3, R3, 0x80, R24, 0xf8, !PT ;  /* 0x0000008003037812 */ /* 0x000fc800078ef818 */
[----:B------:R-:W-:-:S07]  /*6b80*/  PRMT R4, R3, 0x7610, R4 ;  /* 0x0000761003047816 */ /* 0x000fce0000000004 */
.L_x_5510:
[----:B------:R-:W-:Y:S05]  /*6b90*/  BSYNC.RECONVERGENT B0 ;  /* 0x0000000000007941 */ /* 0x000fea0003800200 */
.L_x_5509:
[----:B------:R0:W-:Y:S01]  /*6ba0*/  STG.E.U8 desc[UR36][R8.64], R4 ;  /* 0x0000000408007986 */ /* 0x0001e2000c101124 */
[----:B------:R-:W-:Y:S05]  /*6bb0*/  BRA `(.L_x_5495) ;  /* 0x0000000400987947 */ /* 0x000fea0003800000 */
.L_x_5503:
        /* <DEDUP_REMOVED lines=21> */
.L_x_5513:
[----:B------:R-:W0:Y:S02]  /*6d10*/  F2I.U64.TRUNC R24, R24 ;  /* 0x0000001800187311 */ /* 0x000e24000020d800 */
[----:B0-----:R0:W-:Y:S01]  /*6d20*/  STG.E.64 desc[UR36][R8.64], R24 ;  /* 0x0000001808007986 */ /* 0x0011e2000c101b24 */
[----:B------:R-:W-:Y:S05]  /*6d30*/  BRA `(.L_x_5495) ;  /* 0x0000000400387947 */ /* 0x000fea0003800000 */
.L_x_5512:
[----:B------:R-:W0:Y:S02]  /*6d40*/  F2I.FTZ.U32.TRUNC.NTZ R3, R24 ;  /* 0x0000001800037305 */ /* 0x000e24000021f000 */
[----:B0-----:R0:W-:Y:S01]  /*6d50*/  STG.E desc[UR36][R8.64], R3 ;  /* 0x0000000308007986 */ /* 0x0011e2000c101924 */
[----:B------:R-:W-:Y:S05]  /*6d60*/  BRA `(.L_x_5495) ;  /* 0x00000004002c7947 */ /* 0x000fea0003800000 */
.L_x_5502:
        /* <DEDUP_REMOVED lines=10> */
.L_x_5515:
[----:B------:R-:W-:Y:S01]  /*6e10*/  FMUL.FTZ R4, R24, 1 ;  /* 0x3f80000018047820 */ /* 0x000fe20000410000 */
[----:B------:R-:W-:-:S05]  /*6e20*/  CS2R R6, SRZ ;  /* 0x0000000000067805 */ /* 0x000fca000001ff00 */
[----:B------:R-:W0:Y:S02]  /*6e30*/  F2F.F64.F32 R4, R4 ;  /* 0x0000000400047310 */ /* 0x000e240000201800 */
[----:B0-----:R3:W-:Y:S01]  /*6e40*/  STG.E.128 desc[UR36][R8.64], R4 ;  /* 0x0000000408007986 */ /* 0x0017e2000c101d24 */
[----:B------:R-:W-:Y:S05]  /*6e50*/  BRA `(.L_x_5495) ;  /* 0x0000000000f07947 */ /* 0x000fea0003800000 */
.L_x_5514:
[----:B------:R-:W-:-:S13]  /*6e60*/  ISETP.NE.AND P0, PT, R0, 0xf, PT ;  /* 0x0000000f0000780c */ /* 0x000fda0003f05270 */
[----:B------:R-:W-:Y:S05]  /*6e70*/  @!P0 BRA `(.L_x_5516) ;  /* 0x0000000000e08947 */ /* 0x000fea0003800000 */
[----:B------:R-:W-:-:S13]  /*6e80*/  ISETP.NE.AND P0, PT, R0, 0x17, PT ;  /* 0x000000170000780c */ /* 0x000fda0003f05270 */
[----:B------:R-:W-:Y:S05]  /*6e90*/  @!P0 BRA `(.L_x_5517) ;  /* 0x00000000008c8947 */ /* 0x000fea0003800000 */
[----:B------:R-:W-:-:S13]  /*6ea0*/  ISETP.NE.AND P0, PT, R0, 0x18, PT ;  /* 0x000000180000780c */ /* 0x000fda0003f05270 */
[----:B------:R-:W-:Y:S05]  /*6eb0*/  @!P0 BRA `(.L_x_5518) ;  /* 0x0000000000448947 */ /* 0x000fea0003800000 */
.L_x_5494:
        /* <DEDUP_REMOVED lines=16> */
.L_x_5519:
[----:B------:R-:W-:Y:S05]  /*6fc0*/  BRA `(.L_x_5495) ;  /* 0x0000000000947947 */ /* 0x000fea0003800000 */
.L_x_5518:
        /* <DEDUP_REMOVED lines=12> */
.L_x_5521:
[----:B------:R-:W-:Y:S05]  /*7090*/  BSYNC.RECONVERGENT B0 ;  /* 0x0000000000007941 */ /* 0x000fea0003800200 */
.L_x_5520:
[----:B------:R-:W-:-:S05]  /*70a0*/  LOP3.LUT R3, R0, 0x80, R5, 0xf8, !PT ;  /* 0x0000008000037812 */ /* 0x000fca00078ef805 */
[----:B------:R1:W-:Y:S01]  /*70b0*/  STG.E.U8 desc[UR36][R8.64], R3 ;  /* 0x0000000308007986 */ /* 0x0003e2000c101124 */
[----:B------:R-:W-:Y:S05]  /*70c0*/  BRA `(.L_x_5495) ;  /* 0x0000000000547947 */ /* 0x000fea0003800000 */
.L_x_5517:
        /* <DEDUP_REMOVED lines=11> */
.L_x_5523:
[----:B------:R-:W-:Y:S01]  /*7180*/  IMAD.MOV.U32 R0, RZ, RZ, 0x7f ;  /* 0x0000007fff007424 */ /* 0x000fe200078e00ff */
[----:B------:R-:W-:-:S04]  /*7190*/  ISETP.GT.U32.AND P0, PT, R4, 0x7f800000, PT ;  /* 0x7f8000000400780c */ /* 0x000fc80003f04070 */
[----:B------:R-:W-:-:S09]  /*71a0*/  SEL R0, R0, 0x7c, P0 ;  /* 0x0000007c00007807 */ /* 0x000fd20000000000 */
.L_x_5524:
[----:B------:R-:W-:Y:S05]  /*71b0*/  BSYNC.RECONVERGENT B0 ;  /* 0x0000000000007941 */ /* 0x000fea0003800200 */
.L_x_5522:
[----:B------:R-:W-:-:S04]  /*71c0*/  SHF.R.U32.HI R3, RZ, 0x18, R24 ;  /* 0x00000018ff037819 */ /* 0x000fc80000011618 */
[----:B------:R-:W-:-:S05]  /*71d0*/  LOP3.LUT R3, R0, 0x80, R3, 0xf8, !PT ;  /* 0x0000008000037812 */ /* 0x000fca00078ef803 */
[----:B------:R2:W-:Y:S01]  /*71e0*/  STG.E.U8 desc[UR36][R8.64], R3 ;  /* 0x0000000308007986 */ /* 0x0005e2000c101124 */
[----:B------:R-:W-:Y:S05]  /*71f0*/  BRA `(.L_x_5495) ;  /* 0x0000000000087947 */ /* 0x000fea0003800000 */
.L_x_5516:
[----:B------:R-:W-:-:S05]  /*7200*/  F2FP.BF16.F32.PACK_AB R24, RZ, R24 ;  /* 0x00000018ff18723e */ /* 0x000fca00000010ff */
[----:B------:R0:W-:Y:S02]  /*7210*/  STG.E.U16 desc[UR36][R8.64], R24 ;  /* 0x0000001808007986 */ /* 0x0001e4000c101524 */
.L_x_5495:
[----:B------:R-:W-:-:S07]  /*7220*/  VIADD R19, R19, 0x80 ;  /* 0x0000008013137836 */ /* 0x000fce0000000000 */
.L_x_5454:
[----:B------:R-:W-:Y:S05]  /*7230*/  BSYNC.RECONVERGENT B6 ;  /* 0x0000000000067941 */ /* 0x000fea0003800200 */
.L_x_5453:
[----:B------:R-:W-:-:S13]  /*7240*/  ISETP.GE.AND P0, PT, R19, R17, PT ;  /* 0x000000111300720c */ /* 0x000fda0003f06270 */
[----:B------:R-:W-:Y:S05]  /*7250*/  @P0 EXIT ;  /* 0x000000000000094d */ /* 0x000fea0003800000 */
[----:B0-23--:R-:W0:Y:S01]  /*7260*/  LDC.64 R4, c[0x0][0x388] ;  /* 0x0000e200ff047b82 */ /* 0x00de220000000a00 */
[----:B------:R-:W4:Y:S01]  /*7270*/  LDCU UR4, c[0x0][0x3a8] ;  /* 0x00007500ff0477ac */ /* 0x000f220008000800 */
[----:B-1----:R-:W-:Y:S01]  /*7280*/  PRMT R0, R16, 0x9910, RZ ;  /* 0x0000991010007816 */ /* 0x002fe200000000ff */
[----:B------:R-:W-:-:S03]  /*7290*/  IMAD R2, R2, 0x200, R19 ;  /* 0x0000020002027824 */ /* 0x000fc600078e0213 */
[----:B------:R-:W-:Y:S01]  /*72a0*/  ISETP.GT.AND P1, PT, R0, 0x9, PT ;  /* 0x000000090000780c */ /* 0x000fe20003f24270 */
[----:B----4-:R-:W-:-:S05]  /*72b0*/  IMAD R3, R2, UR4, RZ ;  /* 0x0000000402037c24 */ /* 0x010fca000f8e02ff */
        /* <DEDUP_REMOVED lines=14> */
.L_x_5528:
[----:B-----5:R-:W0:Y:S02]  /*73a0*/  F2I.S64.TRUNC R18, R18 ;  /* 0x0000001200127311 */ /* 0x020e24000020d900 */
[----:B0-----:R-:W-:-:S05]  /*73b0*/  IMAD.MOV.U32 R5, RZ, RZ, R18 ;  /* 0x000000ffff057224 */ /* 0x001fca00078e0012 */
[----:B------:R-:W-:Y:S01]  /*73c0*/  STG.E.U8 desc[UR36][R2.64], R5 ;  /* 0x0000000502007986 */ /* 0x000fe2000c101124 */
[----:B------:R-:W-:Y:S05]  /*73d0*/  EXIT ;  /* 0x000000000000794d */ /* 0x000fea0003800000 */
.L_x_5527:
        /* <DEDUP_REMOVED lines=9> */
.L_x_5531:
[----:B-----5:R-:W0:Y:S02]  /*7470*/  F2I.FTZ.TRUNC.NTZ R5, R18 ;  /* 0x0000001200057305 */ /* 0x020e24000021f100 */
[----:B0-----:R-:W-:Y:S01]  /*7480*/  STG.E desc[UR36][R2.64], R5 ;  /* 0x0000000502007986 */ /* 0x001fe2000c101924 */
[----:B------:R-:W-:Y:S05]  /*7490*/  EXIT ;  /* 0x000000000000794d */ /* 0x000fea0003800000 */
.L_x_5530:
[----:B-----5:R-:W0:Y:S02]  /*74a0*/  F2I.FTZ.TRUNC.NTZ R5, R18 ;  /* 0x0000001200057305 */ /* 0x020e24000021f100 */
[----:B0-----:R-:W-:Y:S01]  /*74b0*/  STG.E.U16 desc[UR36][R2.64], R5 ;  /* 0x0000000502007986 */ /* 0x001fe2000c101524 */
[----:B------:R-:W-:Y:S05]  /*74c0*/  EXIT ;  /* 0x000000000000794d */ /* 0x000fea0003800000 */
.L_x_5526:
        /* <DEDUP_REMOVED lines=8> */
.L_x_5533:
[----:B-----5:R-:W-:-:S05]  /*7550*/  F2FP.F16.F32.PACK_AB R18, RZ, R18 ;  /* 0x00000012ff12723e */ /* 0x020fca00000000ff */
[----:B------:R-:W-:Y:S01]  /*7560*/  STG.E.U16 desc[UR36][R2.64], R18 ;  /* 0x0000001202007986 */ /* 0x000fe2000c101524 */
[----:B------:R-:W-:Y:S05]  /*7570*/  EXIT ;  /* 0x000000000000794d */ /* 0x000fea0003800000 */
.L_x_5532:
        /* <DEDUP_REMOVED lines=9> */
.L_x_5535:
[----:B-----5:R-:W-:-:S04]  /*7610*/  F2FP.F16.F32.PACK_AB R5, RZ, R18 ;  /* 0x00000012ff05723e */ /* 0x020fc800000000ff */
[----:B------:R-:W-:-:S05]  /*7620*/  PRMT R5, R5, 0x5410, RZ ;  /* 0x0000541005057816 */ /* 0x000fca00000000ff */
[----:B------:R-:W-:Y:S01]  /*7630*/  STG.E desc[UR36][R2.64], R5 ;  /* 0x0000000502007986 */ /* 0x000fe2000c101924 */
[----:B------:R-:W-:Y:S05]  /*7640*/  EXIT ;  /* 0x000000000000794d */ /* 0x000fea0003800000 */
.L_x_5534:
[----:B-----5:R-:W-:-:S06]  /*7650*/  FMUL.FTZ R4, R18, 1 ;  /* 0x3f80000012047820 */ /* 0x020fcc0000410000 */
[----:B------:R-:W0:Y:S02]  /*7660*/  F2F.F64.F32 R4, R4 ;  /* 0x0000000400047310 */ /* 0x000e240000201800 */
[----:B0-----:R-:W-:Y:S01]  /*7670*/  STG.E.64 desc[UR36][R2.64], R4 ;  /* 0x0000000402007986 */ /* 0x001fe2000c101b24 */
[----:B------:R-:W-:Y:S05]  /*7680*/  EXIT ;  /* 0x000000000000794d */ /* 0x000fea0003800000 */
.L_x_5525:
        /* <DEDUP_REMOVED lines=13> */
.L_x_5539:
        /* <DEDUP_REMOVED lines=16> */
.L_x_5542:
[----:B------:R-:W-:-:S04]  /*7860*/  SHF.R.U32.HI R18, RZ, 0x18, R18 ;  /* 0x00000018ff127819 */ /* 0x000fc80000011612 */
[----:B------:R-:W-:-:S04]  /*7870*/  LOP3.LUT R5, R5, 0x80, R18, 0xf8, !PT ;  /* 0x0000008005057812 */ /* 0x000fc800078ef812 */
[----:B------:R-:W-:-:S07]  /*7880*/  PRMT R0, R5, 0x7610, R0 ;  /* 0x0000761005007816 */ /* 0x000fce0000000000 */
.L_x_5541:
[----:B------:R-:W-:Y:S05]  /*7890*/  BSYNC.RECONVERGENT B0 ;  /* 0x0000000000007941 */ /* 0x000fea0003800200 */
.L_x_5540:
[----:B------:R-:W-:Y:S01]  /*78a0*/  STG.E.U8 desc[UR36][R2.64], R0 ;  /* 0x0000000002007986 */ /* 0x000fe2000c101124 */
[----:B------:R-:W-:Y:S05]  /*78b0*/  EXIT ;  /* 0x000000000000794d */ /* 0x000fea0003800000 */
.L_x_5538:
        /* <DEDUP_REMOVED lines=16> */
.L_x_5545:
[----:B------:R-:W-:-:S04]  /*79c0*/  SHF.R.U32.HI R18, RZ, 0x18, R18 ;  /* 0x00000018ff127819 */ /* 0x000fc80000011612 */
[----:B------:R-:W-:-:S04]  /*79d0*/  LOP3.LUT R5, R5, 0x80, R18, 0xf8, !PT ;  /* 0x0000008005057812 */ /* 0x000fc800078ef812 */
[----:B------:R-:W-:-:S07]  /*79e0*/  PRMT R0, R5, 0x7610, R0 ;  /* 0x0000761005007816 */ /* 0x000fce0000000000 */
.L_x_5544:
[----:B------:R-:W-:Y:S05]  /*79f0*/  BSYNC.RECONVERGENT B0 ;  /* 0x0000000000007941 */ /* 0x000fea0003800200 */
.L_x_5543:
[----:B------:R-:W-:Y:S01]  /*7a00*/  STG.E.U8 desc[UR36][R2.64], R0 ;  /* 0x0000000002007986 */ /* 0x000fe2000c101124 */
[----:B------:R-:W-:Y:S05]  /*7a10*/  EXIT ;  /* 0x000000000000794d */ /* 0x000fea0003800000 */
.L_x_5537:
        /* <DEDUP_REMOVED lines=21> */
.L_x_5547:
[----:B-----5:R-:W0:Y:S02]  /*7b70*/  F2I.U64.TRUNC R18, R18 ;  /* 0x0000001200127311 */ /* 0x020e24000020d800 */
[----:B0-----:R-:W-:Y:S01]  /*7b80*/  STG.E.64 desc[UR36][R2.64], R18 ;  /* 0x0000001202007986 */ /* 0x001fe2000c101b24 */
[----:B------:R-:W-:Y:S05]  /*7b90*/  EXIT ;  /* 0x000000000000794d */ /* 0x000fea0003800000 */
.L_x_5546:
[----:B-----5:R-:W0:Y:S02]  /*7ba0*/  F2I.FTZ.U32.TRUNC.NTZ R5, R18 ;  /* 0x0000001200057305 */ /* 0x020e24000021f000 */
[----:B0-----:R-:W-:Y:S01]  /*7bb0*/  STG.E desc[UR36][R2.64], R5 ;  /* 0x0000000502007986 */ /* 0x001fe2000c101924 */
[----:B------:R-:W-:Y:S05]  /*7bc0*/  EXIT ;  /* 0x000000000000794d */ /* 0x000fea0003800000 */
.L_x_5536:
        /* <DEDUP_REMOVED lines=10> */
.L_x_5549:
[----:B-----5:R-:W-:Y:S01]  /*7c70*/  FMUL.FTZ R4, R18, 1 ;  /* 0x3f80000012047820 */ /* 0x020fe20000410000 */
[----:B------:R-:W-:-:S05]  /*7c80*/  CS2R R6, SRZ ;  /* 0x0000000000067805 */ /* 0x000fca000001ff00 */
[----:B------:R-:W0:Y:S02]  /*7c90*/  F2F.F64.F32 R4, R4 ;  /* 0x0000000400047310 */ /* 0x000e240000201800 */
[----:B0-----:R-:W-:Y:S01]  /*7ca0*/  STG.E.128 desc[UR36][R2.64], R4 ;  /* 0x0000000402007986 */ /* 0x001fe2000c101d24 */
[----:B------:R-:W-:Y:S05]  /*7cb0*/  EXIT ;  /* 0x000000000000794d */ /* 0x000fea0003800000 */
.L_x_5548:
[----:B------:R-:W-:-:S13]  /*7cc0*/  ISETP.NE.AND P0, PT, R0, 0xf, PT ;  /* 0x0000000f0000780c */ /* 0x000fda0003f05270 */
[----:B------:R-:W-:Y:S05]  /*7cd0*/  @!P0 BRA `(.L_x_5550) ;  /* 0x0000000000e08947 */ /* 0x000fea0003800000 */
[----:B------:R-:W-:-:S13]  /*7ce0*/  ISETP.NE.AND P0, PT, R0, 0x17, PT ;  /* 0x000000170000780c */ /* 0x000fda0003f05270 */
[----:B------:R-:W-:Y:S05]  /*7cf0*/  @!P0 BRA `(.L_x_5551) ;  /* 0x00000000008c8947 */ /* 0x000fea0003800000 */
[----:B------:R-:W-:-:S13]  /*7d00*/  ISETP.NE.AND P0, PT, R0, 0x18, PT ;  /* 0x000000180000780c */ /* 0x000fda0003f05270 */
[----:B------:R-:W-:Y:S05]  /*7d10*/  @!P0 BRA `(.L_x_5552) ;  /* 0x0000000000448947 */ /* 0x000fea0003800000 */
.L_x_5529:
        /* <DEDUP_REMOVED lines=16> */
.L_x_5553:
[----:B------:R-:W-:Y:S05]  /*7e20*/  EXIT ;  /* 0x000000000000794d */ /* 0x000fea0003800000 */
.L_x_5552:
        /* <DEDUP_REMOVED lines=12> */
.L_x_5555:
[----:B------:R-:W-:Y:S05]  /*7ef0*/  BSYNC.RECONVERGENT B0 ;  /* 0x0000000000007941 */ /* 0x000fea0003800200 */
.L_x_5554:
[----:B------:R-:W-:-:S05]  /*7f00*/  LOP3.LUT R5, R0, 0x80, R7, 0xf8, !PT ;  /* 0x0000008000057812 */ /* 0x000fca00078ef807 */
[----:B------:R-:W-:Y:S01]  /*7f10*/  STG.E.U8 desc[UR36][R2.64], R5 ;  /* 0x0000000502007986 */ /* 0x000fe2000c101124 */
[----:B------:R-:W-:Y:S05]  /*7f20*/  EXIT ;  /* 0x000000000000794d */ /* 0x000fea0003800000 */
.L_x_5551:
        /* <DEDUP_REMOVED lines=11> */
.L_x_5557:
[----:B------:R-:W-:Y:S01]  /*7fe0*/  IMAD.MOV.U32 R0, RZ, RZ, 0x7f ;  /* 0x0000007fff007424 */ /* 0x000fe200078e00ff */
[----:B------:R-:W-:-:S04]  /*7ff0*/  ISETP.GT.U32.AND P0, PT, R4, 0x7f800000, PT ;  /* 0x7f8000000400780c */ /* 0x000fc80003f04070 */
[----:B------:R-:W-:-:S09]  /*8000*/  SEL R0, R0, 0x7c, P0 ;  /* 0x0000007c00007807 */ /* 0x000fd20000000000 */
.L_x_5558:
[----:B------:R-:W-:Y:S05]  /*8010*/  BSYNC.RECONVERGENT B0 ;  /* 0x0000000000007941 */ /* 0x000fea0003800200 */
.L_x_5556:
[----:B------:R-:W-:-:S04]  /*8020*/  SHF.R.U32.HI R5, RZ, 0x18, R18 ;  /* 0x00000018ff057819 */ /* 0x000fc80000011612 */
[----:B------:R-:W-:-:S05]  /*8030*/  LOP3.LUT R5, R0, 0x80, R5, 0xf8, !PT ;  /* 0x0000008000057812 */ /* 0x000fca00078ef805 */
[----:B------:R-:W-:Y:S01]  /*8040*/  STG.E.U8 desc[UR36][R2.64], R5 ;  /* 0x0000000502007986 */ /* 0x000fe2000c101124 */
[----:B------:R-:W-:Y:S05]  /*8050*/  EXIT ;  /* 0x000000000000794d */ /* 0x000fea0003800000 */
.L_x_5550:
[----:B-----5:R-:W-:-:S05]  /*8060*/  F2FP.BF16.F32.PACK_AB R18, RZ, R18 ;  /* 0x00000012ff12723e */ /* 0x020fca00000010ff */
[----:B------:R-:W-:Y:S01]  /*8070*/  STG.E.U16 desc[UR36][R2.64], R18 ;  /* 0x0000001202007986 */ /* 0x000fe2000c101524 */
[----:B------:R-:W-:Y:S05]  /*8080*/  EXIT ;  /* 0x000000000000794d */ /* 0x000fea0003800000 */
.L_x_5559:
        /* <DEDUP_REMOVED lines=15> */
.L_x_6665:


//--------------------- .text._ZN2at6native18elementwise_kernelILi128ELi2EZNS0_22gpu_kernel_impl_nocastIZZZNS0_33launch_log_sigmoid_forward_kernelERNS_18TensorIteratorBaseEENKUlvE_clEvENKUlvE0_clEvEUlfE_EEvS4_RKT_EUliE_EEviT1_ --------------------------
	.section	.text._ZN2at6native18elementwise_kernelILi128ELi2EZNS0_22gpu_kernel_impl_nocastIZZZNS0_33launch_log_sigmoid_forward_kernelERNS_18TensorIteratorBaseEENKUlvE_clEvENKUlvE0_clEvEUlfE_EEvS4_RKT_EUliE_EEviT1_,"ax",@progbits
	.align	128
        .global         _ZN2at6native18elementwise_kernelILi128ELi2EZNS0_22gpu_kernel_impl_nocastIZZZNS0_33launch_log_sigmoid_forward_kernelERNS_18TensorIteratorBaseEENKUlvE_clEvENKUlvE0_clEvEUlfE_EEvS4_RKT_EUliE_EEviT1_
        .type           _ZN2at6native18elementwise_kernelILi128ELi2EZNS0_22gpu_kernel_impl_nocastIZZZNS0_33launch_log_sigmoid_forward_kernelERNS_18TensorIteratorBaseEENKUlvE_clEvENKUlvE0_clEvEUlfE_EEvS4_RKT_EUliE_EEviT1_,@function
        .size           _ZN2at6native18elementwise_kernelILi128ELi2EZNS0_22gpu_kernel_impl_nocastIZZZNS0_33launch_log_sigmoid_forward_kernelERNS_18TensorIteratorBaseEENKUlvE_clEvENKUlvE0_clEvEUlfE_EEvS4_RKT_EUliE_EEviT1_,(.L_x_6666 - _ZN2at6native18elementwise_kernelILi128ELi2EZNS0_22gpu_kernel_impl_nocastIZZZNS0_33launch_log_sigmoid_forward_kernelERNS_18TensorIteratorBaseEENKUlvE_clEvENKUlvE0_clEvEUlfE_EEvS4_RKT_EUliE_EEviT1_)
        .other          _ZN2at6native18elementwise_kernelILi128ELi2EZNS0_22gpu_kernel_impl_nocastIZZZNS0_33launch_log_sigmoid_forward_kernelERNS_18TensorIteratorBaseEENKUlvE_clEvENKUlvE0_clEvEUlfE_EEvS4_RKT_EUliE_EEviT1_,@"STO_CUDA_ENTRY STV_DEFAULT"
_ZN2at6native18elementwise_kernelILi128ELi2EZNS0_22gpu_kernel_impl_nocastIZZZNS0_33launch_log_sigmoid_forward_kernelERNS_18TensorIteratorBaseEENKUlvE_clEvENKUlvE0_clEvEUlfE_EEvS4_RKT_EUliE_EEviT1_:
.text._ZN2at6native18elementwise_kernelILi128ELi2EZNS0_22gpu_kernel_impl_nocastIZZZNS0_33launch_log_sigmoid_forward_kernelERNS_18TensorIteratorBaseEENKUlvE_clEvENKUlvE0_clEvEUlfE_EEvS4_RKT_EUliE_EEviT1_:
        /* <DEDUP_REMOVED lines=14> */
[----:B0-----:R-:W2:Y:S01]  /*00e0*/  LDG.E R0, desc[UR6][R4.64] ;  /* 0x0000000604007981 */ /* 0x001ea2000c1e1900 */
[----:B------:R-:W-:Y:S01]  /*00f0*/  HFMA2 R9, -RZ, RZ, 1.625, 0 ;  /* 0x3e800000ff097431 */ /* 0x000fe200000001ff */
[----:B------:R-:W-:Y:S02]  /*0100*/  MOV R11, 0x3d39bf78 ;  /* 0x3d39bf78000b7802 */ /* 0x000fe40000000f00 */
[----:B------:R-:W-:Y:S01]  /*0110*/  IADD3 R3, PT, PT, R3, 0x80, RZ ;  /* 0x0000008003037810 */ /* 0x000fe20007ffe0ff */
[----:B--2---:R-:W-:-:S06]  /*0120*/  FMUL.FTZ R2, |R0|, -1.4426950216293334961 ;  /* 0xbfb8aa3b00027820 */ /* 0x004fcc0000410200 */
        /* <DEDUP_REMOVED lines=30> */
[----:B0-----:R0:W-:Y:S02]  /*0310*/  STG.E desc[UR6][R4.64], R7 ;  /* 0x0000000704007986 */ /* 0x0011e4000c101906 */
.L_x_5562:
[----:B------:R-:W-:Y:S05]  /*0320*/  BSYNC.RECONVERGENT B0 ;  /* 0x0000000000007941 */ /* 0x000fea0003800200 */
.L_x_5561:
[----:B------:R-:W-:-:S13]  /*0330*/  ISETP.GE.AND P0, PT, R3, UR4, PT ;  /* 0x0000000403007c0c */ /* 0x000fda000bf06270 */
[----:B------:R-:W-:Y:S05]  /*0340*/  @P0 EXIT ;  /* 0x000000000000094d */ /* 0x000fea0003800000 */
[----:B------:R-:W1:Y:S02]  /*0350*/  LDC.64 R2, c[0x0][0x588] ;  /* 0x00016200ff027b82 */ /* 0x000e640000000a00 */
[----:B-1----:R-:W0:Y:S01]  /*0360*/  LDG.E R0, desc[UR6][R2.64] ;  /* 0x0000000602007981 */ /* 0x002e22000c1e1900 */
[----:B------:R-:W-:Y:S01]  /*0370*/  HFMA2 R8, -RZ, RZ, 1.625, 0 ;  /* 0x3e800000ff087431 */ /* 0x000fe200000001ff */
[----:B------:R-:W-:Y:S01]  /*0380*/  MOV R9, 0x3d39bf78 ;  /* 0x3d39bf7800097802 */ /* 0x000fe20000000f00 */
[----:B0-----:R-:W-:Y:S01]  /*0390*/  FMUL.FTZ R4, |R0|, -1.4426950216293334961 ;  /* 0xbfb8aa3b00047820 */ /* 0x001fe20000410200 */
        /* <DEDUP_REMOVED lines=30> */
[----:B0-----:R-:W-:Y:S01]  /*0580*/  STG.E desc[UR6][R2.64], R5 ;  /* 0x0000000502007986 */ /* 0x001fe2000c101906 */
[----:B------:R-:W-:Y:S05]  /*0590*/  EXIT ;  /* 0x000000000000794d */ /* 0x000fea0003800000 */
.L_x_5560:
        /* <DEDUP_REMOVED lines=305> */
.L_x_5565:
[----:B------:R-:W0:Y:S02]  /*18b0*/  LDCU.64 UR8, c[0x0][0x588] ;  /* 0x0000b100ff0877ac */ /* 0x000e240008000a00 */
[----:B0-----:R-:W-:-:S04]  /*18c0*/  IADD3 R6, P0, PT, R4, UR8, RZ ;  /* 0x0000000804067c10 */ /* 0x001fc8000ff1e0ff */
[----:B------:R-:W-:Y:S01]  /*18d0*/  IADD3.X R7, PT, PT, RZ, UR9, RZ, P0, !PT ;  /* 0x00000009ff077c10 */ /* 0x000fe200087fe4ff */
[----:B------:R-:W0:Y:S04]  /*18e0*/  LDCU.64 UR8, c[0x0][0x580] ;  /* 0x0000b000ff0877ac */ /* 0x000e280008000a00 */
[----:B------:R0:W2:Y:S01]  /*18f0*/  LDG.E R4, desc[UR6][R6.64] ;  /* 0x0000000606047981 */ /* 0x0000a2000c1e1900 */
[----:B------:R-:W-:Y:S02]  /*1900*/  MOV R12, 0x3e800000 ;  /* 0x3e800000000c7802 */ /* 0x000fe40000000f00 */
[----:B------:R-:W-:Y:S02]  /*1910*/  MOV R13, 0x3d39bf78 ;  /* 0x3d39bf78000d7802 */ /* 0x000fe40000000f00 */
[----:B------:R-:W-:-:S02]  /*1920*/  IADD3 R3, PT, PT, R3, 0x80, RZ ;  /* 0x0000008003037810 */ /* 0x000fc40007ffe0ff */
[----:B0-----:R-:W-:Y:S01]  /*1930*/  IADD3 R6, P2, PT, R5, UR8, RZ ;  /* 0x0000000805067c10 */ /* 0x001fe2000ff5e0ff */
[----:B--2---:R-:W-:Y:S01]  /*1940*/  FMUL.FTZ R8, |R4|, -1.4426950216293334961 ;  /* 0xbfb8aa3b04087820 */ /* 0x004fe20000410200 */
        /* <DEDUP_REMOVED lines=27> */
[----:B------:R-:W-:Y:S02]  /*1b00*/  IADD3.X R7, PT, PT, RZ, UR9, RZ, P2, !PT ;  /* 0x00000009ff077c10 */ /* 0x000fe400097fe4ff */
[----:B------:R-:W-:-:S05]  /*1b10*/  @P0 FSEL R9, R9, -RZ, P1 ;  /* 0x800000ff09090208 */ /* 0x000fca0000800000 */
[----:B------:R-:W-:-:S05]  /*1b20*/  FADD.FTZ R9, R4, -R9 ;  /* 0x8000000904097221 */ /* 0x000fca0000010000 */
[----:B------:R0:W-:Y:S02]  /*1b30*/  STG.E desc[UR6][R6.64], R9 ;  /* 0x0000000906007986 */ /* 0x0001e4000c101906 */
.L_x_5564:
[----:B------:R-:W-:Y:S05]  /*1b40*/  BSYNC.RECONVERGENT B0 ;  /* 0x0000000000007941 */ /* 0x000fea0003800200 */
.L_x_5563:
[----:B------:R-:W-:-:S13]  /*1b50*/  ISETP.GE.AND P0, PT, R3, UR4, PT ;  /* 0x0000000403007c0c */ /* 0x000fda000bf06270 */
[----:B------:R-:W-:Y:S05]  /*1b60*/  @P0 EXIT ;  /* 0x000000000000094d */ /* 0x000fea0003800000 */
[----:B------:R-:W1:Y:S01]  /*1b70*/  LDCU.64 UR4, c[0x0][0x390] ;  /* 0x00007200ff0477ac */ /* 0x000e620008000a00 */
[----:B------:R-:W-:Y:S01]  /*1b80*/  HFMA2 R4, -RZ, RZ, 0, 0 ;  /* 0x00000000ff047431 */ /* 0x000fe200000001ff */
[----:B------:R-:W-:Y:S01]  /*1b90*/  MOV R5, R3 ;  /* 0x0000000300057202 */ /* 0x000fe20000000f00 */
[----:B------:R-:W2:Y:S01]  /*1ba0*/  LDCU UR8, c[0x0][0x38c] ;  /* 0x00007180ff0877ac */ /* 0x000ea20008000800 */
[----:B------:R-:W-:Y:S01]  /*1bb0*/  ISETP.NE.AND P0, PT, R2, RZ, PT ;  /* 0x000000ff0200720c */ /* 0x000fe20003f05270 */
[----:B------:R-:W3:Y:S01]  /*1bc0*/  LDCU.64 UR10, c[0x0][0x4b8] ;  /* 0x00009700ff0a77ac */ /* 0x000ee20008000a00 */
[----:B-1----:R-:W-:-:S05]  /*1bd0*/  IMAD.HI.U32 R4, R3, UR4, R4 ;  /* 0x0000000403047c27 */ /* 0x002fca000f8e0004 */
[----:B------:R-:W-:-:S04]  /*1be0*/  SHF.R.U32.HI R5, RZ, UR5, R4 ;  /* 0x00000005ff057c19 */ /* 0x000fc80008011604 */
[----:B0-----:R-:W-:-:S05]  /*1bf0*/  IADD3 R6, PT, PT, -R5, RZ, RZ ;  /* 0x000000ff05067210 */ /* 0x001fca0007ffe1ff */
[----:B--2---:R-:W-:-:S04]  /*1c00*/  IMAD R2, R6, UR8, R3 ;  /* 0x0000000806027c24 */ /* 0x004fc8000f8e0203 */
[C---:B---3--:R-:W-:Y:S02]  /*1c10*/  IMAD R3, R2.reuse, UR10, RZ ;  /* 0x0000000a02037c24 */ /* 0x048fe4000f8e02ff */
        /* <DEDUP_REMOVED lines=287> */
.L_x_5566:
[----:B------:R-:W0:Y:S02]  /*2e10*/  LDCU.128 UR8, c[0x0][0x580] ;  /* 0x0000b000ff0877ac */ /* 0x000e240008000c00 */
[----:B0-----:R-:W-:-:S04]  /*2e20*/  IADD3 R4, P0, PT, R2, UR10, RZ ;  /* 0x0000000a02047c10 */ /* 0x001fc8000ff1e0ff */
[----:B------:R-:W-:-:S05]  /*2e30*/  IADD3.X R5, PT, PT, RZ, UR11, RZ, P0, !PT ;  /* 0x0000000bff057c10 */ /* 0x000fca00087fe4ff */
[----:B------:R-:W2:Y:S01]  /*2e40*/  LDG.E R4, desc[UR6][R4.64] ;  /* 0x0000000604047981 */ /* 0x000ea2000c1e1900 */
[----:B------:R-:W-:Y:S02]  /*2e50*/  MOV R8, 0x3e800000 ;  /* 0x3e80000000087802 */ /* 0x000fe40000000f00 */
[----:B------:R-:W-:Y:S01]  /*2e60*/  MOV R11, 0x3d39bf78 ;  /* 0x3d39bf78000b7802 */ /* 0x000fe20000000f00 */
[----:B--2---:R-:W-:-:S04]  /*2e70*/  FMUL.FTZ R0, |R4|, -1.4426950216293334961 ;  /* 0xbfb8aa3b04007820 */ /* 0x004fc80000410200 */
        /* <DEDUP_REMOVED lines=28> */
[----:B------:R-:W-:-:S03]  /*3040*/  IADD3 R2, P2, PT, R3, UR8, RZ ;  /* 0x0000000803027c10 */ /* 0x000fc6000ff5e0ff */
[----:B------:R-:W-:Y:S01]  /*3050*/  FADD.FTZ R5, R0, -R5 ;  /* 0x8000000500057221 */ /* 0x000fe20000010000 */
[----:B------:R-:W-:-:S05]  /*3060*/  IADD3.X R3, PT, PT, RZ, UR9, RZ, P2, !PT ;  /* 0x00000009ff037c10 */ /* 0x000fca00097fe4ff */
[----:B------:R-:W-:Y:S01]  /*3070*/  STG.E desc[UR6][R2.64], R5 ;  /* 0x0000000502007986 */ /* 0x000fe2000c101906 */
[----:B------:R-:W-:Y:S05]  /*3080*/  EXIT ;  /* 0x000000000000794d */ /* 0x000fea0003800000 */
.L_x_5567:
        /* <DEDUP_REMOVED lines=15> */
.L_x_6666:


//--------------------- .text._ZN2at6native27unrolled_elementwise_kernelIZZZNS0_33launch_log_sigmoid_forward_kernelERNS_18TensorIteratorBaseEENKUlvE_clEvENKUlvE0_clEvEUlfE_St5arrayIPcLm2EELi4E23TrivialOffsetCalculatorILi1EjESB_NS0_6memory15LoadWithoutCastENSC_16StoreWithoutCastEEEviT_T0_T2_T3_T4_T5_ --------------------------
	.section	.text._ZN2at6native27unrolled_elementwise_kernelIZZZNS0_33launch_log_sigmoid_forward_kernelERNS_18TensorIteratorBaseEENKUlvE_clEvENKUlvE0_clEvEUlfE_St5arrayIPcLm2EELi4E23TrivialOffsetCalculatorILi1EjESB_NS0_6memory15LoadWithoutCastENSC_16StoreWithoutCastEEEviT_T0_T2_T3_T4_T5_,"ax",@progbits
	.align	128
        .global         _ZN2at6native27unrolled_elementwise_kernelIZZZNS0_33launch_log_sigmoid_forward_kernelERNS_18TensorIteratorBaseEENKUlvE_clEvENKUlvE0_clEvEUlfE_St5arrayIPcLm2EELi4E23TrivialOffsetCalculatorILi1EjESB_NS0_6memory15LoadWithoutCastENSC_16StoreWithoutCastEEEviT_T0_T2_T3_T4_T5_
        .type           _ZN2at6native27unrolled_elementwise_kernelIZZZNS0_33launch_log_sigmoid_forward_kernelERNS_18TensorIteratorBaseEENKUlvE_clEvENKUlvE0_clEvEUlfE_St5arrayIPcLm2EELi4E23TrivialOffsetCalculatorILi1EjESB_NS0_6memory15LoadWithoutCastENSC_16StoreWithoutCastEEEviT_T0_T2_T3_T4_T5_,@function
        .size           _ZN2at6native27unrolled_elementwise_kernelIZZZNS0_33launch_log_sigmoid_forward_kernelERNS_18TensorIteratorBaseEENKUlvE_clEvENKUlvE0_clEvEUlfE_St5arrayIPcLm2EELi4E23TrivialOffsetCalculatorILi1EjESB_NS0_6memory15LoadWithoutCastENSC_16StoreWithoutCastEEEviT_T0_T2_T3_T4_T5_,(.L_x_6667 - _ZN2at6native27unrolled_elementwise_kernelIZZZNS0_33launch_log_sigmoid_forward_kernelERNS_18TensorIteratorBaseEENKUlvE_clEvENKUlvE0_clEvEUlfE_St5arrayIPcLm2EELi4E23TrivialOffsetCalculatorILi1EjESB_NS0_6memory15LoadWithoutCastENSC_16StoreWithoutCastEEEviT_T0_T2_T3_T4_T5_)
        .other          _ZN2at6native27unrolled_elementwise_kernelIZZZNS0_33launch_log_sigmoid_forward_kernelERNS_18TensorIteratorBaseEENKUlvE_clEvENKUlvE0_clEvEUlfE_St5arrayIPcLm2EELi4E23TrivialOffsetCalculatorILi1EjESB_NS0_6memory15LoadWithoutCastENSC_16StoreWithoutCastEEEviT_T0_T2_T3_T4_T5_,@"STO_CUDA_ENTRY STV_DEFAULT"
_ZN2at6native27unrolled_elementwise_kernelIZZZNS0_33launch_log_sigmoid_forward_kernelERNS_18TensorIteratorBaseEENKUlvE_clEvENKUlvE0_clEvEUlfE_St5arrayIPcLm2EELi4E23TrivialOffsetCalculatorILi1EjESB_NS0_6memory15LoadWithoutCastENSC_16StoreWithoutCastEEEviT_T0_T2_T3_T4_T5_:
.text._ZN2at6native27unrolled_elementwise_kernelIZZZNS0_33launch_log_sigmoid_forward_kernelERNS_18TensorIteratorBaseEENKUlvE_clEvENKUlvE0_clEvEUlfE_St5arrayIPcLm2EELi4E23TrivialOffsetCalculatorILi1EjESB_NS0_6memory15LoadWithoutCastENSC_16StoreWithoutCastEEEviT_T0_T2_T3_T4_T5_:
[----:B------:R-:W-:Y:S01]  /*0000*/  LDC R1, c[0x0][0x37c] ;  /* 0x0000df00ff017b82 */ /* 0x000fe20000000800 */
[----:B------:R-:W0:Y:S07]  /*0010*/  S2R R0, SR_CTAID.X ;  /* 0x0000000000007919 */ /* 0x000e2e0000002500 */
[----:B------:R-:W0:Y:S01]  /*0020*/  LDC R3, c[0x0][0x380] ;  /* 0x0000e000ff037b82 */ /* 0x000e220000000800 */
[----:B------:R-:W1:Y:S01]  /*0030*/  LDCU.64 UR4, c[0x0][0x358] ;  /* 0x00006b00ff0477ac */ /* 0x000e620008000a00 */
[----:B------:R-:W-:Y:S01]  /*0040*/  HFMA2 R8, -RZ, RZ, 0, 0 ;  /* 0x00000000ff087431 */ /* 0x000fe200000001ff */
[----:B------:R-:W2:Y:S01]  /*0050*/  S2R R7, SR_TID.X ;  /* 0x0000000000077919 */ /* 0x000ea20000002100 */
        /* <DEDUP_REMOVED lines=18> */
[----:B-1----:R1:W5:Y:S01]  /*0180*/  @!P1 LDG.E R8, desc[UR4][R10.64] ;  /* 0x000000040a089981 */ /* 0x002362000c1e1900 */
[----:B------:R-:W2:Y:S01]  /*0190*/  @!P2 LDC.64 R12, c[0x0][0x390] ;  /* 0x0000e400ff0cab82 */ /* 0x000ea20000000a00 */
[----:B0-----:R-:W-:Y:S01]  /*01a0*/  @!P0 IMAD.WIDE.U32 R2, R9, 0x4, R2 ;  /* 0x0000000409028825 */ /* 0x001fe200078e0002 */
[----:B------:R-:W-:-:S06]  /*01b0*/  MOV R9, RZ ;  /* 0x000000ff00097202 */ /* 0x000fcc0000000f00 */
[----:B------:R-:W5:Y:S01]  /*01c0*/  @!P0 LDG.E R9, desc[UR4][R2.64] ;  /* 0x0000000402098981 */ /* 0x000f62000c1e1900 */
[----:B------:R-:W-:Y:S01]  /*01d0*/  ISETP.GE.AND P0, PT, R5, R4, PT ;  /* 0x000000040500720c */ /* 0x000fe20003f06270 */
[----:B--2---:R-:W-:Y:S01]  /*01e0*/  @!P2 IMAD.WIDE.U32 R12, R7, 0x4, R12 ;  /* 0x00000004070ca825 */ /* 0x004fe200078e000c */
[----:B------:R-:W-:Y:S02]  /*01f0*/  CS2R R6, SRZ ;  /* 0x0000000000067805 */ /* 0x000fe4000001ff00 */
[C---:B------:R-:W-:Y:S02]  /*0200*/  IADD3 R19, PT, PT, R5.reuse, 0x80, RZ ;  /* 0x0000008005137810 */ /* 0x040fe40007ffe0ff */
[C---:B-1----:R-:W-:Y:S02]  /*0210*/  IADD3 R11, PT, PT, R5.reuse, 0x100, RZ ;  /* 0x00000100050b7810 */ /* 0x042fe40007ffe0ff */
[----:B------:R0:W5:Y:S01]  /*0220*/  @!P3 LDG.E R7, desc[UR4][R16.64] ;  /* 0x000000041007b981 */ /* 0x000162000c1e1900 */
[----:B------:R-:W-:Y:S03]  /*0230*/  BSSY.RECONVERGENT B0, `(.L_x_5568) ;  /* 0x000002c000007945 */ /* 0x000fe60003800200 */
[----:B------:R1:W5:Y:S01]  /*0240*/  @!P2 LDG.E R6, desc[UR4][R12.64] ;  /* 0x000000040c06a981 */ /* 0x000362000c1e1900 */
[----:B------:R-:W2:Y:S01]  /*0250*/  @!P0 LDC.64 R14, c[0x0][0x388] ;  /* 0x0000e200ff0e8b82 */ /* 0x000ea20000000a00 */
[----:B0-----:R-:W-:-:S02]  /*0260*/  IADD3 R17, PT, PT, R5, 0x180, RZ ;  /* 0x0000018005117810 */ /* 0x001fc40007ffe0ff */
[----:B-1----:R-:W-:Y:S02]  /*0270*/  @!P0 LEA R13, R0, R5, 0x9 ;  /* 0x00000005000d8211 */ /* 0x002fe400078e48ff */
[----:B------:R-:W-:Y:S02]  /*0280*/  @!P0 MOV R5, R19 ;  /* 0x0000001300058202 */ /* 0x000fe40000000f00 */
[-C--:B------:R-:W-:Y:S02]  /*0290*/  ISETP.GE.AND P4, PT, R19, R4.reuse, PT ;  /* 0x000000041300720c */ /* 0x080fe40003f86270 */
[-C--:B------:R-:W-:Y:S02]  /*02a0*/  ISETP.GE.AND P1, PT, R11, R4.reuse, PT ;  /* 0x000000040b00720c */ /* 0x080fe40003f26270 */
[-C--:B------:R-:W-:Y:S02]  /*02b0*/  ISETP.GE.AND P2, PT, R17, R4.reuse, PT ;  /* 0x000000041100720c */ /* 0x080fe40003f46270 */
[----:B------:R-:W-:Y:S01]  /*02c0*/  ISETP.GE.AND P3, PT, R5, R4, PT ;  /* 0x000000040500720c */ /* 0x000fe20003f66270 */
[----:B--2---:R-:W-:Y:S01]  /*02d0*/  @!P0 IMAD.WIDE.U32 R2, R13, 0x4, R14 ;  /* 0x000000040d028825 */ /* 0x004fe200078e000e */
[----:B------:R-:W-:Y:S11]  /*02e0*/  @P0 BRA `(.L_x_5569) ;  /* 0x0000000000800947 */ /* 0x000ff60003800000 */
[----:B-----5:R-:W-:Y:S01]  /*02f0*/  FMUL.FTZ R10, |R9|, -1.4426950216293334961 ;  /* 0xbfb8aa3b090a7820 */ /* 0x020fe20000410200 */
[----:B------:R-:W-:Y:S02]  /*0300*/  MOV R14, 0x3e800000 ;  /* 0x3e800000000e7802 */ /* 0x000fe40000000f00 */
[----:B------:R-:W-:-:S03]  /*0310*/  MOV R15, 0x3d39bf78 ;  /* 0x3d39bf78000f7802 */ /* 0x000fc60000000f00 */
        /* <DEDUP_REMOVED lines=28> */
[----:B------:R-:W-:-:S07]  /*04e0*/  FADD.FTZ R9, R10, -R11 ;  /* 0x8000000b0a097221 */ /* 0x000fce0000010000 */
.L_x_5569:
[----:B------:R-:W-:Y:S05]  /*04f0*/  BSYNC.RECONVERGENT B0 ;  /* 0x0000000000007941 */ /* 0x000fea0003800200 */
.L_x_5568:
[----:B------:R-:W-:Y:S04]  /*0500*/  BSSY.RECONVERGENT B0, `(.L_x_5570) ;  /* 0x0000022000007945 */ /* 0x000fe80003800200 */
[----:B------:R-:W-:Y:S05]  /*0510*/  @P4 BRA `(.L_x_5571) ;  /* 0x0000000000804947 */ /* 0x000fea0003800000 */
[----:B-----5:R-:W-:Y:S01]  /*0520*/  FMUL.FTZ R10, |R8|, -1.4426950216293334961 ;  /* 0xbfb8aa3b080a7820 */ /* 0x020fe20000410200 */
[----:B------:R-:W-:Y:S01]  /*0530*/  HFMA2 R14, -RZ, RZ, 1.625, 0 ;  /* 0x3e800000ff0e7431 */ /* 0x000fe200000001ff */
[----:B------:R-:W-:Y:S02]  /*0540*/  MOV R15, 0x3d39bf78 ;  /* 0x3d39bf78000f7802 */ /* 0x000fe40000000f00 */
[----:B------:R-:W-:Y:S02]  /*0550*/  FMNMX.FTZ R8, RZ, R8, PT ;  /* 0x00000008ff087209 */ /* 0x000fe40003810000 */
        /* <DEDUP_REMOVED lines=27> */
[----:B------:R-:W-:-:S07]  /*0710*/  FADD.FTZ R8, R8, -R11 ;  /* 0x8000000b08087221 */ /* 0x000fce0000010000 */
.L_x_5571:
[----:B------:R-:W-:Y:S05]  /*0720*/  BSYNC.RECONVERGENT B0 ;  /* 0x0000000000007941 */ /* 0x000fea0003800200 */
.L_x_5570:
[----:B------:R-:W-:Y:S04]  /*0730*/  BSSY.RECONVERGENT B0, `(.L_x_5572) ;  /* 0x0000022000007945 */ /* 0x000fe80003800200 */
[----:B------:R-:W-:Y:S05]  /*0740*/  @P1 BRA `(.L_x_5573) ;  /* 0x0000000000801947 */ /* 0x000fea0003800000 */
[----:B-----5:R-:W-:Y:S01]  /*0750*/  FMUL.FTZ R10, |R7|, -1.4426950216293334961 ;  /* 0xbfb8aa3b070a7820 */ /* 0x020fe20000410200 */
[----:B------:R-:W-:Y:S01]  /*0760*/  HFMA2 R14, -RZ, RZ, 1.625, 0 ;  /* 0x3e800000ff0e7431 */ /* 0x000fe200000001ff */
[----:B------:R-:W-:-:S04]  /*0770*/  MOV R15, 0x3d39bf78 ;  /* 0x3d39bf78000f7802 */ /* 0x000fc80000000f00 */
        /* <DEDUP_REMOVED lines=29> */
.L_x_5573:
[----:B------:R-:W-:Y:S05]  /*0950*/  BSYNC.RECONVERGENT B0 ;  /* 0x0000000000007941 */ /* 0x000fea0003800200 */
.L_x_5572:
        /* <DEDUP_REMOVED lines=34> */
.L_x_5575:
[----:B------:R-:W-:Y:S05]  /*0b80*/  BSYNC.RECONVERGENT B0 ;  /* 0x0000000000007941 */ /* 0x000fea0003800200 */
.L_x_5574:
[----:B-----5:R0:W-:Y:S01]  /*0b90*/  @!P0 STG.E desc[UR4][R2.64], R9 ;  /* 0x0000000902008986 */ /* 0x0201e2000c101904 */
        /* <DEDUP_REMOVED lines=10> */
[----:B------:R1:W-:Y:S04]  /*0c40*/  STG.E desc[UR4][R10.64], R8 ;  /* 0x000000080a007986 */ /* 0x0003e8000c101904 */
[----:B------:R1:W-:Y:S02]  /*0c50*/  @!P0 STG.E desc[UR4][R2.64], R7 ;  /* 0x0000000702008986 */ /* 0x0003e4000c101904 */
.L_x_5577:
[----:B------:R-:W-:Y:S05]  /*0c60*/  BSYNC.RECONVERGENT B0 ;  /* 0x0000000000007941 */ /* 0x000fea0003800200 */
.L_x_5576:
[----:B------:R-:W-:-:S13]  /*0c70*/  ISETP.GE.AND P0, PT, R5, R4, PT ;  /* 0x000000040500720c */ /* 0x000fda0003f06270 */
[----:B------:R-:W-:Y:S05]  /*0c80*/  @P0 EXIT ;  /* 0x000000000000094d */ /* 0x000fea0003800000 */
[----:B01----:R-:W0:Y:S01]  /*0c90*/  LDC.64 R2, c[0x0][0x388] ;  /* 0x0000e200ff027b82 */ /* 0x003e220000000a00 */
[----:B------:R-:W-:-:S05]  /*0ca0*/  LEA R5, R0, R5, 0x9 ;  /* 0x0000000500057211 */ /* 0x000fca00078e48ff */
[----:B0-----:R-:W-:-:S05]  /*0cb0*/  IMAD.WIDE.U32 R2, R5, 0x4, R2 ;  /* 0x0000000405027825 */ /* 0x001fca00078e0002 */
[----:B------:R-:W-:Y:S01]  /*0cc0*/  STG.E desc[UR4][R2.64], R13 ;  /* 0x0000000d02007986 */ /* 0x000fe2000c101904 */
[----:B------:R-:W-:Y:S05]  /*0cd0*/  EXIT ;  /* 0x000000000000794d */ /* 0x000fea0003800000 */
.L_x_5578:
        /* <DEDUP_REMOVED lines=10> */
.L_x_6667:


//--------------------- .text._ZN2at6native29vectorized_elementwise_kernelILi2EZZZNS0_33launch_log_sigmoid_forward_kernelERNS_18TensorIteratorBaseEENKUlvE_clEvENKUlvE0_clEvEUlfE_St5arrayIPcLm2EEEEviT0_T1_ --------------------------
	.section	.text._ZN2at6native29vectorized_elementwise_kernelILi2EZZZNS0_33launch_log_sigmoid_forward_kernelERNS_18TensorIteratorBaseEENKUlvE_clEvENKUlvE0_clEvEUlfE_St5arrayIPcLm2EEEEviT0_T1_,"ax",@progbits
	.align	128
        .global         _ZN2at6native29vectorized_elementwise_kernelILi2EZZZNS0_33launch_log_sigmoid_forward_kernelERNS_18TensorIteratorBaseEENKUlvE_clEvENKUlvE0_clEvEUlfE_St5arrayIPcLm2EEEEviT0_T1_
        .type           _ZN2at6native29vectorized_elementwise_kernelILi2EZZZNS0_33launch_log_sigmoid_forward_kernelERNS_18TensorIteratorBaseEENKUlvE_clEvENKUlvE0_clEvEUlfE_St5arrayIPcLm2EEEEviT0_T1_,@function
        .size           _ZN2at6native29vectorized_elementwise_kernelILi2EZZZNS0_33launch_log_sigmoid_forward_kernelERNS_18TensorIteratorBaseEENKUlvE_clEvENKUlvE0_clEvEUlfE_St5arrayIPcLm2EEEEviT0_T1_,(.L_x_6668 - _ZN2at6native29vectorized_elementwise_kernelILi2EZZZNS0_33launch_log_sigmoid_forward_kernelERNS_18TensorIteratorBaseEENKUlvE_clEvENKUlvE0_clEvEUlfE_St5arrayIPcLm2EEEEviT0_T1_)
        .other          _ZN2at6native29vectorized_elementwise_kernelILi2EZZZNS0_33launch_log_sigmoid_forward_kernelERNS_18TensorIteratorBaseEENKUlvE_clEvENKUlvE0_clEvEUlfE_St5arrayIPcLm2EEEEviT0_T1_,@"STO_CUDA_ENTRY STV_DEFAULT"
_ZN2at6native29vectorized_elementwise_kernelILi2EZZZNS0_33launch_log_sigmoid_forward_kernelERNS_18TensorIteratorBaseEENKUlvE_clEvENKUlvE0_clEvEUlfE_St5arrayIPcLm2EEEEviT0_T1_:
.text._ZN2at6native29vectorized_elementwise_kernelILi2EZZZNS0_33launch_log_sigmoid_forward_kernelERNS_18TensorIteratorBaseEENKUlvE_clEvENKUlvE0_clEvEUlfE_St5arrayIPcLm2EEEEviT0_T1_:
        /* <DEDUP_REMOVED lines=8> */
[----:B------:R-:W0:Y:S02]  /*0080*/  S2R R17, SR_TID.X ;  /* 0x0000000000117919 */ /* 0x000e240000002100 */
        /* <DEDUP_REMOVED lines=12> */
[----:B0-----:R-:W-:-:S04]  /*0150*/  @!P6 IMAD.WIDE.U32 R24, R7, 0x4, R24 ;  /* 0x000000040718e825 */ /* 0x001fc800078e0018 */
[----:B------:R-:W-:-:S06]  /*0160*/  HFMA2 R7, -RZ, RZ, 0, 0 ;  /* 0x00000000ff077431 */ /* 0x000fcc00000001ff */
[----:B------:R0:W5:Y:S02]  /*0170*/  @!P6 LDG.E R7, desc[UR4][R24.64] ;  /* 0x000000041807e981 */ /* 0x000164000c1e1900 */
[----:B------:R-:W-:Y:S01]  /*0180*/  @!P4 IADD3 R27, PT, PT, R13, R17, RZ ;  /* 0x000000110d1bc210 */ /* 0x000fe20007ffe0ff */
[----:B------:R-:W2:Y:S01]  /*0190*/  @!P4 LDC.64 R2, c[0x0][0x390] ;  /* 0x0000e400ff02cb82 */ /* 0x000ea20000000a00 */
[----:B------:R-:W-:-:S04]  /*01a0*/  @!P4 IADD3 R17, PT, PT, R17, 0x80, RZ ;  /* 0x000000801111c810 */ /* 0x000fc80007ffe0ff */
[----:B------:R-:W-:-:S13]  /*01b0*/  ISETP.GE.U32.AND P3, PT, R17, R4, PT ;  /* 0x000000041100720c */ /* 0x000fda0003f66070 */
[----:B------:R-:W-:Y:S01]  /*01c0*/  @!P3 IADD3 R5, PT, PT, R13, R17, RZ ;  /* 0x000000110d05b210 */ /* 0x000fe20007ffe0ff */
[----:B------:R-:W0:Y:S01]  /*01d0*/  @!P3 LDC.64 R14, c[0x0][0x390] ;  /* 0x0000e400ff0ebb82 */ /* 0x000e220000000a00 */
[----:B------:R-:W-:-:S04]  /*01e0*/  @!P3 IADD3 R17, PT, PT, R17, 0x80, RZ ;  /* 0x000000801111b810 */ /* 0x000fc80007ffe0ff */
[----:B------:R-:W-:-:S13]  /*01f0*/  ISETP.GE.U32.AND P2, PT, R17, R4, PT ;  /* 0x000000041100720c */ /* 0x000fda0003f46070 */
[----:B------:R-:W-:Y:S01]  /*0200*/  @!P2 IADD3 R19, PT, PT, R13, R17, RZ ;  /* 0x000000110d13a210 */ /* 0x000fe20007ffe0ff */
[----:B--2---:R-:W-:Y:S01]  /*0210*/  @!P4 IMAD.WIDE.U32 R26, R27, 0x4, R2 ;  /* 0x000000041b1ac825 */ /* 0x004fe200078e0002 */
[----:B------:R-:W-:-:S03]  /*0220*/  @!P2 IADD3 R17, PT, PT, R17, 0x80, RZ ;  /* 0x000000801111a810 */ /* 0x000fc60007ffe0ff */
[----:B------:R-:W-:Y:S01]  /*0230*/  HFMA2 R0, -RZ, RZ, 0, 0 ;  /* 0x00000000ff007431 */ /* 0x000fe200000001ff */
[----:B------:R-:W2:Y:S01]  /*0240*/  @!P2 LDC.64 R10, c[0x0][0x390] ;  /* 0x0000e400ff0aab82 */ /* 0x000ea20000000a00 */
[----:B------:R-:W-:Y:S01]  /*0250*/  ISETP.GE.U32.AND P1, PT, R17, R4, PT ;  /* 0x000000041100720c */ /* 0x000fe20003f26070 */
[----:B-1----:R-:W-:-:S03]  /*0260*/  @!P5 IMAD.WIDE.U32 R22, R23, 0x4, R8 ;  /* 0x000000041716d825 */ /* 0x002fc600078e0008 */
[----:B------:R-:W5:Y:S09]  /*0270*/  @!P4 LDG.E R0, desc[UR4][R26.64] ;  /* 0x000000041a00c981 */ /* 0x000f72000c1e1900 */
[----:B------:R-:W-:Y:S01]  /*0280*/  @!P1 IADD3 R21, PT, PT, R13, R17, RZ ;  /* 0x000000110d159210 */ /* 0x000fe20007ffe0ff */
[----:B------:R-:W1:Y:S01]  /*0290*/  @!P1 LDC.64 R2, c[0x0][0x390] ;  /* 0x0000e400ff029b82 */ /* 0x000e620000000a00 */
[----:B------:R-:W-:-:S04]  /*02a0*/  @!P1 IADD3 R17, PT, PT, R17, 0x80, RZ ;  /* 0x0000008011119810 */ /* 0x000fc80007ffe0ff */
[----:B------:R-:W-:-:S13]  /*02b0*/  ISETP.GE.U32.AND P6, PT, R17, R4, PT ;  /* 0x000000041100720c */ /* 0x000fda0003fc6070 */
[----:B------:R-:W3:Y:S01]  /*02c0*/  @!P6 LDC.64 R8, c[0x0][0x390] ;  /* 0x0000e400ff08eb82 */ /* 0x000ee20000000a00 */
[----:B0-----:R-:W-:Y:S01]  /*02d0*/  @!P3 IMAD.WIDE.U32 R24, R5, 0x4, R14 ;  /* 0x000000040518b825 */ /* 0x001fe200078e000e */
[----:B------:R-:W-:Y:S02]  /*02e0*/  @!P6 IADD3 R15, PT, PT, R13, R17, RZ ;  /* 0x000000110d0fe210 */ /* 0x000fe40007ffe0ff */
[----:B------:R-:W-:Y:S01]  /*02f0*/  MOV R5, RZ ;  /* 0x000000ff00057202 */ /* 0x000fe20000000f00 */
[----:B-1----:R-:W-:-:S05]  /*0300*/  @!P1 IMAD.WIDE.U32 R16, R21, 0x4, R2 ;  /* 0x0000000415109825 */ /* 0x002fca00078e0002 */
[----:B------:R-:W5:Y:S01]  /*0310*/  @!P3 LDG.E R5, desc[UR4][R24.64] ;  /* 0x000000041805b981 */ /* 0x000f62000c1e1900 */
[----:B---3--:R-:W-:Y:S01]  /*0320*/  @!P6 IMAD.WIDE.U32 R20, R15, 0x4, R8 ;  /* 0x000000040f14e825 */ /* 0x008fe200078e0008 */
[----:B------:R-:W-:-:S06]  /*0330*/  CS2R R8, SRZ ;  /* 0x0000000000087805 */ /* 0x000fcc000001ff00 */
[----:B------:R-:W5:Y:S01]  /*0340*/  @!P6 LDG.E R8, desc[UR4][R20.64] ;  /* 0x000000041408e981 */ /* 0x000f62000c1e1900 */
[----:B--2---:R-:W-:Y:S02]  /*0350*/  @!P2 IMAD.WIDE.U32 R10, R19, 0x4, R10 ;  /* 0x00000004130aa825 */ /* 0x004fe400078e000a */
[----:B------:R-:W0:Y:S01]  /*0360*/  @!P0 LDC.64 R18, c[0x0][0x390] ;  /* 0x0000e400ff128b82 */ /* 0x000e220000000a00 */
[----:B------:R-:W-:Y:S02]  /*0370*/  @!P0 IADD3 R3, PT, PT, R13, R6, RZ ;  /* 0x000000060d038210 */ /* 0x000fe40007ffe0ff */
[----:B------:R-:W-:Y:S02]  /*0380*/  CS2R R14, SRZ ;  /* 0x00000000000e7805 */ /* 0x000fe4000001ff00 */
[----:B------:R-:W-:Y:S01]  /*0390*/  MOV R12, RZ ;  /* 0x000000ff000c7202 */ /* 0x000fe20000000f00 */
[----:B------:R-:W5:Y:S01]  /*03a0*/  @!P1 LDG.E R9, desc[UR4][R16.64] ;  /* 0x0000000410099981 */ /* 0x000f62000c1e1900 */
[----:B------:R-:W-:Y:S03]  /*03b0*/  BSSY.RECONVERGENT B0, `(.L_x_5580) ;  /* 0x0000030000007945 */ /* 0x000fe60003800200 */
[----:B------:R1:W5:Y:S04]  /*03c0*/  @!P2 LDG.E R14, desc[UR4][R10.64] ;  /* 0x000000040a0ea981 */ /* 0x000368000c1e1900 */
[----:B------:R2:W5:Y:S01]  /*03d0*/  @!P5 LDG.E R12, desc[UR4][R22.64] ;  /* 0x00000004160cd981 */ /* 0x000562000c1e1900 */
[----:B0-----:R-:W-:-:S05]  /*03e0*/  @!P0 IMAD.WIDE.U32 R18, R3, 0x4, R18 ;  /* 0x0000000403128825 */ /* 0x001fca00078e0012 */
[----:B------:R0:W5:Y:S01]  /*03f0*/  @!P0 LDG.E R15, desc[UR4][R18.64] ;  /* 0x00000004120f8981 */ /* 0x000162000c1e1900 */
[----:B------:R-:W-:-:S13]  /*0400*/  ISETP.GE.U32.AND P0, PT, R6, R4, PT ;  /* 0x000000040600720c */ /* 0x000fda0003f06070 */
[----:B------:R-:W3:Y:S01]  /*0410*/  @!P0 LDC.64 R2, c[0x0][0x388] ;  /* 0x0000e200ff028b82 */ /* 0x000ee20000000a00 */
[C---:B-1----:R-:W-:Y:S02]  /*0420*/  IADD3 R11, PT, PT, R6.reuse, 0x180, RZ ;  /* 0x00000180060b7810 */ /* 0x042fe40007ffe0ff */
[C---:B------:R-:W-:Y:S02]  /*0430*/  IADD3 R17, PT, PT, R6.reuse, 0x200, RZ ;  /* 0x0000020006117810 */ /* 0x040fe40007ffe0ff */
[----:B--2---:R-:W-:Y:S02]  /*0440*/  IADD3 R23, PT, PT, R6, 0x100, RZ ;  /* 0x0000010006177810 */ /* 0x004fe40007ffe0ff */
[-C--:B------:R-:W-:Y:S02]  /*0450*/  ISETP.GE.U32.AND P1, PT, R11, R4.reuse, PT ;  /* 0x000000040b00720c */ /* 0x080fe40003f26070 */
[-C--:B------:R-:W-:Y:S02]  /*0460*/  ISETP.GE.U32.AND P2, PT, R17, R4.reuse, PT ;  /* 0x000000041100720c */ /* 0x080fe40003f46070 */
[----:B------:R-:W-:-:S02]  /*0470*/  ISETP.GE.U32.AND P5, PT, R23, R4, PT ;  /* 0x000000041700720c */ /* 0x000fc40003fa6070 */
[C---:B------:R-:W-:Y:S02]  /*0480*/  IADD3 R11, PT, PT, R6.reuse, 0x80, RZ ;  /* 0x00000080060b7810 */ /* 0x040fe40007ffe0ff */
[----:B------:R-:W-:Y:S01]  /*0490*/  IADD3 R17, PT, PT, R6, 0x280, RZ ;  /* 0x0000028006117810 */ /* 0x000fe20007ffe0ff */
[----:B0-----:R-:W-:Y:S08]  /*04a0*/  @P0 BRA `(.L_x_5581) ;  /* 0x0000000000800947 */ /* 0x001ff00003800000 */
[----:B-----5:R-:W-:Y:S01]  /*04b0*/  FMUL.FTZ R10, |R15|, -1.4426950216293334961 ;  /* 0xbfb8aa3b0f0a7820 */ /* 0x020fe20000410200 */
[----:B------:R-:W-:Y:S02]  /*04c0*/  MOV R21, 0x3e800000 ;  /* 0x3e80000000157802 */ /* 0x000fe40000000f00 */
[----:B------:R-:W-:-:S03]  /*04d0*/  FMNMX.FTZ R15, RZ, R15, PT ;  /* 0x0000000fff0f7209 */ /* 0x000fc60003810000 */
[----:B------:R-:W0:Y:S02]  /*04e0*/  MUFU.EX2 R10, R10 ;  /* 0x0000000a000a7308 */ /* 0x000e240000000800 */
[C---:B0-----:R-:W-:Y:S01]  /*04f0*/  FADD.FTZ.RZ R16, R10.reuse, 1 ;  /* 0x3f8000000a107421 */ /* 0x041fe2000001c000 */
[----:B------:R-:W-:-:S04]  /*0500*/  ISETP.GE.U32.AND P3, PT, R10, 0x7f800000, PT ;  /* 0x7f8000000a00780c */ /* 0x000fc80003f66070 */
[----:B------:R-:W-:Y:S02]  /*0510*/  IADD3 R16, PT, PT, R16, -0x3f400000, RZ ;  /* 0xc0c0000010107810 */ /* 0x000fe40007ffe0ff */
[----:B------:R-:W-:Y:S02]  /*0520*/  ISETP.GT.AND P4, PT, R10, -0x40800000, P3 ;  /* 0xbf8000000a00780c */ /* 0x000fe40001f84270 */
[----:B------:R-:W-:-:S04]  /*0530*/  LOP3.LUT R19, R16, 0xff800000, RZ, 0xc0, !PT ;  /* 0xff80000010137812 */ /* 0x000fc800078ec0ff */
[----:B------:R-:W-:-:S05]  /*0540*/  IADD3 R16, PT, PT, -R19, 0x40800000, RZ ;  /* 0x4080000013107810 */ /* 0x000fca0007ffe1ff */
[----:B------:R-:W-:Y:S01]  /*0550*/  FFMA.FTZ R21, R16, R21, -1 ;  /* 0xbf80000010157423 */ /* 0x000fe20000010015 */
[-C--:B------:R-:W-:Y:S02]  /*0560*/  IADD3 R16, PT, PT, R10, -R19.reuse, RZ ;  /* 0x800000130a107210 */ /* 0x080fe40007ffe0ff */
[----:B------:R-:W-:-:S03]  /*0570*/  I2FP.F32.S32 R19, R19 ;  /* 0x0000001300137245 */ /* 0x000fc60000201400 */
[----:B------:R-:W-:Y:S01]  /*0580*/  FADD.FTZ R16, R16, R21 ;  /* 0x0000001510107221 */ /* 0x000fe20000010000 */
[----:B------:R-:W-:Y:S01]  /*0590*/  MOV R21, 0x3d39bf78 ;  /* 0x3d39bf7800157802 */ /* 0x000fe20000000f00 */
[----:B------:R-:W-:-:S04]  /*05a0*/  FMUL.FTZ R19, R19, 1.1920928955078125e-07 ;  /* 0x3400000013137820 */ /* 0x000fc80000410000 */
        /* <DEDUP_REMOVED lines=11> */
[----:B------:R-:W-:-:S05]  /*0660*/  @P3 MOV R19, 0x7f800000 ;  /* 0x7f80000000133802 */ /* 0x000fca0000000f00 */
[C---:B------:R-:W-:Y:S01]  /*0670*/  @P4 FFMA.FTZ R16, R10.reuse, R19, +INF ;  /* 0x7f8000000a104423 */ /* 0x040fe20000010013 */
[----:B------:R-:W-:-:S04]  /*0680*/  @P3 FSETP.NEU.FTZ.AND P4, PT, R10, RZ, PT ;  /* 0x000000ff0a00320b */ /* 0x000fc80003f9d000 */
[----:B------:R-:W-:-:S05]  /*0690*/  @P3 FSEL R16, R16, -RZ, P4 ;  /* 0x800000ff10103208 */ /* 0x000fca0002000000 */
[----:B------:R-:W-:-:S07]  /*06a0*/  FADD.FTZ R15, R15, -R16 ;  /* 0x800000100f0f7221 */ /* 0x000fce0000010000 */
.L_x_5581:
[----:B------:R-:W-:Y:S05]  /*06b0*/  BSYNC.RECONVERGENT B0 ;  /* 0x0000000000007941 */ /* 0x000fea0003800200 */
.L_x_5580:
[-C--:B------:R-:W-:Y:S01]  /*06c0*/  ISETP.GE.U32.AND P4, PT, R11, R4.reuse, PT ;  /* 0x000000040b00720c */ /* 0x080fe20003f86070 */
[----:B------:R-:W-:Y:S01]  /*06d0*/  BSSY.RECONVERGENT B0, `(.L_x_5582) ;  /* 0x0000024000007945 */ /* 0x000fe20003800200 */
[----:B------:R-:W-:Y:S02]  /*06e0*/  ISETP.GE.U32.AND P3, PT, R17, R4, PT ;  /* 0x000000041100720c */ /* 0x000fe40003f66070 */
[----:B------:R-:W-:-:S09]  /*06f0*/  IADD3 R17, PT, PT, R6, 0x300, RZ ;  /* 0x0000030006117810 */ /* 0x000fd20007ffe0ff */
        /* <DEDUP_REMOVED lines=33> */
.L_x_5583:
[----:B------:R-:W-:Y:S05]  /*0910*/  BSYNC.RECONVERGENT B0 ;  /* 0x0000000000007941 */ /* 0x000fea0003800200 */
.L_x_5582:
[----:B------:R-:W-:Y:S01]  /*0920*/  BSSY.RECONVERGENT B0, `(.L_x_5584) ;  /* 0x0000024000007945 */ /* 0x000fe20003800200 */
[----:B------:R-:W-:Y:S02]  /*0930*/  ISETP.GE.U32.AND P4, PT, R17, R4, PT ;  /* 0x000000041100720c */ /* 0x000fe40003f86070 */
[----:B------:R-:W-:Y:S01]  /*0940*/  IADD3 R17, PT, PT, R6, 0x380, RZ ;  /* 0x0000038006117810 */ /* 0x000fe20007ffe0ff */
[----:B------:R-:W-:Y:S10]  /*0950*/  @P5 BRA `(.L_x_5585) ;  /* 0x0000000000805947 */ /* 0x000ff40003800000 */
        /* <DEDUP_REMOVED lines=31> */
[----:B------:R-:W-:-:S07]  /*0b50*/  FADD.FTZ R10, R19, -R16 ;  /* 0x80000010130a7221 */ /* 0x000fce0000010000 */
.L_x_5585:
[----:B------:R-:W-:Y:S05]  /*0b60*/  BSYNC.RECONVERGENT B0 ;  /* 0x0000000000007941 */ /* 0x000fea0003800200 */
.L_x_5584:
[----:B------:R-:W-:Y:S01]  /*0b70*/  ISETP.GE.U32.AND P5, PT, R17, R4, PT ;  /* 0x000000041100720c */ /* 0x000fe20003fa6070 */
[----:B------:R-:W-:Y:S01]  /*0b80*/  BSSY.RECONVERGENT B0, `(.L_x_5586) ;  /* 0x0000024000007945 */ /* 0x000fe20003800200 */
[----:B------:R-:W-:-:S05]  /*0b90*/  @!P0 IADD3 R17, PT, PT, R13, R6, RZ ;  /* 0x000000060d118210 */ /* 0x000fca0007ffe0ff */
[----:B---3--:R-:W-:Y:S01]  /*0ba0*/  @!P0 IMAD.WIDE.U32 R2, R17, 0x4, R2 ;  /* 0x0000000411028825 */ /* 0x008fe200078e0002 */
[----:B------:R-:W-:Y:S06]  /*0bb0*/  @P1 BRA `(.L_x_5587) ;  /* 0x0000000000801947 */ /* 0x000fec0003800000 */
        /* <DEDUP_REMOVED lines=32> */
.L_x_5587:
[----:B------:R-:W-:Y:S05]  /*0dc0*/  BSYNC.RECONVERGENT B0 ;  /* 0x0000000000007941 */ /* 0x000fea0003800200 */
.L_x_5586:
        /* <DEDUP_REMOVED lines=34> */
.L_x_5589:
[----:B------:R-:W-:Y:S05]  /*0ff0*/  BSYNC.RECONVERGENT B0 ;  /* 0x0000000000007941 */ /* 0x000fea0003800200 */
.L_x_5588:
        /* <DEDUP_REMOVED lines=34> */
.L_x_5591:
[----:B------:R-:W-:Y:S05]  /*1220*/  BSYNC.RECONVERGENT B0 ;  /* 0x0000000000007941 */ /* 0x000fea0003800200 */
.L_x_5590:
        /* <DEDUP_REMOVED lines=34> */
.L_x_5593:
[----:B------:R-:W-:Y:S05]  /*1450*/  BSYNC.RECONVERGENT B0 ;  /* 0x0000000000007941 */ /* 0x000fea0003800200 */
.L_x_5592:
        /* <DEDUP_REMOVED lines=34> */
.L_x_5595:
[----:B------:R-:W-:Y:S05]  /*1680*/  BSYNC.RECONVERGENT B0 ;  /* 0x0000000000007941 */ /* 0x000fea0003800200 */
.L_x_5594:
[----:B------:R-:W-:Y:S01]  /*1690*/  @!P0 MOV R6, R11 ;  /* 0x0000000b00068202 */ /* 0x000fe20000000f00 */
[----:B-----5:R0:W-:Y:S01]  /*16a0*/  @!P0 STG.E desc[UR4][R2.64], R15 ;  /* 0x0000000f02008986 */ /* 0x0201e2000c101904 */
        /* <DEDUP_REMOVED lines=16> */
.L_x_5598:
[----:B------:R-:W-:-:S13]  /*17b0*/  ISETP.GE.U32.AND P0, PT, R6, R4, PT ;  /* 0x000000040600720c */ /* 0x000fda0003f06070 */
[----:B------:R-:W-:Y:S05]  /*17c0*/  @P0 BRA `(.L_x_5600) ;  /* 0x0000000000300947 */ /* 0x000fea0003800000 */
[----:B0-----:R-:W0:Y:S01]  /*17d0*/  LDC.64 R2, c[0x0][0x388] ;  /* 0x0000e200ff027b82 */ /* 0x001e220000000a00 */
[----:B------:R-:W-:Y:S02]  /*17e0*/  IADD3 R7, PT, PT, R13, R6, RZ ;  /* 0x000000060d077210 */ /* 0x000fe40007ffe0ff */
[----:B------:R-:W-:-:S03]  /*17f0*/  IADD3 R6, PT, PT, R6, 0x80, RZ ;  /* 0x0000008006067810 */ /* 0x000fc60007ffe0ff */
[----:B0-----:R-:W-:-:S05]  /*1800*/  IMAD.WIDE.U32 R2, R7, 0x4, R2 ;  /* 0x0000000407027825 */ /* 0x001fca00078e0002 */
[----:B------:R1:W-:Y:S02]  /*1810*/  STG.E desc[UR4][R2.64], R0 ;  /* 0x0000000002007986 */ /* 0x0003e4000c101904 */
.L_x_5599:
[----:B------:R-:W-:-:S13]  /*1820*/  ISETP.GE.U32.AND P0, PT, R6, R4, PT ;  /* 0x000000040600720c */ /* 0x000fda0003f06070 */
[----:B------:R-:W-:Y:S05]  /*1830*/  @P0 BRA `(.L_x_5601) ;  /* 0x0000000000340947 */ /* 0x000fea0003800000 */
[----:B01----:R-:W0:Y:S01]  /*1840*/  LDC.64 R2, c[0x0][0x388] ;  /* 0x0000e200ff027b82 */ /* 0x003e220000000a00 */
[----:B------:R-:W-:Y:S02]  /*1850*/  IADD3 R7, PT, PT, R13, R6, RZ ;  /* 0x000000060d077210 */ /* 0x000fe40007ffe0ff */
[----:B------:R-:W-:-:S03]  /*1860*/  IADD3 R6, PT, PT, R6, 0x80, RZ ;  /* 0x0000008006067810 */ /* 0x000fc60007ffe0ff */
[----:B0-----:R-:W-:-:S05]  /*1870*/  IMAD.WIDE.U32 R2, R7, 0x4, R2 ;  /* 0x0000000407027825 */ /* 0x001fca00078e0002 */
[----:B------:R1:W-:Y:S02]  /*1880*/  STG.E desc[UR4][R2.64], R5 ;  /* 0x0000000502007986 */ /* 0x0003e4000c101904 */
.L_x_5600:
        /* <DEDUP_REMOVED lines=8> */
.L_x_5601:
[----:B------:R-:W-:Y:S05]  /*1910*/  BSYNC.RELIABLE B1 ;  /* 0x0000000000017941 */ /* 0x000fea0003800100 */
.L_x_5597:
[----:B------:R-:W-:-:S13]  /*1920*/  ISETP.GE.U32.AND P0, PT, R6, R4, PT ;  /* 0x000000040600720c */ /* 0x000fda0003f06070 */
[----:B012---:R-:W0:Y:S01]  /*1930*/  @!P0 LDC.64 R2, c[0x0][0x388] ;  /* 0x0000e200ff028b82 */ /* 0x007e220000000a00 */
[----:B------:R-:W-:Y:S02]  /*1940*/  @!P0 IADD3 R5, PT, PT, R13, R6, RZ ;  /* 0x000000060d058210 */ /* 0x000fe40007ffe0ff */
[----:B------:R-:W-:-:S03]  /*1950*/  @!P0 IADD3 R6, PT, PT, R6, 0x80, RZ ;  /* 0x0000008006068810 */ /* 0x000fc60007ffe0ff */
[----:B0-----:R-:W-:-:S05]  /*1960*/  @!P0 IMAD.WIDE.U32 R2, R5, 0x4, R2 ;  /* 0x0000000405028825 */ /* 0x001fca00078e0002 */
[----:B------:R2:W-:Y:S02]  /*1970*/  @!P0 STG.E desc[UR4][R2.64], R9 ;  /* 0x0000000902008986 */ /* 0x0005e4000c101904 */
.L_x_5602:
[----:B------:R-:W-:Y:S05]  /*1980*/  BSYNC.RECONVERGENT B0 ;  /* 0x0000000000007941 */ /* 0x000fea0003800200 */
.L_x_5596:
        /* <DEDUP_REMOVED lines=8> */
.L_x_5579:
[----:B------:R-:W0:Y:S01]  /*1a10*/  S2R R21, SR_TID.X ;  /* 0x0000000000157919 */ /* 0x000e220000002100 */
[----:B------:R-:W1:Y:S02]  /*1a20*/  LDC.64 R2, c[0x0][0x390] ;  /* 0x0000e400ff027b82 */ /* 0x000e640000000a00 */
[----:B-1----:R-:W-:-:S04]  /*1a30*/  IMAD.WIDE.U32 R2, R13, 0x4, R2 ;  /* 0x000000040d027825 */ /* 0x002fc800078e0002 */
[----:B0-----:R-:W-:-:S05]  /*1a40*/  IMAD.WIDE.U32 R10, R21, 0x8, R2 ;  /* 0x00000008150a7825 */ /* 0x001fca00078e0002 */
[----:B------:R-:W2:Y:S04]  /*1a50*/  LDG.E.64 R8, desc[UR4][R10.64] ;  /* 0x000000040a087981 */ /* 0x000ea8000c1e1b00 */
[----:B------:R-:W3:Y:S04]  /*1a60*/  LDG.E.64 R6, desc[UR4][R10.64+0x400] ;  /* 0x000400040a067981 */ /* 0x000ee8000c1e1b00 */
[----:B------:R-:W4:Y:S04]  /*1a70*/  LDG.E.64 R4, desc[UR4][R10.64+0x800] ;  /* 0x000800040a047981 */ /* 0x000f28000c1e1b00 */
[----:B------:R0:W5:Y:S01]  /*1a80*/  LDG.E.64 R2, desc[UR4][R10.64+0xc00] ;  /* 0x000c00040a027981 */ /* 0x000162000c1e1b00 */
[----:B------:R-:W-:-:S02]  /*1a90*/  HFMA2 R16, -RZ, RZ, 1.625, 0 ;  /* 0x3e800000ff107431 */ /* 0x000fc400000001ff */
[----:B--2---:R-:W-:Y:S01]  /*1aa0*/  FMUL.FTZ R12, |R8|, -1.4426950216293334961 ;  /* 0xbfb8aa3b080c7820 */ /* 0x004fe20000410200 */
[----:B------:R-:W-:Y:S01]  /*1ab0*/  FMNMX.FTZ R8, RZ, R8, PT ;  /* 0x00000008ff087209 */ /* 0x000fe20003810000 */
[----:B---3--:R-:W-:Y:S01]  /*1ac0*/  FMUL.FTZ R22, |R7|, -1.4426950216293334961 ;  /* 0xbfb8aa3b07167820 */ /* 0x008fe20000410200 */
[----:B------:R-:W-:-:S03]  /*1ad0*/  FMNMX.FTZ R7, RZ, R7, PT ;  /* 0x00000007ff077209 */ /* 0x000fc60003810000 */
[----:B------:R-:W1:Y:S02]  /*1ae0*/  MUFU.EX2 R12, R12 ;  /* 0x0000000c000c7308 */ /* 0x000e640000000800 */
[C---:B-1----:R-:W-:Y:S01]  /*1af0*/  FADD.FTZ.RZ R0, R12.reuse, 1 ;  /* 0x3f8000000c007421 */ /* 0x042fe2000001c000 */
[----:B------:R-:W-:-:S04]  /*1b00*/  ISETP.GE.U32.AND P1, PT, R12, 0x7f800000, PT ;  /* 0x7f8000000c00780c */ /* 0x000fc80003f26070 */
[----:B------:R-:W-:Y:S02]  /*1b10*/  IADD3 R0, PT, PT, R0, -0x3f400000, RZ ;  /* 0xc0c0000000007810 */ /* 0x000fe40007ffe0ff */
[----:B------:R-:W-:Y:S02]  /*1b20*/  ISETP.GT.AND P0, PT, R12, -0x40800000, P1 ;  /* 0xbf8000000c00780c */ /* 0x000fe40000f04270 */
[----:B------:R-:W-:Y:S01]  /*1b30*/  LOP3.LUT R15, R0, 0xff800000, RZ, 0xc0, !PT ;  /* 0xff800000000f7812 */ /* 0x000fe200078ec0ff */
[----:B------:R-:W-:Y:S01]  /*1b40*/  FMUL.FTZ R0, |R9|, -1.4426950216293334961 ;  /* 0xbfb8aa3b09007820 */ /* 0x000fe20000410200 */
[----:B------:R-:W-:Y:S02]  /*1b50*/  FMNMX.FTZ R9, RZ, R9, PT ;  /* 0x00000009ff097209 */ /* 0x000fe40003810000 */
[----:B------:R-:W-:Y:S02]  /*1b60*/  IADD3 R17, PT, PT, -R15, 0x40800000, RZ ;  /* 0x408000000f117810 */ /* 0x000fe40007ffe1ff */
[-C--:B------:R-:W-:Y:S01]  /*1b70*/  IADD3 R14, PT, PT, R12, -R15.reuse, RZ ;  /* 0x8000000f0c0e7210 */ /* 0x080fe20007ffe0ff */
[----:B------:R-:W1:Y:S01]  /*1b80*/  MUFU.EX2 R0, R0 ;  /* 0x0000000000007308 */ /* 0x000e620000000800 */
[----:B------:R-:W-:Y:S01]  /*1b90*/  I2FP.F32.S32 R15, R15 ;  /* 0x0000000f000f7245 */ /* 0x000fe20000201400 */
[----:B0-----:R-:W-:Y:S01]  /*1ba0*/  FFMA.FTZ R11, R17, R16, -1 ;  /* 0xbf800000110b7423 */ /* 0x001fe20000010010 */
[----:B------:R-:W-:-:S02]  /*1bb0*/  MOV R17, 0x3d39bf78 ;  /* 0x3d39bf7800117802 */ /* 0x000fc40000000f00 */
[----:B------:R-:W-:Y:S01]  /*1bc0*/  @P1 MOV R29, 0x7f800000 ;  /* 0x7f800000001d1802 */ /* 0x000fe20000000f00 */
[----:B------:R-:W-:Y:S01]  /*1bd0*/  FADD.FTZ R14, R14, R11 ;  /* 0x0000000b0e0e7221 */ /* 0x000fe20000010000 */
[----:B------:R-:W-:Y:S01]  /*1be0*/  FMUL.FTZ R15, R15, 1.1920928955078125e-07 ;  /* 0x340000000f0f7820 */ /* 0x000fe20000410000 */
[----:B------:R-:W-:Y:S02]  /*1bf0*/  @P1 FSETP.NEU.FTZ.AND P2, PT, R12, RZ, PT ;  /* 0x000000ff0c00120b */ /* 0x000fe40003f5d000 */
[----:B------:R-:W-:-:S04]  /*1c00*/  FFMA.FTZ R11, R14, -R17, 0.10546888411045074463 ;  /* 0x3dd800120e0b7423 */ /* 0x000fc80000010811 */
[----:B------:R-:W-:Y:S01]  /*1c10*/  FFMA.FTZ R11, R14, R11, -0.13229703903198242188 ;  /* 0xbe0778e00e0b7423 */ /* 0x000fe2000001000b */
[C---:B-1----:R-:W-:Y:S01]  /*1c20*/  FADD.FTZ.RZ R10, R0.reuse, 1 ;  /* 0x3f800000000a7421 */ /* 0x042fe2000001c000 */
[----:B------:R-:W-:Y:S02]  /*1c30*/  ISETP.GE.U32.AND P3, PT, R0, 0x7f800000, PT ;  /* 0x7f8000000000780c */ /* 0x000fe40003f66070 */
[----:B------:R-:W-:Y:S02]  /*1c40*/  FFMA.FTZ R11, R14, R11, 0.14491446316242218018 ;  /* 0x3e1464750e0b7423 */ /* 0x000fe4000001000b */
[----:B------:R-:W-:Y:S02]  /*1c50*/  IADD3 R10, PT, PT, R10, -0x3f400000, RZ ;  /* 0xc0c000000a0a7810 */ /* 0x000fe40007ffe0ff */
[----:B------:R-:W-:Y:S02]  /*1c60*/  FFMA.FTZ R11, R14, R11, -0.16641564667224884033 ;  /* 0xbe2a68dd0e0b7423 */ /* 0x000fe4000001000b */
[----:B------:R-:W-:Y:S01]  /*1c70*/  LOP3.LUT R19, R10, 0xff800000, RZ, 0xc0, !PT ;  /* 0xff8000000a137812 */ /* 0x000fe200078ec0ff */
[----:B------:R-:W-:Y:S01]  /*1c80*/  FMUL.FTZ R10, |R6|, -1.4426950216293334961 ;  /* 0xbfb8aa3b060a7820 */ /* 0x000fe20000410200 */
[----:B------:R-:W-:-:S02]  /*1c90*/  FFMA.FTZ R11, R14, R11, 0.19988867640495300293 ;  /* 0x3e4caf9e0e0b7423 */ /* 0x000fc4000001000b */
[----:B------:R-:W-:Y:S02]  /*1ca0*/  IADD3 R23, PT, PT, -R19, 0x40800000, RZ ;  /* 0x4080000013177810 */ /* 0x000fe40007ffe1ff */
[----:B------:R-:W-:Y:S01]  /*1cb0*/  FFMA.FTZ R11, R14, R11, -0.25000196695327758789 ;  /* 0xbe8000420e0b7423 */ /* 0x000fe2000001000b */
[----:B------:R-:W-:Y:S01]  /*1cc0*/  IADD3 R18, PT, PT, R0, -R19, RZ ;  /* 0x8000001300127210 */ /* 0x000fe20007ffe0ff */
[----:B------:R-:W0:Y:S01]  /*1cd0*/  MUFU.EX2 R10, R10 ;  /* 0x0000000a000a7308 */ /* 0x000e220000000800 */
[----:B------:R-:W-:Y:S01]  /*1ce0*/  FFMA.FTZ R25, R23, R16, -1 ;  /* 0xbf80000017197423 */ /* 0x000fe20000010010 */
[----:B------:R-:W-:Y:S01]  /*1cf0*/  FFMA.FTZ R11, R14, R11, 0.33333510160446166992 ;  /* 0x3eaaaae60e0b7423 */ /* 0x000fe2000001000b */
[----:B------:R-:W-:Y:S02]  /*1d00*/  I2FP.F32.S32 R19, R19 ;  /* 0x0000001300137245 */ /* 0x000fe40000201400 */
[----:B------:R-:W-:Y:S01]  /*1d10*/  FADD.FTZ R18, R18, R25 ;  /* 0x0000001912127221 */ /* 0x000fe20000010000 */
[----:B------:R-:W-:Y:S01]  /*1d20*/  FFMA.FTZ R23, R14, R11, -0.5 ;  /* 0xbf0000000e177423 */ /* 0x000fe2000001000b */
[----:B------:R-:W-:Y:S01]  /*1d30*/  @P3 FSETP.NEU.FTZ.AND P4, PT, R0, RZ, PT ;  /* 0x000000ff0000320b */ /* 0x000fe20003f9d000 */
[----:B------:R-:W1:Y:S01]  /*1d40*/  MUFU.EX2 R11, R22 ;  /* 0x00000016000b7308 */ /* 0x000e620000000800 */
[----:B------:R-:W-:Y:S01]  /*1d50*/  FFMA.FTZ R25, R18, -R17, 0.10546888411045074463 ;  /* 0x3dd8001212197423 */ /* 0x000fe20000010811 */
[----:B------:R-:W-:Y:S01]  /*1d60*/  FMUL.FTZ R23, R14, R23 ;  /* 0x000000170e177220 */ /* 0x000fe20000410000 */
[----:B------:R-:W-:-:S02]  /*1d70*/  FMUL.FTZ R19, R19, 1.1920928955078125e-07 ;  /* 0x3400000013137820 */ /* 0x000fc40000410000 */
[----:B------:R-:W-:Y:S01]  /*1d80*/  FFMA.FTZ R25, R18, R25, -0.13229703903198242188 ;  /* 0xbe0778e012197423 */ /* 0x000fe20000010019 */
[----:B------:R-:W-:Y:S01]  /*1d90*/  FFMA.FTZ R14, R14, R23, R14 ;  /* 0x000000170e0e7223 */ /* 0x000fe2000001000e */
[C---:B0-----:R-:W-:Y:S01]  /*1da0*/  FADD.FTZ.RZ R20, R10.reuse, 1 ;  /* 0x3f8000000a147421 */ /* 0x041fe2000001c000 */
[----:B------:R-:W-:Y:S01]  /*1db0*/  ISETP.GE.U32.AND P5, PT, R10, 0x7f800000, PT ;  /* 0x7f8000000a00780c */ /* 0x000fe20003fa6070 */
[----:B------:R-:W-:Y:S01]  /*1dc0*/  FFMA.FTZ R25, R18, R25, 0.14491446316242218018 ;  /* 0x3e14647512197423 */ /* 0x000fe20000010019 */
[----:B------:R-:W-:Y:S01]  /*1dd0*/  FFMA.FTZ R15, R15, 0.69314718246459960938, R14 ;  /* 0x3f3172180f0f7823 */ /* 0x000fe2000001000e */
[----:B------:R-:W-:Y:S01]  /*1de0*/  @P0 FFMA.FTZ R15, R12, R29, +INF ;  /* 0x7f8000000c0f0423 */ /* 0x000fe2000001001d */
[----:B------:R-:W-:Y:S01]  /*1df0*/  IADD3 R20, PT, PT, R20, -0x3f400000, RZ ;  /* 0xc0c0000014147810 */ /* 0x000fe20007ffe0ff */
[----:B------:R-:W-:Y:S01]  /*1e00*/  FFMA.FTZ R25, R18, R25, -0.16641564667224884033 ;  /* 0xbe2a68dd12197423 */ /* 0x000fe20000010019 */
[----:B-1----:R-:W-:Y:S01]  /*1e10*/  FADD.FTZ.RZ R14, R11, 1 ;  /* 0x3f8000000b0e7421 */ /* 0x002fe2000001c000 */
[----:B------:R-:W-:-:S02]  /*1e20*/  ISETP.GT.AND P0, PT, R0, -0x40800000, P3 ;  /* 0xbf8000000000780c */ /* 0x000fc40001f04270 */
[----:B------:R-:W-:Y:S01]  /*1e30*/  FFMA.FTZ R25, R18, R25, 0.19988867640495300293 ;  /* 0x3e4caf9e12197423 */ /* 0x000fe20000010019 */
[----:B------:R-:W-:Y:S02]  /*1e40*/  LOP3.LUT R23, R20, 0xff800000, RZ, 0xc0, !PT ;  /* 0xff80000014177812 */ /* 0x000fe400078ec0ff */
[----:B------:R-:W-:Y:S01]  /*1e50*/  IADD3 R14, PT, PT, R14, -0x3f400000, RZ ;  /* 0xc0c000000e0e7810 */ /* 0x000fe20007ffe0ff */
[----:B------:R-:W-:Y:S01]  /*1e60*/  FFMA.FTZ R25, R18, R25, -0.25000196695327758789 ;  /* 0xbe80004212197423 */ /* 0x000fe20000010019 */
[----:B------:R-:W-:Y:S02]  /*1e70*/  IADD3 R27, PT, PT, -R23, 0x40800000, RZ ;  /* 0x40800000171b7810 */ /* 0x000fe40007ffe1ff */
[----:B------:R-:W-:Y:S01]  /*1e80*/  LOP3.LUT R12, R14, 0xff800000, RZ, 0xc0, !PT ;  /* 0xff8000000e0c7812 */ /* 0x000fe200078ec0ff */
[----:B------:R-:W-:Y:S01]  /*1e90*/  FFMA.FTZ R25, R18, R25, 0.33333510160446166992 ;  /* 0x3eaaaae612197423 */ /* 0x000fe20000010019 */
[----:B------:R-:W-:Y:S01]  /*1ea0*/  IADD3 R20, PT, PT, R10, -R23, RZ ;  /* 0x800000170a147210 */ /* 0x000fe20007ffe0ff */
[----:B------:R-:W-:Y:S01]  /*1eb0*/  FFMA.FTZ R27, R27, R16, -1 ;  /* 0xbf8000001b1b7423 */ /* 0x000fe20000010010 */
[----:B------:R-:W-:Y:S01]  /*1ec0*/  IADD3 R29, PT, PT, -R12, 0x40800000, RZ ;  /* 0x408000000c1d7810 */ /* 0x000fe20007ffe1ff */
[----:B------:R-:W-:Y:S01]  /*1ed0*/  FFMA.FTZ R25, R18, R25, -0.5 ;  /* 0xbf00000012197423 */ /* 0x000fe20000010019 */
[----:B------:R-:W-:Y:S01]  /*1ee0*/  IADD3 R22, PT, PT, R11, -R12, RZ ;  /* 0x8000000c0b167210 */ /* 0x000fe20007ffe0ff */
[----:B------:R-:W-:Y:S01]  /*1ef0*/  FADD.FTZ R20, R20, R27 ;  /* 0x0000001b14147221 */ /* 0x000fe20000010000 */
[----:B------:R-:W-:Y:S01]  /*1f00*/  I2FP.F32.S32 R23, R23 ;  /* 0x0000001700177245 */ /* 0x000fe20000201400 */
[----:B------:R-:W-:Y:S01]  /*1f10*/  FFMA.FTZ R29, R29, R16, -1 ;  /* 0xbf8000001d1d7423 */ /* 0x000fe20000010010 */
[----:B------:R-:W-:Y:S01]  /*1f20*/  FMUL.FTZ R25, R18, R25 ;  /* 0x0000001912197220 */ /* 0x000fe20000410000 */
[----:B------:R-:W-:Y:S01]  /*1f30*/  FFMA.FTZ R27, R20, -R17, 0.10546888411045074463 ;  /* 0x3dd80012141b7423 */ /* 0x000fe20000010811 */
[----:B------:R-:W-:Y:S01]  /*1f40*/  I2FP.F32.S32 R12, R12 ;  /* 0x0000000c000c7245 */ /* 0x000fe20000201400 */
[----:B------:R-:W-:Y:S01]  /*1f50*/  FADD.FTZ R22, R22, R29 ;  /* 0x0000001d16167221 */ /* 0x000fe20000010000 */
[----:B------:R-:W-:Y:S01]  /*1f60*/  FFMA.FTZ R14, R18, R25, R18 ;  /* 0x00000019120e7223 */ /* 0x000fe20000010012 */
[----:B------:R-:W-:Y:S01]  /*1f70*/  FFMA.FTZ R27, R20, R27, -0.13229703903198242188 ;  /* 0xbe0778e0141b7423 */ /* 0x000fe2000001001b */
[----:B----4-:R-:W-:Y:S01]  /*1f80*/  FMUL.FTZ R18, |R4|, -1.4426950216293334961 ;  /* 0xbfb8aa3b04127820 */ /* 0x010fe20000410200 */
[----:B------:R-:W-:Y:S01]  /*1f90*/  FFMA.FTZ R25, R22, -R17, 0.10546888411045074463 ;  /* 0x3dd8001216197423 */ /* 0x000fe20000010811 */
[----:B------:R-:W-:Y:S01]  /*1fa0*/  FFMA.FTZ R14, R19, 0.69314718246459960938, R14 ;  /* 0x3f317218130e7823 */ /* 0x000fe2000001000e */
[----:B------:R-:W-:Y:S01]  /*1fb0*/  @P3 MOV R19, 0x7f800000 ;  /* 0x7f80000000133802 */ /* 0x000fe20000000f00 */
[----:B------:R-:W-:Y:S01]  /*1fc0*/  FFMA.FTZ R27, R20, R27, 0.14491446316242218018 ;  /* 0x3e146475141b7423 */ /* 0x000fe2000001001b */
[----:B------:R-:W-:Y:S01]  /*1fd0*/  FFMA.FTZ R25, R22, R25, -0.13229703903198242188 ;  /* 0xbe0778e016197423 */ /* 0x000fe20000010019 */
[----:B------:R-:W0:Y:S01]  /*1fe0*/  MUFU.EX2 R18, R18 ;  /* 0x0000001200127308 */ /* 0x000e220000000800 */
[----:B------:R-:W-:Y:S01]  /*1ff0*/  FMUL.FTZ R23, R23, 1.1920928955078125e-07 ;  /* 0x3400000017177820 */ /* 0x000fe20000410000 */
[----:B------:R-:W-:Y:S01]  /*2000*/  @P0 FFMA.FTZ R14, R0, R19, +INF ;  /* 0x7f800000000e0423 */ /* 0x000fe20000010013 */
[----:B------:R-:W-:Y:S01]  /*2010*/  FFMA.FTZ R25, R22, R25, 0.14491446316242218018 ;  /* 0x3e14647516197423 */ /* 0x000fe20000010019 */
[----:B------:R-:W-:Y:S01]  /*2020*/  FMUL.FTZ R19, |R5|, -1.4426950216293334961 ;  /* 0xbfb8aa3b05137820 */ /* 0x000fe20000410200 */
[----:B------:R-:W-:Y:S01]  /*2030*/  FFMA.FTZ R27, R20, R27, -0.16641564667224884033 ;  /* 0xbe2a68dd141b7423 */ /* 0x000fe2000001001b */
[----:B------:R-:W-:Y:S01]  /*2040*/  ISETP.GT.AND P6, PT, R10, -0x40800000, P5 ;  /* 0xbf8000000a00780c */ /* 0x000fe20002fc4270 */
[----:B------:R-:W-:Y:S01]  /*2050*/  FFMA.FTZ R25, R22, R25, -0.16641564667224884033 ;  /* 0xbe2a68dd16197423 */ /* 0x000fe20000010019 */
[----:B------:R-:W-:Y:S01]  /*2060*/  @P5 MOV R29, 0x7f800000 ;  /* 0x7f800000001d5802 */ /* 0x000fe20000000f00 */
[----:B------:R-:W-:Y:S01]  /*2070*/  FFMA.FTZ R27, R20, R27, 0.19988867640495300293 ;  /* 0x3e4caf9e141b7423 */ /* 0x000fe2000001001b */
[----:B------:R-:W1:Y:S01]  /*2080*/  MUFU.EX2 R19, R19 ;  /* 0x0000001300137308 */ /* 0x000e620000000800 */
[----:B------:R-:W-:Y:S01]  /*2090*/  FFMA.FTZ R25, R22, R25, 0.19988867640495300293 ;  /* 0x3e4caf9e16197423 */ /* 0x000fe20000010019 */
[----:B------:R-:W-:Y:S01]  /*20a0*/  ISETP.GE.U32.AND P0, PT, R11, 0x7f800000, PT ;  /* 0x7f8000000b00780c */ /* 0x000fe20003f06070 */
[----:B------:R-:W-:Y:S01]  /*20b0*/  FFMA.FTZ R27, R20, R27, -0.25000196695327758789 ;  /* 0xbe800042141b7423 */ /* 0x000fe2000001001b */
[----:B0-----:R-:W-:Y:S01]  /*20c0*/  FADD.FTZ.RZ R24, R18, 1 ;  /* 0x3f80000012187421 */ /* 0x001fe2000001c000 */
[----:B------:R-:W-:Y:S01]  /*20d0*/  FFMA.FTZ R25, R22, R25, -0.25000196695327758789 ;  /* 0xbe80004216197423 */ /* 0x000fe20000010019 */
[----:B------:R-:W-:Y:S01]  /*20e0*/  @P1 FSEL R15, R15, -RZ, P2 ;  /* 0x800000ff0f0f1208 */ /* 0x000fe20001000000 */
[----:B------:R-:W-:Y:S01]  /*20f0*/  FFMA.FTZ R27, R20, R27, 0.33333510160446166992 ;  /* 0x3eaaaae6141b7423 */ /* 0x000fe2000001001b */
[----:B------:R-:W-:Y:S01]  /*2100*/  ISETP.GE.U32.AND P2, PT, R18, 0x7f800000, PT ;  /* 0x7f8000001200780c */ /* 0x000fe20003f46070 */
[----:B------:R-:W-:Y:S01]  /*2110*/  FFMA.FTZ R25, R22, R25, 0.33333510160446166992 ;  /* 0x3eaaaae616197423 */ /* 0x000fe20000010019 */
[----:B------:R-:W-:Y:S01]  /*2120*/  IADD3 R24, PT, PT, R24, -0x3f400000, RZ ;  /* 0xc0c0000018187810 */ /* 0x000fe20007ffe0ff */
[----:B------:R-:W-:Y:S01]  /*2130*/  FFMA.FTZ R27, R20, R27, -0.5 ;  /* 0xbf000000141b7423 */ /* 0x000fe2000001001b */
[----:B------:R-:W-:Y:S01]  /*2140*/  @P3 FSEL R14, R14, -RZ, P4 ;  /* 0x800000ff0e0e3208 */ /* 0x000fe20002000000 */
[----:B------:R-:W-:Y:S01]  /*2150*/  FFMA.FTZ R25, R22, R25, -0.5 ;  /* 0xbf00000016197423 */ /* 0x000fe20000010019 */
[----:B------:R-:W-:Y:S01]  /*2160*/  ISETP.GT.AND P4, PT, R18, -0x40800000, P2 ;  /* 0xbf8000001200780c */ /* 0x000fe20001784270 */
[----:B------:R-:W-:Y:S01]  /*2170*/  FMUL.FTZ R27, R20, R27 ;  /* 0x0000001b141b7220 */ /* 0x000fe20000410000 */
[----:B------:R-:W-:Y:S01]  /*2180*/  @P0 MOV R26, 0x7f800000 ;  /* 0x7f800000001a0802 */ /* 0x000fe20000000f00 */
[----:B------:R-:W-:Y:S01]  /*2190*/  FMUL.FTZ R25, R22, R25 ;  /* 0x0000001916197220 */ /* 0x000fe20000410000 */
[----:B------:R-:W-:Y:S01]  /*21a0*/  @P0 FSETP.NEU.FTZ.AND P1, PT, R11, RZ, PT ;  /* 0x000000ff0b00020b */ /* 0x000fe20003f3d000 */
[----:B------:R-:W-:Y:S01]  /*21b0*/  FFMA.FTZ R20, R20, R27, R20 ;  /* 0x0000001b14147223 */ /* 0x000fe20000010014 */
[----:B------:R-:W-:Y:S01]  /*21c0*/  FMUL.FTZ R27, R12, 1.1920928955078125e-07 ;  /* 0x340000000c1b7820 */ /* 0x000fe20000410000 */
[----:B------:R-:W-:Y:S01]  /*21d0*/  FFMA.FTZ R0, R22, R25, R22 ;  /* 0x0000001916007223 */ /* 0x000fe20000010016 */
[----:B-1----:R-:W-:Y:S01]  /*21e0*/  FADD.FTZ.RZ R22, R19, 1 ;  /* 0x3f80000013167421 */ /* 0x002fe2000001c000 */
[----:B------:R-:W-:Y:S01]  /*21f0*/  LOP3.LUT R25, R24, 0xff800000, RZ, 0xc0, !PT ;  /* 0xff80000018197812 */ /* 0x000fe200078ec0ff */
[----:B------:R-:W-:Y:S01]  /*2200*/  FFMA.FTZ R12, R23, 0.69314718246459960938, R20 ;  /* 0x3f317218170c7823 */ /* 0x000fe20000010014 */
[----:B------:R-:W-:Y:S01]  /*2210*/  FFMA.FTZ R0, R27, 0.69314718246459960938, R0 ;  /* 0x3f3172181b007823 */ /* 0x000fe20000010000 */
[----:B------:R-:W-:Y:S01]  /*2220*/  @P6 FFMA.FTZ R12, R10, R29, +INF ;  /* 0x7f8000000a0c6423 */ /* 0x000fe2000001001d */
[----:B------:R-:W-:-:S02]  /*2230*/  IADD3 R22, PT, PT, R22, -0x3f400000, RZ ;  /* 0xc0c0000016167810 */ /* 0x000fc40007ffe0ff */
[----:B------:R-:W-:Y:S02]  /*2240*/  IADD3 R23, PT, PT, -R25, 0x40800000, RZ ;  /* 0x4080000019177810 */ /* 0x000fe40007ffe1ff */
[----:B------:R-:W-:Y:S02]  /*2250*/  LOP3.LUT R22, R22, 0xff800000, RZ, 0xc0, !PT ;  /* 0xff80000016167812 */ /* 0x000fe400078ec0ff */
[-C--:B------:R-:W-:Y:S01]  /*2260*/  IADD3 R24, PT, PT, R18, -R25.reuse, RZ ;  /* 0x8000001912187210 */ /* 0x080fe20007ffe0ff */
[----:B------:R-:W-:Y:S01]  /*2270*/  FFMA.FTZ R23, R23, R16, -1 ;  /* 0xbf80000017177423 */ /* 0x000fe20000010010 */
[----:B------:R-:W-:Y:S02]  /*2280*/  IADD3 R27, PT, PT, -R22, 0x40800000, RZ ;  /* 0x40800000161b7810 */ /* 0x000fe40007ffe1ff */
[----:B------:R-:W-:Y:S01]  /*2290*/  IADD3 R20, PT, PT, R19, -R22, RZ ;  /* 0x8000001613147210 */ /* 0x000fe20007ffe0ff */
[----:B------:R-:W-:Y:S01]  /*22a0*/  FADD.FTZ R24, R24, R23 ;  /* 0x0000001718187221 */ /* 0x000fe20000010000 */
[----:B------:R-:W-:Y:S01]  /*22b0*/  ISETP.GT.AND P6, PT, R11, -0x40800000, P0 ;  /* 0xbf8000000b00780c */ /* 0x000fe200007c4270 */
[----:B------:R-:W-:Y:S01]  /*22c0*/  FFMA.FTZ R27, R27, R16, -1 ;  /* 0xbf8000001b1b7423 */ /* 0x000fe20000010010 */
[----:B------:R-:W-:Y:S01]  /*22d0*/  I2FP.F32.S32 R25, R25 ;  /* 0x0000001900197245 */ /* 0x000fe20000201400 */
[----:B------:R-:W-:Y:S01]  /*22e0*/  FFMA.FTZ R23, R24, -R17, 0.10546888411045074463 ;  /* 0x3dd8001218177423 */ /* 0x000fe20000010811 */
[----:B------:R-:W-:Y:S01]  /*22f0*/  ISETP.GE.U32.AND P3, PT, R19, 0x7f800000, PT ;  /* 0x7f8000001300780c */ /* 0x000fe20003f66070 */
[----:B------:R-:W-:Y:S01]  /*2300*/  FADD.FTZ R20, R20, R27 ;  /* 0x0000001b14147221 */ /* 0x000fe20000010000 */
[----:B------:R-:W-:Y:S01]  /*2310*/  I2FP.F32.S32 R22, R22 ;  /* 0x0000001600167245 */ /* 0x000fe20000201400 */
[----:B------:R-:W-:Y:S01]  /*2320*/  FFMA.FTZ R23, R24, R23, -0.13229703903198242188 ;  /* 0xbe0778e018177423 */ /* 0x000fe20000010017 */
[----:B------:R-:W-:Y:S01]  /*2330*/  FMUL.FTZ R25, R25, 1.1920928955078125e-07 ;  /* 0x3400000019197820 */ /* 0x000fe20000410000 */
[----:B------:R-:W-:-:S02]  /*2340*/  FFMA.FTZ R27, R20, -R17, 0.10546888411045074463 ;  /* 0x3dd80012141b7423 */ /* 0x000fc40000010811 */
[----:B------:R-:W-:Y:S01]  /*2350*/  FFMA.FTZ R23, R24, R23, 0.14491446316242218018 ;  /* 0x3e14647518177423 */ /* 0x000fe20000010017 */
[----:B------:R-:W-:Y:S01]  /*2360*/  FMUL.FTZ R22, R22, 1.1920928955078125e-07 ;  /* 0x3400000016167820 */ /* 0x000fe20000410000 */
[----:B------:R-:W-:Y:S01]  /*2370*/  FFMA.FTZ R27, R20, R27, -0.13229703903198242188 ;  /* 0xbe0778e0141b7423 */ /* 0x000fe2000001001b */
[----:B------:R-:W-:Y:S01]  /*2380*/  @P6 FFMA.FTZ R0, R11, R26, +INF ;  /* 0x7f8000000b006423 */ /* 0x000fe2000001001a */
[----:B------:R-:W-:Y:S01]  /*2390*/  FFMA.FTZ R23, R24, R23, -0.16641564667224884033 ;  /* 0xbe2a68dd18177423 */ /* 0x000fe20000010017 */
[----:B------:R-:W-:Y:S01]  /*23a0*/  @P5 FSETP.NEU.FTZ.AND P6, PT, R10, RZ, PT ;  /* 0x000000ff0a00520b */ /* 0x000fe20003fdd000 */
[----:B------:R-:W-:Y:S01]  /*23b0*/  FFMA.FTZ R27, R20, R27, 0.14491446316242218018 ;  /* 0x3e146475141b7423 */ /* 0x000fe2000001001b */
[----:B------:R-:W0:Y:S01]  /*23c0*/  LDC.64 R10, c[0x0][0x388] ;  /* 0x0000e200ff0a7b82 */ /* 0x000e220000000a00 */
[----:B------:R-:W-:Y:S01]  /*23d0*/  FFMA.FTZ R23, R24, R23, 0.19988867640495300293 ;  /* 0x3e4caf9e18177423 */ /* 0x000fe20000010017 */
[----:B------:R-:W-:Y:S01]  /*23e0*/  @P3 MOV R26, 0x7f800000 ;  /* 0x7f800000001a3802 */ /* 0x000fe20000000f00 */
[----:B------:R-:W-:Y:S01]  /*23f0*/  FFMA.FTZ R27, R20, R27, -0.16641564667224884033 ;  /* 0xbe2a68dd141b7423 */ /* 0x000fe2000001001b */
[----:B------:R-:W-:Y:S01]  /*2400*/  @P5 FSEL R12, R12, -RZ, P6 ;  /* 0x800000ff0c0c5208 */ /* 0x000fe20003000000 */
[----:B------:R-:W-:Y:S01]  /*2410*/  FFMA.FTZ R23, R24, R23, -0.25000196695327758789 ;  /* 0xbe80004218177423 */ /* 0x000fe20000010017 */
[----:B------:R-:W-:Y:S01]  /*2420*/  @P0 FSEL R0, R0, -RZ, P1 ;  /* 0x800000ff00000208 */ /* 0x000fe20000800000 */
[----:B------:R-:W-:Y:S01]  /*2430*/  FFMA.FTZ R27, R20, R27, 0.19988867640495300293 ;  /* 0x3e4caf9e141b7423 */ /* 0x000fe2000001001b */
[----:B------:R-:W-:Y:S01]  /*2440*/  @P3 FSETP.NEU.FTZ.AND P6, PT, R19, RZ, PT ;  /* 0x000000ff1300320b */ /* 0x000fe20003fdd000 */
[----:B------:R-:W-:-:S02]  /*2450*/  FFMA.FTZ R23, R24, R23, 0.33333510160446166992 ;  /* 0x3eaaaae618177423 */ /* 0x000fc40000010017 */
[----:B------:R-:W-:Y:S02]  /*2460*/  FFMA.FTZ R27, R20, R27, -0.25000196695327758789 ;  /* 0xbe800042141b7423 */ /* 0x000fe4000001001b */
[----:B------:R-:W-:Y:S02]  /*2470*/  FFMA.FTZ R23, R24, R23, -0.5 ;  /* 0xbf00000018177423 */ /* 0x000fe40000010017 */
[----:B------:R-:W-:Y:S02]  /*2480*/  FFMA.FTZ R27, R20, R27, 0.33333510160446166992 ;  /* 0x3eaaaae6141b7423 */ /* 0x000fe4000001001b */
[----:B------:R-:W-:Y:S02]  /*2490*/  FMUL.FTZ R23, R24, R23 ;  /* 0x0000001718177220 */ /* 0x000fe40000410000 */
[----:B------:R-:W-:Y:S02]  /*24a0*/  FFMA.FTZ R27, R20, R27, -0.5 ;  /* 0xbf000000141b7423 */ /* 0x000fe4000001001b */
[----:B------:R-:W-:-:S02]  /*24b0*/  FFMA.FTZ R24, R24, R23, R24 ;  /* 0x0000001718187223 */ /* 0x000fc40000010018 */
[----:B------:R-:W-:Y:S01]  /*24c0*/  FMUL.FTZ R27, R20, R27 ;  /* 0x0000001b141b7220 */ /* 0x000fe20000410000 */
[----:B0-----:R-:W-:-:S04]  /*24d0*/  IMAD.WIDE.U32 R10, R13, 0x4, R10 ;  /* 0x000000040d0a7825 */ /* 0x001fc800078e000a */
[----:B------:R-:W-:Y:S01]  /*24e0*/  FFMA.FTZ R13, R25, 0.69314718246459960938, R24 ;  /* 0x3f317218190d7823 */ /* 0x000fe20000010018 */
[----:B-----5:R-:W-:Y:S01]  /*24f0*/  FMUL.FTZ R24, |R3|, -1.4426950216293334961 ;  /* 0xbfb8aa3b03187820 */ /* 0x020fe20000410200 */
[----:B------:R-:W-:Y:S01]  /*2500*/  FFMA.FTZ R23, R20, R27, R20 ;  /* 0x0000001b14177223 */ /* 0x000fe20000010014 */
[----:B------:R-:W-:Y:S01]  /*2510*/  FMUL.FTZ R20, |R2|, -1.4426950216293334961 ;  /* 0xbfb8aa3b02147820 */ /* 0x000fe20000410200 */
[----:B------:R-:W-:Y:S01]  /*2520*/  @P2 MOV R25, 0x7f800000 ;  /* 0x7f80000000192802 */ /* 0x000fe20000000f00 */
[----:B------:R-:W-:-:S04]  /*2530*/  IMAD.WIDE.U32 R10, R21, 0x8, R10 ;  /* 0x00000008150a7825 */ /* 0x000fc800078e000a */
[----:B------:R-:W-:Y:S01]  /*2540*/  FFMA.FTZ R23, R22, 0.69314718246459960938, R23 ;  /* 0x3f31721816177823 */ /* 0x000fe20000010017 */
[----:B------:R-:W0:Y:S01]  /*2550*/  MUFU.EX2 R24, R24 ;  /* 0x0000001800187308 */ /* 0x000e220000000800 */
[----:B------:R-:W-:Y:S01]  /*2560*/  @P4 FFMA.FTZ R13, R18, R25, +INF ;  /* 0x7f800000120d4423 */ /* 0x000fe20000010019 */
[----:B------:R-:W-:Y:S02]  /*2570*/  ISETP.GT.AND P4, PT, R19, -0x40800000, P3 ;  /* 0xbf8000001300780c */ /* 0x000fe40001f84270 */
[----:B------:R-:W1:Y:S01]  /*2580*/  MUFU.EX2 R20, R20 ;  /* 0x0000001400147308 */ /* 0x000e620000000800 */
[C---:B0-----:R-:W-:Y:S01]  /*2590*/  FADD.FTZ.RZ R22, R24.reuse, 1 ;  /* 0x3f80000018167421 */ /* 0x041fe2000001c000 */
[----:B------:R-:W-:-:S09]  /*25a0*/  ISETP.GE.U32.AND P0, PT, R24, 0x7f800000, PT ;  /* 0x7f8000001800780c */ /* 0x000fd20003f06070 */
[----:B------:R-:W-:Y:S01]  /*25b0*/  @P4 FFMA.FTZ R23, R19, R26, +INF ;  /* 0x7f80000013174423 */ /* 0x000fe2000001001a */
[----:B------:R-:W-:Y:S01]  /*25c0*/  @P2 FSETP.NEU.FTZ.AND P4, PT, R18, RZ, PT ;  /* 0x000000ff1200220b */ /* 0x000fe20003f9d000 */
[----:B-1----:R-:W-:Y:S01]  /*25d0*/  FADD.FTZ.RZ R25, R20, 1 ;  /* 0x3f80000014197421 */ /* 0x002fe2000001c000 */
[----:B------:R-:W-:Y:S02]  /*25e0*/  IADD3 R26, PT, PT, R22, -0x3f400000, RZ ;  /* 0xc0c00000161a7810 */ /* 0x000fe40007ffe0ff */
[----:B------:R-:W-:Y:S02]  /*25f0*/  ISETP.GE.U32.AND P5, PT, R20, 0x7f800000, PT ;  /* 0x7f8000001400780c */ /* 0x000fe40003fa6070 */
[----:B------:R-:W-:Y:S02]  /*2600*/  IADD3 R25, PT, PT, R25, -0x3f400000, RZ ;  /* 0xc0c0000019197810 */ /* 0x000fe40007ffe0ff */
[----:B------:R-:W-:Y:S02]  /*2610*/  @P2 FSEL R13, R13, -RZ, P4 ;  /* 0x800000ff0d0d2208 */ /* 0x000fe40002000000 */
[----:B------:R-:W-:-:S02]  /*2620*/  LOP3.LUT R21, R25, 0xff800000, RZ, 0xc0, !PT ;  /* 0xff80000019157812 */ /* 0x000fc400078ec0ff */
[C---:B------:R-:W-:Y:S02]  /*2630*/  ISETP.GT.AND P1, PT, R20.reuse, -0x40800000, P5 ;  /* 0xbf8000001400780c */ /* 0x040fe40002f24270 */
[----:B------:R-:W-:Y:S02]  /*2640*/  IADD3 R25, PT, PT, -R21, 0x40800000, RZ ;  /* 0x4080000015197810 */ /* 0x000fe40007ffe1ff */
[-C--:B------:R-:W-:Y:S02]  /*2650*/  IADD3 R22, PT, PT, R20, -R21.reuse, RZ ;  /* 0x8000001514167210 */ /* 0x080fe40007ffe0ff */
[----:B------:R-:W-:Y:S01]  /*2660*/  I2FP.F32.S32 R21, R21 ;  /* 0x0000001500157245 */ /* 0x000fe20000201400 */
[----:B------:R-:W-:Y:S01]  /*2670*/  FFMA.FTZ R27, R25, R16, -1 ;  /* 0xbf800000191b7423 */ /* 0x000fe20000010010 */
[----:B------:R-:W-:Y:S02]  /*2680*/  LOP3.LUT R25, R26, 0xff800000, RZ, 0xc0, !PT ;  /* 0xff8000001a197812 */ /* 0x000fe400078ec0ff */
[----:B------:R-:W-:Y:S01]  /*2690*/  ISETP.GT.AND P4, PT, R24, -0x40800000, P0 ;  /* 0xbf8000001800780c */ /* 0x000fe20000784270 */
[----:B------:R-:W-:Y:S01]  /*26a0*/  FADD.FTZ R22, R22, R27 ;  /* 0x0000001b16167221 */ /* 0x000fe20000010000 */
[----:B------:R-:W-:Y:S01]  /*26b0*/  IADD3 R27, PT, PT, -R25, 0x40800000, RZ ;  /* 0x40800000191b7810 */ /* 0x000fe20007ffe1ff */
[----:B------:R-:W-:Y:S01]  /*26c0*/  FMUL.FTZ R21, R21, 1.1920928955078125e-07 ;  /* 0x3400000015157820 */ /* 0x000fe20000410000 */
[----:B------:R-:W-:-:S02]  /*26d0*/  @P5 MOV R19, 0x7f800000 ;  /* 0x7f80000000135802 */ /* 0x000fc40000000f00 */
[----:B------:R-:W-:Y:S01]  /*26e0*/  @P5 FSETP.NEU.FTZ.AND P2, PT, R20, RZ, PT ;  /* 0x000000ff1400520b */ /* 0x000fe20003f5d000 */
[----:B------:R-:W-:Y:S01]  /*26f0*/  FFMA.FTZ R27, R27, R16, -1 ;  /* 0xbf8000001b1b7423 */ /* 0x000fe20000010010 */
[-C--:B------:R-:W-:Y:S02]  /*2700*/  IADD3 R16, PT, PT, R24, -R25.reuse, RZ ;  /* 0x8000001918107210 */ /* 0x080fe40007ffe0ff */
[----:B------:R-:W-:Y:S02]  /*2710*/  I2FP.F32.S32 R25, R25 ;  /* 0x0000001900197245 */ /* 0x000fe40000201400 */
[----:B------:R-:W-:Y:S01]  /*2720*/  FMNMX.FTZ R18, RZ, R5, PT ;  /* 0x00000005ff127209 */ /* 0x000fe20003810000 */
[----:B------:R-:W-:Y:S01]  /*2730*/  FADD.FTZ R16, R16, R27 ;  /* 0x0000001b10107221 */ /* 0x000fe20000010000 */
[-C--:B------:R-:W-:Y:S01]  /*2740*/  FFMA.FTZ R27, R22, -R17.reuse, 0.10546888411045074463 ;  /* 0x3dd80012161b7423 */ /* 0x080fe20000010811 */
[----:B------:R-:W-:Y:S01]  /*2750*/  FMUL.FTZ R25, R25, 1.1920928955078125e-07 ;  /* 0x3400000019197820 */ /* 0x000fe20000410000 */
[----:B------:R-:W-:Y:S01]  /*2760*/  @P3 FSEL R23, R23, -RZ, P6 ;  /* 0x800000ff17173208 */ /* 0x000fe20003000000 */
[----:B------:R-:W-:Y:S01]  /*2770*/  FFMA.FTZ R17, R16, -R17, 0.10546888411045074463 ;  /* 0x3dd8001210117423 */ /* 0x000fe20000010811 */
[----:B------:R-:W-:Y:S01]  /*2780*/  FFMA.FTZ R27, R22, R27, -0.13229703903198242188 ;  /* 0xbe0778e0161b7423 */ /* 0x000fe2000001001b */
[----:B------:R-:W-:-:S02]  /*2790*/  FADD.FTZ R5, R7, -R0 ;  /* 0x8000000007057221 */ /* 0x000fc40000010000 */
[----:B------:R-:W-:Y:S01]  /*27a0*/  FFMA.FTZ R17, R16, R17, -0.13229703903198242188 ;  /* 0xbe0778e010117423 */ /* 0x000fe20000010011 */
[----:B------:R-:W-:Y:S01]  /*27b0*/  FFMA.FTZ R27, R22, R27, 0.14491446316242218018 ;  /* 0x3e146475161b7423 */ /* 0x000fe2000001001b */
[----:B------:R-:W-:Y:S02]  /*27c0*/  FADD.FTZ R7, R18, -R23 ;  /* 0x8000001712077221 */ /* 0x000fe40000010000 */
[----:B------:R-:W-:Y:S01]  /*27d0*/  FFMA.FTZ R17, R16, R17, 0.14491446316242218018 ;  /* 0x3e14647510117423 */ /* 0x000fe20000010011 */
[----:B------:R-:W-:-:S03]  /*27e0*/  FFMA.FTZ R27, R22, R27, -0.16641564667224884033 ;  /* 0xbe2a68dd161b7423 */ /* 0x000fc6000001001b */
[----:B------:R-:W-:Y:S01]  /*27f0*/  FFMA.FTZ R17, R16, R17, -0.16641564667224884033 ;  /* 0xbe2a68dd10117423 */ /* 0x000fe20000010011 */
[----:B------:R-:W-:-:S03]  /*2800*/  FFMA.FTZ R27, R22, R27, 0.19988867640495300293 ;  /* 0x3e4caf9e161b7423 */ /* 0x000fc6000001001b */
[----:B------:R-:W-:Y:S01]  /*2810*/  FFMA.FTZ R17, R16, R17, 0.19988867640495300293 ;  /* 0x3e4caf9e10117423 */ /* 0x000fe20000010011 */
[----:B------:R-:W-:-:S03]  /*2820*/  FFMA.FTZ R27, R22, R27, -0.25000196695327758789 ;  /* 0xbe800042161b7423 */ /* 0x000fc6000001001b */
[----:B------:R-:W-:Y:S01]  /*2830*/  FFMA.FTZ R17, R16, R17, -0.25000196695327758789 ;  /* 0xbe80004210117423 */ /* 0x000fe20000010011 */
[----:B------:R-:W-:-:S03]  /*2840*/  FFMA.FTZ R27, R22, R27, 0.33333510160446166992 ;  /* 0x3eaaaae6161b7423 */ /* 0x000fc6000001001b */
[----:B------:R-:W-:Y:S01]  /*2850*/  FFMA.FTZ R17, R16, R17, 0.33333510160446166992 ;  /* 0x3eaaaae610117423 */ /* 0x000fe20000010011 */
[----:B------:R-:W-:-:S03]  /*2860*/  FFMA.FTZ R27, R22, R27, -0.5 ;  /* 0xbf000000161b7423 */ /* 0x000fc6000001001b */
[----:B------:R-:W-:Y:S01]  /*2870*/  FFMA.FTZ R17, R16, R17, -0.5 ;  /* 0xbf00000010117423 */ /* 0x000fe20000010011 */
[----:B------:R-:W-:-:S03]  /*2880*/  FMUL.FTZ R27, R22, R27 ;  /* 0x0000001b161b7220 */ /* 0x000fc60000410000 */
[----:B------:R-:W-:Y:S01]  /*2890*/  FMUL.FTZ R17, R16, R17 ;  /* 0x0000001110117220 */ /* 0x000fe20000410000 */
[----:B------:R-:W-:-:S03]  /*28a0*/  FFMA.FTZ R22, R22, R27, R22 ;  /* 0x0000001b16167223 */ /* 0x000fc60000010016 */
[----:B------:R-:W-:Y:S01]  /*28b0*/  FFMA.FTZ R16, R16, R17, R16 ;  /* 0x0000001110107223 */ /* 0x000fe20000010010 */
[----:B------:R-:W-:Y:S01]  /*28c0*/  FFMA.FTZ R17, R21, 0.69314718246459960938, R22 ;  /* 0x3f31721815117823 */ /* 0x000fe20000010016 */
[----:B------:R-:W-:Y:S01]  /*28d0*/  @P0 MOV R21, 0x7f800000 ;  /* 0x7f80000000150802 */ /* 0x000fe20000000f00 */
[----:B------:R-:W-:Y:S01]  /*28e0*/  @P1 FFMA.FTZ R17, R20, R19, +INF ;  /* 0x7f80000014111423 */ /* 0x000fe20000010013 */
[----:B------:R-:W-:Y:S01]  /*28f0*/  FFMA.FTZ R16, R25, 0.69314718246459960938, R16 ;  /* 0x3f31721819107823 */ /* 0x000fe20000010010 */
[C---:B------:R-:W-:Y:S02]  /*2900*/  @P0 FSETP.NEU.FTZ.AND P1, PT, R24.reuse, RZ, PT ;  /* 0x000000ff1800020b */ /* 0x040fe40003f3d000 */
[----:B------:R-:W-:Y:S01]  /*2910*/  @P4 FFMA.FTZ R16, R24, R21, +INF ;  /* 0x7f80000018104423 */ /* 0x000fe20000010015 */
[----:B------:R-:W-:Y:S02]  /*2920*/  FMNMX.FTZ R19, RZ, R6, PT ;  /* 0x00000006ff137209 */ /* 0x000fe40003810000 */
[----:B------:R-:W-:-:S02]  /*2930*/  FMNMX.FTZ R6, RZ, R4, PT ;  /* 0x00000004ff067209 */ /* 0x000fc40003810000 */
[----:B------:R-:W-:Y:S01]  /*2940*/  FMNMX.FTZ R20, RZ, R2, PT ;  /* 0x00000002ff147209 */ /* 0x000fe20003810000 */
[----:B------:R-:W-:Y:S01]  /*2950*/  FADD.FTZ R2, R8, -R15 ;  /* 0x8000000f08027221 */ /* 0x000fe20000010000 */
[----:B------:R-:W-:Y:S01]  /*2960*/  FMNMX.FTZ R21, RZ, R3, PT ;  /* 0x00000003ff157209 */ /* 0x000fe20003810000 */
[----:B------:R-:W-:Y:S01]  /*2970*/  FADD.FTZ R3, R9, -R14 ;  /* 0x8000000e09037221 */ /* 0x000fe20000010000 */
[----:B------:R-:W-:Y:S01]  /*2980*/  @P5 FSEL R17, R17, -RZ, P2 ;  /* 0x800000ff11115208 */ /* 0x000fe20001000000 */
[----:B------:R-:W-:Y:S01]  /*2990*/  FADD.FTZ R4, R19, -R12 ;  /* 0x8000000c13047221 */ /* 0x000fe20000010000 */
[----:B------:R-:W-:Y:S01]  /*29a0*/  @P0 FSEL R16, R16, -RZ, P1 ;  /* 0x800000ff10100208 */ /* 0x000fe20000800000 */
[----:B------:R-:W-:Y:S01]  /*29b0*/  FADD.FTZ R6, R6, -R13 ;  /* 0x8000000d06067221 */ /* 0x000fe20000010000 */
[----:B------:R-:W-:Y:S01]  /*29c0*/  STG.E.64 desc[UR4][R10.64], R2 ;  /* 0x000000020a007986 */ /* 0x000fe2000c101b04 */
[----:B------:R-:W-:Y:S02]  /*29d0*/  FADD.FTZ R20, R20, -R17 ;  /* 0x8000001114147221 */ /* 0x000fe40000010000 */
[----:B------:R-:W-:Y:S01]  /*29e0*/  FADD.FTZ R21, R21, -R16 ;  /* 0x8000001015157221 */ /* 0x000fe20000010000 */
[----:B------:R-:W-:Y:S04]  /*29f0*/  STG.E.64 desc[UR4][R10.64+0x400], R4 ;  /* 0x000400040a007986 */ /* 0x000fe8000c101b04 */
[----:B------:R-:W-:Y:S04]  /*2a00*/  STG.E.64 desc[UR4][R10.64+0x800], R6 ;  /* 0x000800060a007986 */ /* 0x000fe8000c101b04 */
[----:B------:R-:W-:Y:S01]  /*2a10*/  STG.E.64 desc[UR4][R10.64+0xc00], R20 ;  /* 0x000c00140a007986 */ /* 0x000fe2000c101b04 */
[----:B------:R-:W-:Y:S05]  /*2a20*/  EXIT ;  /* 0x000000000000794d */ /* 0x000fea0003800000 */
.L_x_5603:
        /* <DEDUP_REMOVED lines=13> */
.L_x_6668:


//--------------------- .text._ZN2at6native29vectorized_elementwise_kernelILi4EZZZNS0_33launch_log_sigmoid_forward_kernelERNS_18TensorIteratorBaseEENKUlvE_clEvENKUlvE0_clEvEUlfE_St5arrayIPcLm2EEEEviT0_T1_ --------------------------
	.section	.text._ZN2at6native29vectorized_elementwise_kernelILi4EZZZNS0_33launch_log_sigmoid_forward_kernelERNS_18TensorIteratorBaseEENKUlvE_clEvENKUlvE0_clEvEUlfE_St5arrayIPcLm2EEEEviT0_T1_,"ax",@progbits
	.align	128
        .global         _ZN2at6native29vectorized_elementwise_kernelILi4EZZZNS0_33launch_log_sigmoid_forward_kernelERNS_18TensorIteratorBaseEENKUlvE_clEvENKUlvE0_clEvEUlfE_St5arrayIPcLm2EEEEviT0_T1_
        .type           _ZN2at6native29vectorized_elementwise_kernelILi4EZZZNS0_33launch_log_sigmoid_forward_kernelERNS_18TensorIteratorBaseEENKUlvE_clEvENKUlvE0_clEvEUlfE_St5arrayIPcLm2EEEEviT0_T1_,@function
        .size           _ZN2at6native29vectorized_elementwise_kernelILi4EZZZNS0_33launch_log_sigmoid_forward_kernelERNS_18TensorIteratorBaseEENKUlvE_clEvENKUlvE0_clEvEUlfE_St5arrayIPcLm2EEEEviT0_T1_,(.L_x_6669 - _ZN2at6native29vectorized_elementwise_kernelILi4EZZZNS0_33launch_log_sigmoid_forward_kernelERNS_18TensorIteratorBaseEENKUlvE_clEvENKUlvE0_clEvEUlfE_St5arrayIPcLm2EEEEviT0_T1_)
        .other          _ZN2at6native29vectorized_elementwise_kernelILi4EZZZNS0_33launch_log_sigmoid_forward_kernelERNS_18TensorIteratorBaseEENKUlvE_clEvENKUlvE0_clEvEUlfE_St5arrayIPcLm2EEEEviT0_T1_,@"STO_CUDA_ENTRY STV_DEFAULT"
_ZN2at6native29vectorized_elementwise_kernelILi4EZZZNS0_33launch_log_sigmoid_forward_kernelERNS_18TensorIteratorBaseEENKUlvE_clEvENKUlvE0_clEvEUlfE_St5arrayIPcLm2EEEEviT0_T1_:
.text._ZN2at6native29vectorized_elementwise_kernelILi4EZZZNS0_33launch_log_sigmoid_forward_kernelERNS_18TensorIteratorBaseEENKUlvE_clEvENKUlvE0_clEvEUlfE_St5arrayIPcLm2EEEEviT0_T1_:
        /* <DEDUP_REMOVED lines=33> */
[----:B-1----:R-:W-:Y:S01]  /*0210*/  @!P5 IMAD.WIDE.U32 R22, R23, 0x4, R8 ;  /* 0x000000041716d825 */ /* 0x002fe200078e0008 */
[----:B------:R-:W-:Y:S02]  /*0220*/  @!P2 IADD3 R15, PT, PT, R15, 0x80, RZ ;  /* 0x000000800f0fa810 */ /* 0x000fe40007ffe0ff */
[----:B------:R-:W-:Y:S01]  /*0230*/  MOV R14, RZ ;  /* 0x000000ff000e7202 */ /* 0x000fe20000000f00 */
[----:B------:R-:W-:Y:S01]  /*0240*/  HFMA2 R0, -RZ, RZ, 0, 0 ;  /* 0x00000000ff007431 */ /* 0x000fe200000001ff */
[----:B------:R-:W-:Y:S01]  /*0250*/  ISETP.GE.U32.AND P1, PT, R15, R4, PT ;  /* 0x000000040f00720c */ /* 0x000fe20003f26070 */
[----:B0-----:R-:W-:Y:S01]  /*0260*/  @!P3 IMAD.WIDE.U32 R24, R5, 0x4, R12 ;  /* 0x000000040518b825 */ /* 0x001fe200078e000c */
[----:B------:R-:W0:Y:S02]  /*0270*/  @!P2 LDC.64 R10, c[0x0][0x390] ;  /* 0x0000e400ff0aab82 */ /* 0x000e240000000a00 */
[----:B------:R1:W5:Y:S09]  /*0280*/  @!P5 LDG.E R14, desc[UR4][R22.64] ;  /* 0x00000004160ed981 */ /* 0x000372000c1e1900 */
[----:B------:R-:W-:-:S02]  /*0290*/  @!P1 IADD3 R21, PT, PT, R19, R15, RZ ;  /* 0x0000000f13159210 */ /* 0x000fc40007ffe0ff */
[----:B------:R-:W-:-:S04]  /*02a0*/  @!P1 IADD3 R15, PT, PT, R15, 0x80, RZ ;  /* 0x000000800f0f9810 */ /* 0x000fc80007ffe0ff */
[----:B------:R-:W-:-:S13]  /*02b0*/  ISETP.GE.U32.AND P6, PT, R15, R4, PT ;  /* 0x000000040f00720c */ /* 0x000fda0003fc6070 */
[----:B------:R-:W1:Y:S01]  /*02c0*/  @!P6 LDC.64 R8, c[0x0][0x390] ;  /* 0x0000e400ff08eb82 */ /* 0x000e620000000a00 */
[----:B------:R-:W-:Y:S01]  /*02d0*/  @!P6 IADD3 R13, PT, PT, R19, R15, RZ ;  /* 0x0000000f130de210 */ /* 0x000fe20007ffe0ff */
[----:B--2---:R-:W-:Y:S01]  /*02e0*/  @!P4 IMAD.WIDE.U32 R26, R27, 0x4, R2 ;  /* 0x000000041b1ac825 */ /* 0x004fe200078e0002 */
[----:B------:R-:W-:-:S04]  /*02f0*/  MOV R5, RZ ;  /* 0x000000ff00057202 */ /* 0x000fc80000000f00 */
[----:B------:R-:W5:Y:S01]  /*0300*/  @!P4 LDG.E R0, desc[UR4][R26.64] ;  /* 0x000000041a00c981 */ /* 0x000f62000c1e1900 */
[----:B------:R-:W2:Y:S03]  /*0310*/  @!P1 LDC.64 R2, c[0x0][0x390] ;  /* 0x0000e400ff029b82 */ /* 0x000ea60000000a00 */
[----:B------:R-:W5:Y:S01]  /*0320*/  @!P3 LDG.E R5, desc[UR4][R24.64] ;  /* 0x000000041805b981 */ /* 0x000f62000c1e1900 */
[----:B-1----:R-:W-:Y:S01]  /*0330*/  @!P6 IMAD.WIDE.U32 R22, R13, 0x4, R8 ;  /* 0x000000040d16e825 */ /* 0x002fe200078e0008 */
[----:B------:R-:W-:-:S06]  /*0340*/  CS2R R8, SRZ ;  /* 0x0000000000087805 */ /* 0x000fcc000001ff00 */
[----:B------:R-:W5:Y:S01]  /*0350*/  @!P6 LDG.E R8, desc[UR4][R22.64] ;  /* 0x000000041608e981 */ /* 0x000f62000c1e1900 */
[----:B0-----:R-:W-:-:S04]  /*0360*/  @!P2 IMAD.WIDE.U32 R10, R17, 0x4, R10 ;  /* 0x00000004110aa825 */ /* 0x001fc800078e000a */
[----:B--2---:R-:W-:Y:S02]  /*0370*/  @!P1 IMAD.WIDE.U32 R16, R21, 0x4, R2 ;  /* 0x0000000415109825 */ /* 0x004fe400078e0002 */
[----:B------:R-:W0:Y:S01]  /*0380*/  @!P0 LDC.64 R20, c[0x0][0x390] ;  /* 0x0000e400ff148b82 */ /* 0x000e220000000a00 */
[----:B------:R-:W-:Y:S02]  /*0390*/  @!P0 IADD3 R3, PT, PT, R19, R6, RZ ;  /* 0x0000000613038210 */ /* 0x000fe40007ffe0ff */
[----:B------:R-:W-:Y:S01]  /*03a0*/  CS2R R12, SRZ ;  /* 0x00000000000c7805 */ /* 0x000fe2000001ff00 */
[----:B------:R-:W5:Y:S01]  /*03b0*/  @!P1 LDG.E R9, desc[UR4][R16.64] ;  /* 0x0000000410099981 */ /* 0x000f62000c1e1900 */
[----:B------:R-:W-:Y:S01]  /*03c0*/  IADD3 R15, PT, PT, R6, 0x100, RZ ;  /* 0x00000100060f7810 */ /* 0x000fe20007ffe0ff */
[----:B------:R-:W-:Y:S03]  /*03d0*/  BSSY.RECONVERGENT B0, `(.L_x_5605) ;  /* 0x000002e000007945 */ /* 0x000fe60003800200 */
[----:B------:R1:W5:Y:S01]  /*03e0*/  @!P2 LDG.E R12, desc[UR4][R10.64] ;  /* 0x000000040a0ca981 */ /* 0x000362000c1e1900 */
[----:B0-----:R-:W-:-:S05]  /*03f0*/  @!P0 IMAD.WIDE.U32 R20, R3, 0x4, R20 ;  /* 0x0000000403148825 */ /* 0x001fca00078e0014 */
[----:B------:R0:W5:Y:S01]  /*0400*/  @!P0 LDG.E R13, desc[UR4][R20.64] ;  /* 0x00000004140d8981 */ /* 0x000162000c1e1900 */
[----:B------:R-:W-:-:S13]  /*0410*/  ISETP.GE.U32.AND P0, PT, R6, R4, PT ;  /* 0x000000040600720c */ /* 0x000fda0003f06070 */
[----:B------:R-:W2:Y:S01]  /*0420*/  @!P0 LDC.64 R2, c[0x0][0x388] ;  /* 0x0000e200ff028b82 */ /* 0x000ea20000000a00 */
[C---:B-1----:R-:W-:Y:S02]  /*0430*/  IADD3 R11, PT, PT, R6.reuse, 0x180, RZ ;  /* 0x00000180060b7810 */ /* 0x042fe40007ffe0ff */
[C---:B------:R-:W-:Y:S02]  /*0440*/  IADD3 R17, PT, PT, R6.reuse, 0x200, RZ ;  /* 0x0000020006117810 */ /* 0x040fe40007ffe0ff */
[-C--:B------:R-:W-:Y:S02]  /*0450*/  ISETP.GE.U32.AND P5, PT, R15, R4.reuse, PT ;  /* 0x000000040f00720c */ /* 0x080fe40003fa6070 */
[-C--:B------:R-:W-:Y:S02]  /*0460*/  ISETP.GE.U32.AND P1, PT, R11, R4.reuse, PT ;  /* 0x000000040b00720c */ /* 0x080fe40003f26070 */
[----:B------:R-:W-:Y:S02]  /*0470*/  ISETP.GE.U32.AND P2, PT, R17, R4, PT ;  /* 0x000000041100720c */ /* 0x000fe40003f46070 */
[----:B------:R-:W-:-:S02]  /*0480*/  IADD3 R11, PT, PT, R6, 0x80, RZ ;  /* 0x00000080060b7810 */ /* 0x000fc40007ffe0ff */
        /* <DEDUP_REMOVED lines=34> */
.L_x_5606:
[----:B------:R-:W-:Y:S05]  /*06b0*/  BSYNC.RECONVERGENT B0 ;  /* 0x0000000000007941 */ /* 0x000fea0003800200 */
.L_x_5605:
        /* <DEDUP_REMOVED lines=37> */
.L_x_5608:
[----:B------:R-:W-:Y:S05]  /*0910*/  BSYNC.RECONVERGENT B0 ;  /* 0x0000000000007941 */ /* 0x000fea0003800200 */
.L_x_5607:
        /* <DEDUP_REMOVED lines=36> */
.L_x_5610:
[----:B------:R-:W-:Y:S05]  /*0b60*/  BSYNC.RECONVERGENT B0 ;  /* 0x0000000000007941 */ /* 0x000fea0003800200 */
.L_x_5609:
[----:B------:R-:W-:Y:S01]  /*0b70*/  ISETP.GE.U32.AND P5, PT, R15, R4, PT ;  /* 0x000000040f00720c */ /* 0x000fe20003fa6070 */
[----:B------:R-:W-:Y:S01]  /*0b80*/  BSSY.RECONVERGENT B0, `(.L_x_5611) ;  /* 0x0000024000007945 */ /* 0x000fe20003800200 */
[----:B------:R-:W-:-:S05]  /*0b90*/  @!P0 IADD3 R15, PT, PT, R19, R6, RZ ;  /* 0x00000006130f8210 */ /* 0x000fca0007ffe0ff */
[----:B--2---:R-:W-:Y:S01]  /*0ba0*/  @!P0 IMAD.WIDE.U32 R2, R15, 0x4, R2 ;  /* 0x000000040f028825 */ /* 0x004fe200078e0002 */
[----:B------:R-:W-:Y:S06]  /*0bb0*/  @P1 BRA `(.L_x_5612) ;  /* 0x0000000000801947 */ /* 0x000fec0003800000 */
        /* <DEDUP_REMOVED lines=32> */
.L_x_5612:
[----:B------:R-:W-:Y:S05]  /*0dc0*/  BSYNC.RECONVERGENT B0 ;  /* 0x0000000000007941 */ /* 0x000fea0003800200 */
.L_x_5611:
        /* <DEDUP_REMOVED lines=34> */
.L_x_5614:
[----:B------:R-:W-:Y:S05]  /*0ff0*/  BSYNC.RECONVERGENT B0 ;  /* 0x0000000000007941 */ /* 0x000fea0003800200 */
.L_x_5613:
        /* <DEDUP_REMOVED lines=34> */
.L_x_5616:
[----:B------:R-:W-:Y:S05]  /*1220*/  BSYNC.RECONVERGENT B0 ;  /* 0x0000000000007941 */ /* 0x000fea0003800200 */
.L_x_5615:
        /* <DEDUP_REMOVED lines=34> */
.L_x_5618:
[----:B------:R-:W-:Y:S05]  /*1450*/  BSYNC.RECONVERGENT B0 ;  /* 0x0000000000007941 */ /* 0x000fea0003800200 */
.L_x_5617:
        /* <DEDUP_REMOVED lines=34> */
.L_x_5620:
[----:B------:R-:W-:Y:S05]  /*1680*/  BSYNC.RECONVERGENT B0 ;  /* 0x0000000000007941 */ /* 0x000fea0003800200 */
.L_x_5619:
        /* <DEDUP_REMOVED lines=18> */
.L_x_5623:
[----:B------:R-:W-:-:S13]  /*17b0*/  ISETP.GE.U32.AND P0, PT, R6, R4, PT ;  /* 0x000000040600720c */ /* 0x000fda0003f06070 */
[----:B------:R-:W-:Y:S05]  /*17c0*/  @P0 BRA `(.L_x_5625) ;  /* 0x0000000000300947 */ /* 0x000fea0003800000 */
[----:B0-----:R-:W0:Y:S01]  /*17d0*/  LDC.64 R2, c[0x0][0x388] ;  /* 0x0000e200ff027b82 */ /* 0x001e220000000a00 */
[----:B------:R-:W-:Y:S02]  /*17e0*/  IADD3 R7, PT, PT, R19, R6, RZ ;  /* 0x0000000613077210 */ /* 0x000fe40007ffe0ff */
[----:B------:R-:W-:-:S03]  /*17f0*/  IADD3 R6, PT, PT, R6, 0x80, RZ ;  /* 0x0000008006067810 */ /* 0x000fc60007ffe0ff */
[----:B0-----:R-:W-:-:S05]  /*1800*/  IMAD.WIDE.U32 R2, R7, 0x4, R2 ;  /* 0x0000000407027825 */ /* 0x001fca00078e0002 */
[----:B------:R1:W-:Y:S02]  /*1810*/  STG.E desc[UR4][R2.64], R0 ;  /* 0x0000000002007986 */ /* 0x0003e4000c101904 */
.L_x_5624:
[----:B------:R-:W-:-:S13]  /*1820*/  ISETP.GE.U32.AND P0, PT, R6, R4, PT ;  /* 0x000000040600720c */ /* 0x000fda0003f06070 */
[----:B------:R-:W-:Y:S05]  /*1830*/  @P0 BRA `(.L_x_5626) ;  /* 0x0000000000340947 */ /* 0x000fea0003800000 */
[----:B01----:R-:W0:Y:S01]  /*1840*/  LDC.64 R2, c[0x0][0x388] ;  /* 0x0000e200ff027b82 */ /* 0x003e220000000a00 */
[----:B------:R-:W-:Y:S02]  /*1850*/  IADD3 R7, PT, PT, R19, R6, RZ ;  /* 0x0000000613077210 */ /* 0x000fe40007ffe0ff */
[----:B------:R-:W-:-:S03]  /*1860*/  IADD3 R6, PT, PT, R6, 0x80, RZ ;  /* 0x0000008006067810 */ /* 0x000fc60007ffe0ff */
[----:B0-----:R-:W-:-:S05]  /*1870*/  IMAD.WIDE.U32 R2, R7, 0x4, R2 ;  /* 0x0000000407027825 */ /* 0x001fca00078e0002 */
[----:B------:R1:W-:Y:S02]  /*1880*/  STG.E desc[UR4][R2.64], R5 ;  /* 0x0000000502007986 */ /* 0x0003e4000c101904 */
.L_x_5625:
        /* <DEDUP_REMOVED lines=8> */
.L_x_5626:
[----:B------:R-:W-:Y:S05]  /*1910*/  BSYNC.RELIABLE B1 ;  /* 0x0000000000017941 */ /* 0x000fea0003800100 */
.L_x_5622:
[----:B------:R-:W-:-:S13]  /*1920*/  ISETP.GE.U32.AND P0, PT, R6, R4, PT ;  /* 0x000000040600720c */ /* 0x000fda0003f06070 */
[----:B012---:R-:W0:Y:S01]  /*1930*/  @!P0 LDC.64 R2, c[0x0][0x388] ;  /* 0x0000e200ff028b82 */ /* 0x007e220000000a00 */
[----:B------:R-:W-:Y:S02]  /*1940*/  @!P0 IADD3 R5, PT, PT, R19, R6, RZ ;  /* 0x0000000613058210 */ /* 0x000fe40007ffe0ff */
[----:B------:R-:W-:-:S03]  /*1950*/  @!P0 IADD3 R6, PT, PT, R6, 0x80, RZ ;  /* 0x0000008006068810 */ /* 0x000fc60007ffe0ff */
[----:B0-----:R-:W-:-:S05]  /*1960*/  @!P0 IMAD.WIDE.U32 R2, R5, 0x4, R2 ;  /* 0x0000000405028825 */ /* 0x001fca00078e0002 */
[----:B------:R2:W-:Y:S02]  /*1970*/  @!P0 STG.E desc[UR4][R2.64], R9 ;  /* 0x0000000902008986 */ /* 0x0005e4000c101904 */
.L_x_5627:
[----:B------:R-:W-:Y:S05]  /*1980*/  BSYNC.RECONVERGENT B0 ;  /* 0x0000000000007941 */ /* 0x000fea0003800200 */
.L_x_5621:
        /* <DEDUP_REMOVED lines=8> */
.L_x_5604:
[----:B------:R-:W0:Y:S01]  /*1a10*/  S2R R21, SR_TID.X ;  /* 0x0000000000157919 */ /* 0x000e220000002100 */
[----:B------:R-:W1:Y:S02]  /*1a20*/  LDC.64 R2, c[0x0][0x390] ;  /* 0x0000e400ff027b82 */ /* 0x000e640000000a00 */
[----:B-1----:R-:W-:-:S04]  /*1a30*/  IMAD.WIDE.U32 R2, R19, 0x4, R2 ;  /* 0x0000000413027825 */ /* 0x002fc800078e0002 */
[----:B0-----:R-:W-:-:S05]  /*1a40*/  IMAD.WIDE.U32 R14, R21, 0x10, R2 ;  /* 0x00000010150e7825 */ /* 0x001fca00078e0002 */
[----:B------:R-:W2:Y:S04]  /*1a50*/  LDG.E.128 R4, desc[UR4][R14.64] ;  /* 0x000000040e047981 */ /* 0x000ea8000c1e1d00 */
[----:B------:R0:W3:Y:S01]  /*1a60*/  LDG.E.128 R8, desc[UR4][R14.64+0x800] ;  /* 0x000800040e087981 */ /* 0x0000e2000c1e1d00 */
[----:B------:R-:W-:Y:S01]  /*1a70*/  HFMA2 R24, -RZ, RZ, 1.625, 0 ;  /* 0x3e800000ff187431 */ /* 0x000fe200000001ff */
[----:B------:R-:W-:Y:S01]  /*1a80*/  MOV R25, 0x3d39bf78 ;  /* 0x3d39bf7800197802 */ /* 0x000fe20000000f00 */
[----:B--2---:R-:W-:Y:S01]  /*1a90*/  FMUL.FTZ R3, |R4|, -1.4426950216293334961 ;  /* 0xbfb8aa3b04037820 */ /* 0x004fe20000410200 */
[----:B------:R-:W-:Y:S01]  /*1aa0*/  FMUL.FTZ R2, |R5|, -1.4426950216293334961 ;  /* 0xbfb8aa3b05027820 */ /* 0x000fe20000410200 */
[----:B------:R-:W-:Y:S01]  /*1ab0*/  FMUL.FTZ R18, |R6|, -1.4426950216293334961 ;  /* 0xbfb8aa3b06127820 */ /* 0x000fe20000410200 */
[----:B------:R-:W-:Y:S01]  /*1ac0*/  FMUL.FTZ R22, |R7|, -1.4426950216293334961 ;  /* 0xbfb8aa3b07167820 */ /* 0x000fe20000410200 */
[----:B------:R-:W-:-:S02]  /*1ad0*/  FMNMX.FTZ R4, RZ, R4, PT ;  /* 0x00000004ff047209 */ /* 0x000fc40003810000 */
[----:B------:R-:W1:Y:S01]  /*1ae0*/  MUFU.EX2 R3, R3 ;  /* 0x0000000300037308 */ /* 0x000e620000000800 */
[----:B------:R-:W-:Y:S02]  /*1af0*/  FMNMX.FTZ R5, RZ, R5, PT ;  /* 0x00000005ff057209 */ /* 0x000fe40003810000 */
[----:B------:R-:W-:Y:S01]  /*1b00*/  FMNMX.FTZ R6, RZ, R6, PT ;  /* 0x00000006ff067209 */ /* 0x000fe20003810000 */
[----:B------:R-:W2:Y:S01]  /*1b10*/  MUFU.EX2 R2, R2 ;  /* 0x0000000200027308 */ /* 0x000ea20000000800 */
[----:B------:R-:W-:-:S03]  /*1b20*/  FMNMX.FTZ R7, RZ, R7, PT ;  /* 0x00000007ff077209 */ /* 0x000fc60003810000 */
[----:B------:R-:W-:Y:S01]  /*1b30*/  MUFU.EX2 R22, R22 ;  /* 0x0000001600167308 */ /* 0x000fe20000000800 */
[C---:B-1----:R-:W-:Y:S01]  /*1b40*/  FADD.FTZ.RZ R0, R3.reuse, 1 ;  /* 0x3f80000003007421 */ /* 0x042fe2000001c000 */
[----:B------:R-:W-:-:S04]  /*1b50*/  ISETP.GE.U32.AND P4, PT, R3, 0x7f800000, PT ;  /* 0x7f8000000300780c */ /* 0x000fc80003f86070 */
[----:B------:R-:W-:Y:S02]  /*1b60*/  IADD3 R0, PT, PT, R0, -0x3f400000, RZ ;  /* 0xc0c0000000007810 */ /* 0x000fe40007ffe0ff */
[----:B------:R-:W-:Y:S02]  /*1b70*/  ISETP.GT.AND P0, PT, R3, -0x40800000, P4 ;  /* 0xbf8000000300780c */ /* 0x000fe40002704270 */
[----:B------:R-:W-:Y:S01]  /*1b80*/  LOP3.LUT R12, R0, 0xff800000, RZ, 0xc0, !PT ;  /* 0xff800000000c7812 */ /* 0x000fe200078ec0ff */
[----:B--2---:R-:W-:-:S03]  /*1b90*/  FADD.FTZ.RZ R0, R2, 1 ;  /* 0x3f80000002007421 */ /* 0x004fc6000001c000 */
[----:B------:R-:W-:Y:S02]  /*1ba0*/  IADD3 R13, PT, PT, -R12, 0x40800000, RZ ;  /* 0x408000000c0d7810 */ /* 0x000fe40007ffe1ff */
[----:B------:R-:W-:Y:S02]  /*1bb0*/  IADD3 R16, PT, PT, R3, -R12, RZ ;  /* 0x8000000c03107210 */ /* 0x000fe40007ffe0ff */
[----:B------:R-:W-:Y:S01]  /*1bc0*/  IADD3 R0, PT, PT, R0, -0x3f400000, RZ ;  /* 0xc0c0000000007810 */ /* 0x000fe20007ffe0ff */
[----:B------:R-:W-:Y:S01]  /*1bd0*/  FFMA.FTZ R13, R13, R24, -1 ;  /* 0xbf8000000d0d7423 */ /* 0x000fe20000010018 */
[----:B------:R-:W-:Y:S02]  /*1be0*/  I2FP.F32.S32 R12, R12 ;  /* 0x0000000c000c7245 */ /* 0x000fe40000201400 */
[----:B------:R-:W-:Y:S01]  /*1bf0*/  LOP3.LUT R17, R0, 0xff800000, RZ, 0xc0, !PT ;  /* 0xff80000000117812 */ /* 0x000fe200078ec0ff */
[----:B------:R-:W-:Y:S01]  /*1c00*/  FADD.FTZ R16, R16, R13 ;  /* 0x0000000d10107221 */ /* 0x000fe20000010000 */
[----:B------:R1:W2:Y:S01]  /*1c10*/  MUFU.EX2 R0, R18 ;  /* 0x0000001200007308 */ /* 0x0002a20000000800 */
[----:B------:R-:W-:Y:S01]  /*1c20*/  FMUL.FTZ R12, R12, 1.1920928955078125e-07 ;  /* 0x340000000c0c7820 */ /* 0x000fe20000410000 */
[----:B0-----:R-:W-:Y:S01]  /*1c30*/  IADD3 R15, PT, PT, -R17, 0x40800000, RZ ;  /* 0x40800000110f7810 */ /* 0x001fe20007ffe1ff */
[----:B------:R-:W-:Y:S01]  /*1c40*/  FFMA.FTZ R13, R16, -R25, 0.10546888411045074463 ;  /* 0x3dd80012100d7423 */ /* 0x000fe20000010819 */
[----:B------:R-:W-:-:S02]  /*1c50*/  IADD3 R14, PT, PT, R2, -R17, RZ ;  /* 0x80000011020e7210 */ /* 0x000fc40007ffe0ff */
[----:B------:R-:W-:Y:S01]  /*1c60*/  @P4 FSETP.NEU.FTZ.AND P6, PT, R3, RZ, PT ;  /* 0x000000ff0300420b */ /* 0x000fe20003fdd000 */
[C---:B------:R-:W-:Y:S01]  /*1c70*/  FFMA.FTZ R13, R16.reuse, R13, -0.13229703903198242188 ;  /* 0xbe0778e0100d7423 */ /* 0x040fe2000001000d */
[----:B------:R-:W-:Y:S01]  /*1c80*/  FFMA.FTZ R15, R15, R24, -1 ;  /* 0xbf8000000f0f7423 */ /* 0x000fe20000010018 */
[----:B-1----:R-:W-:Y:S02]  /*1c90*/  @P4 MOV R18, 0x7f800000 ;  /* 0x7f80000000124802 */ /* 0x002fe40000000f00 */
[----:B------:R-:W-:Y:S01]  /*1ca0*/  FFMA.FTZ R13, R16, R13, 0.14491446316242218018 ;  /* 0x3e146475100d7423 */ /* 0x000fe2000001000d */
[----:B------:R-:W-:Y:S01]  /*1cb0*/  FADD.FTZ R14, R14, R15 ;  /* 0x0000000f0e0e7221 */ /* 0x000fe20000010000 */
[----:B------:R-:W-:Y:S01]  /*1cc0*/  I2FP.F32.S32 R17, R17 ;  /* 0x0000001100117245 */ /* 0x000fe20000201400 */
[----:B--2---:R-:W-:Y:S01]  /*1cd0*/  FADD.FTZ.RZ R20, R0, 1 ;  /* 0x3f80000000147421 */ /* 0x004fe2000001c000 */
[----:B------:R-:W-:Y:S01]  /*1ce0*/  FFMA.FTZ R13, R16, R13, -0.16641564667224884033 ;  /* 0xbe2a68dd100d7423 */ /* 0x000fe2000001000d */
[----:B------:R-:W-:-:S02]  /*1cf0*/  FFMA.FTZ R15, R14, -R25, 0.10546888411045074463 ;  /* 0x3dd800120e0f7423 */ /* 0x000fc40000010819 */
[----:B------:R-:W-:Y:S01]  /*1d00*/  FMUL.FTZ R17, R17, 1.1920928955078125e-07 ;  /* 0x3400000011117820 */ /* 0x000fe20000410000 */
[----:B------:R-:W-:Y:S01]  /*1d10*/  FFMA.FTZ R13, R16, R13, 0.19988867640495300293 ;  /* 0x3e4caf9e100d7423 */ /* 0x000fe2000001000d */
[----:B------:R-:W-:Y:S01]  /*1d20*/  FFMA.FTZ R15, R14, R15, -0.13229703903198242188 ;  /* 0xbe0778e00e0f7423 */ /* 0x000fe2000001000f */
[----:B------:R-:W-:Y:S02]  /*1d30*/  IADD3 R20, PT, PT, R20, -0x3f400000, RZ ;  /* 0xc0c0000014147810 */ /* 0x000fe40007ffe0ff */
[----:B------:R-:W-:Y:S01]  /*1d40*/  FFMA.FTZ R13, R16, R13, -0.25000196695327758789 ;  /* 0xbe800042100d7423 */ /* 0x000fe2000001000d */
[----:B------:R-:W-:-:S03]  /*1d50*/  FFMA.FTZ R23, R14, R15, 0.14491446316242218018 ;  /* 0x3e1464750e177423 */ /* 0x000fc6000001000f */
[----:B------:R-:W-:Y:S01]  /*1d60*/  FFMA.FTZ R13, R16, R13, 0.33333510160446166992 ;  /* 0x3eaaaae6100d7423 */ /* 0x000fe2000001000d */
[----:B------:R-:W-:-:S03]  /*1d70*/  FFMA.FTZ R23, R14, R23, -0.16641564667224884033 ;  /* 0xbe2a68dd0e177423 */ /* 0x000fc60000010017 */
[----:B------:R-:W-:Y:S01]  /*1d80*/  FFMA.FTZ R13, R16, R13, -0.5 ;  /* 0xbf000000100d7423 */ /* 0x000fe2000001000d */
[----:B------:R-:W-:-:S03]  /*1d90*/  FFMA.FTZ R23, R14, R23, 0.19988867640495300293 ;  /* 0x3e4caf9e0e177423 */ /* 0x000fc60000010017 */
[----:B------:R-:W-:Y:S01]  /*1da0*/  FMUL.FTZ R13, R16, R13 ;  /* 0x0000000d100d7220 */ /* 0x000fe20000410000 */
[----:B------:R-:W-:-:S03]  /*1db0*/  FFMA.FTZ R23, R14, R23, -0.25000196695327758789 ;  /* 0xbe8000420e177423 */ /* 0x000fc60000010017 */
[----:B------:R-:W-:Y:S01]  /*1dc0*/  FFMA.FTZ R15, R16, R13, R16 ;  /* 0x0000000d100f7223 */ /* 0x000fe20000010010 */
[----:B------:R-:W-:Y:S01]  /*1dd0*/  LOP3.LUT R13, R20, 0xff800000, RZ, 0xc0, !PT ;  /* 0xff800000140d7812 */ /* 0x000fe200078ec0ff */
[----:B------:R-:W-:Y:S01]  /*1de0*/  FFMA.FTZ R23, R14, R23, 0.33333510160446166992 ;  /* 0x3eaaaae60e177423 */ /* 0x000fe20000010017 */
[----:B------:R-:W-:Y:S01]  /*1df0*/  FADD.FTZ.RZ R16, R22, 1 ;  /* 0x3f80000016107421 */ /* 0x000fe2000001c000 */
[----:B---3--:R-:W-:Y:S01]  /*1e00*/  FMUL.FTZ R20, |R8|, -1.4426950216293334961 ;  /* 0xbfb8aa3b08147820 */ /* 0x008fe20000410200 */
[----:B------:R-:W-:Y:S01]  /*1e10*/  IADD3 R27, PT, PT, -R13, 0x40800000, RZ ;  /* 0x408000000d1b7810 */ /* 0x000fe20007ffe1ff */
[----:B------:R-:W-:Y:S01]  /*1e20*/  FFMA.FTZ R15, R12, 0.69314718246459960938, R15 ;  /* 0x3f3172180c0f7823 */ /* 0x000fe2000001000f */
[----:B------:R-:W-:Y:S01]  /*1e30*/  IADD3 R12, PT, PT, R0, -R13, RZ ;  /* 0x8000000d000c7210 */ /* 0x000fe20007ffe0ff */
[----:B------:R-:W-:Y:S01]  /*1e40*/  FFMA.FTZ R23, R14, R23, -0.5 ;  /* 0xbf0000000e177423 */ /* 0x000fe20000010017 */
[----:B------:R-:W-:Y:S01]  /*1e50*/  IADD3 R16, PT, PT, R16, -0x3f400000, RZ ;  /* 0xc0c0000010107810 */ /* 0x000fe20007ffe0ff */
[----:B------:R-:W-:Y:S01]  /*1e60*/  FFMA.FTZ R27, R27, R24, -1 ;  /* 0xbf8000001b1b7423 */ /* 0x000fe20000010018 */
[----:B------:R-:W0:Y:S01]  /*1e70*/  MUFU.EX2 R20, R20 ;  /* 0x0000001400147308 */ /* 0x000e220000000800 */
[----:B------:R-:W-:Y:S01]  /*1e80*/  FMUL.FTZ R23, R14, R23 ;  /* 0x000000170e177220 */ /* 0x000fe20000410000 */
[----:B------:R-:W-:Y:S01]  /*1e90*/  @P0 FFMA.FTZ R15, R3, R18, +INF ;  /* 0x7f800000030f0423 */ /* 0x000fe20000010012 */
[----:B------:R-:W-:Y:S01]  /*1ea0*/  FADD.FTZ R12, R12, R27 ;  /* 0x0000001b0c0c7221 */ /* 0x000fe20000010000 */
[----:B------:R-:W-:Y:S01]  /*1eb0*/  LOP3.LUT R3, R16, 0xff800000, RZ, 0xc0, !PT ;  /* 0xff80000010037812 */ /* 0x000fe200078ec0ff */
[----:B------:R-:W-:Y:S01]  /*1ec0*/  FFMA.FTZ R14, R14, R23, R14 ;  /* 0x000000170e0e7223 */ /* 0x000fe2000001000e */
[----:B------:R-:W-:Y:S01]  /*1ed0*/  ISETP.GE.U32.AND P0, PT, R2, 0x7f800000, PT ;  /* 0x7f8000000200780c */ /* 0x000fe20003f06070 */
[----:B------:R-:W-:Y:S01]  /*1ee0*/  FFMA.FTZ R23, R12, -R25, 0.10546888411045074463 ;  /* 0x3dd800120c177423 */ /* 0x000fe20000010819 */
[----:B------:R-:W-:Y:S01]  /*1ef0*/  IADD3 R27, PT, PT, -R3, 0x40800000, RZ ;  /* 0x40800000031b7810 */ /* 0x000fe20007ffe1ff */
[----:B------:R-:W-:Y:S01]  /*1f00*/  FFMA.FTZ R14, R17, 0.69314718246459960938, R14 ;  /* 0x3f317218110e7823 */ /* 0x000fe2000001000e */
[----:B------:R-:W-:Y:S01]  /*1f10*/  ISETP.GT.AND P1, PT, R2, -0x40800000, P0 ;  /* 0xbf8000000200780c */ /* 0x000fe20000724270 */
[----:B------:R-:W-:Y:S01]  /*1f20*/  FFMA.FTZ R23, R12, R23, -0.13229703903198242188 ;  /* 0xbe0778e00c177423 */ /* 0x000fe20000010017 */
[----:B------:R-:W-:Y:S01]  /*1f30*/  IADD3 R16, PT, PT, R22, -R3, RZ ;  /* 0x8000000316107210 */ /* 0x000fe20007ffe0ff */
[-C--:B------:R-:W-:Y:S01]  /*1f40*/  FFMA.FTZ R27, R27, R24.reuse, -1 ;  /* 0xbf8000001b1b7423 */ /* 0x080fe20000010018 */
[----:B0-----:R-:W-:Y:S01]  /*1f50*/  FADD.FTZ.RZ R17, R20, 1 ;  /* 0x3f80000014117421 */ /* 0x001fe2000001c000 */
[----:B------:R-:W-:Y:S01]  /*1f60*/  FFMA.FTZ R23, R12, R23, 0.14491446316242218018 ;  /* 0x3e1464750c177423 */ /* 0x000fe20000010017 */
[----:B------:R-:W-:Y:S01]  /*1f70*/  I2FP.F32.S32 R13, R13 ;  /* 0x0000000d000d7245 */ /* 0x000fe20000201400 */
[----:B------:R-:W-:Y:S01]  /*1f80*/  FADD.FTZ R16, R16, R27 ;  /* 0x0000001b10107221 */ /* 0x000fe20000010000 */
[----:B------:R-:W-:Y:S01]  /*1f90*/  I2FP.F32.S32 R3, R3 ;  /* 0x0000000300037245 */ /* 0x000fe20000201400 */
[C---:B------:R-:W-:Y:S01]  /*1fa0*/  FFMA.FTZ R23, R12.reuse, R23, -0.16641564667224884033 ;  /* 0xbe2a68dd0c177423 */ /* 0x040fe20000010017 */
[----:B------:R-:W-:Y:S01]  /*1fb0*/  @P0 MOV R27, 0x7f800000 ;  /* 0x7f800000001b0802 */ /* 0x000fe20000000f00 */
[----:B------:R-:W-:Y:S01]  /*1fc0*/  FMUL.FTZ R13, R13, 1.1920928955078125e-07 ;  /* 0x340000000d0d7820 */ /* 0x000fe20000410000 */
[----:B------:R-:W-:Y:S01]  /*1fd0*/  IADD3 R17, PT, PT, R17, -0x3f400000, RZ ;  /* 0xc0c0000011117810 */ /* 0x000fe20007ffe0ff */
[----:B------:R-:W-:Y:S01]  /*1fe0*/  FFMA.FTZ R23, R12, R23, 0.19988867640495300293 ;  /* 0x3e4caf9e0c177423 */ /* 0x000fe20000010017 */
[C---:B------:R-:W-:Y:S01]  /*1ff0*/  @P0 FSETP.NEU.FTZ.AND P3, PT, R2.reuse, RZ, PT ;  /* 0x000000ff0200020b */ /* 0x040fe20003f7d000 */
[----:B------:R-:W-:Y:S01]  /*2000*/  @P1 FFMA.FTZ R14, R2, R27, +INF ;  /* 0x7f800000020e1423 */ /* 0x000fe2000001001b */
[----:B------:R-:W-:Y:S01]  /*2010*/  FFMA.FTZ R27, R16, -R25, 0.10546888411045074463 ;  /* 0x3dd80012101b7423 */ /* 0x000fe20000010819 */
[----:B------:R-:W-:Y:S01]  /*2020*/  LOP3.LUT R17, R17, 0xff800000, RZ, 0xc0, !PT ;  /* 0xff80000011117812 */ /* 0x000fe200078ec0ff */
[----:B------:R-:W-:Y:S01]  /*2030*/  FFMA.FTZ R23, R12, R23, -0.25000196695327758789 ;  /* 0xbe8000420c177423 */ /* 0x000fe20000010017 */
[----:B------:R-:W-:Y:S01]  /*2040*/  ISETP.GE.U32.AND P1, PT, R0, 0x7f800000, PT ;  /* 0x7f8000000000780c */ /* 0x000fe20003f26070 */
[----:B------:R-:W-:Y:S01]  /*2050*/  FFMA.FTZ R27, R16, R27, -0.13229703903198242188 ;  /* 0xbe0778e0101b7423 */ /* 0x000fe2000001001b */
[----:B------:R-:W-:Y:S01]  /*2060*/  IADD3 R29, PT, PT, -R17, 0x40800000, RZ ;  /* 0x40800000111d7810 */ /* 0x000fe20007ffe1ff */
[----:B------:R-:W-:Y:S01]  /*2070*/  FFMA.FTZ R23, R12, R23, 0.33333510160446166992 ;  /* 0x3eaaaae60c177423 */ /* 0x000fe20000010017 */
[----:B------:R-:W-:Y:S01]  /*2080*/  ISETP.GT.AND P5, PT, R0, -0x40800000, P1 ;  /* 0xbf8000000000780c */ /* 0x000fe20000fa4270 */
[----:B------:R-:W-:Y:S01]  /*2090*/  FFMA.FTZ R27, R16, R27, 0.14491446316242218018 ;  /* 0x3e146475101b7423 */ /* 0x000fe2000001001b */
[----:B------:R-:W-:Y:S01]  /*20a0*/  FMUL.FTZ R3, R3, 1.1920928955078125e-07 ;  /* 0x3400000003037820 */ /* 0x000fe20000410000 */
[----:B------:R-:W-:Y:S01]  /*20b0*/  FFMA.FTZ R2, R29, R24, -1 ;  /* 0xbf8000001d027423 */ /* 0x000fe20000010018 */
[----:B------:R-:W-:Y:S01]  /*20c0*/  IADD3 R29, PT, PT, R20, -R17, RZ ;  /* 0x80000011141d7210 */ /* 0x000fe20007ffe0ff */
[----:B------:R-:W-:Y:S01]  /*20d0*/  FFMA.FTZ R23, R12, R23, -0.5 ;  /* 0xbf0000000c177423 */ /* 0x000fe20000010017 */
[----:B------:R-:W-:Y:S01]  /*20e0*/  FFMA.FTZ R27, R16, R27, -0.16641564667224884033 ;  /* 0xbe2a68dd101b7423 */ /* 0x000fe2000001001b */
[----:B------:R-:W-:-:S02]  /*20f0*/  I2FP.F32.S32 R17, R17 ;  /* 0x0000001100117245 */ /* 0x000fc40000201400 */
[----:B------:R-:W-:Y:S01]  /*2100*/  FMUL.FTZ R23, R12, R23 ;  /* 0x000000170c177220 */ /* 0x000fe20000410000 */
[----:B------:R-:W-:Y:S01]  /*2110*/  FFMA.FTZ R27, R16, R27, 0.19988867640495300293 ;  /* 0x3e4caf9e101b7423 */ /* 0x000fe2000001001b */
[----:B------:R-:W-:Y:S01]  /*2120*/  FADD.FTZ R2, R29, R2 ;  /* 0x000000021d027221 */ /* 0x000fe20000010000 */
[----:B------:R-:W-:Y:S01]  /*2130*/  @P1 FSETP.NEU.FTZ.AND P2, PT, R0, RZ, PT ;  /* 0x000000ff0000120b */ /* 0x000fe20003f5d000 */
[----:B------:R-:W-:Y:S01]  /*2140*/  FFMA.FTZ R12, R12, R23, R12 ;  /* 0x000000170c0c7223 */ /* 0x000fe2000001000c */
[----:B------:R-:W-:Y:S01]  /*2150*/  FFMA.FTZ R27, R16, R27, -0.25000196695327758789 ;  /* 0xbe800042101b7423 */ /* 0x000fe2000001001b */
[----:B------:R-:W-:Y:S01]  /*2160*/  FFMA.FTZ R23, R2, -R25, 0.10546888411045074463 ;  /* 0x3dd8001202177423 */ /* 0x000fe20000010819 */
[----:B------:R-:W-:Y:S01]  /*2170*/  FMUL.FTZ R17, R17, 1.1920928955078125e-07 ;  /* 0x3400000011117820 */ /* 0x000fe20000410000 */
[----:B------:R-:W-:Y:S01]  /*2180*/  FFMA.FTZ R13, R13, 0.69314718246459960938, R12 ;  /* 0x3f3172180d0d7823 */ /* 0x000fe2000001000c */
[----:B------:R-:W-:Y:S01]  /*2190*/  FFMA.FTZ R27, R16, R27, 0.33333510160446166992 ;  /* 0x3eaaaae6101b7423 */ /* 0x000fe2000001001b */
[----:B------:R-:W-:Y:S01]  /*21a0*/  FFMA.FTZ R23, R2, R23, -0.13229703903198242188 ;  /* 0xbe0778e002177423 */ /* 0x000fe20000010017 */
[----:B------:R-:W-:-:S02]  /*21b0*/  @P4 FSEL R15, R15, -RZ, P6 ;  /* 0x800000ff0f0f4208 */ /* 0x000fc40003000000 */
[----:B------:R-:W-:Y:S01]  /*21c0*/  FFMA.FTZ R27, R16, R27, -0.5 ;  /* 0xbf000000101b7423 */ /* 0x000fe2000001001b */
[----:B------:R-:W-:Y:S01]  /*21d0*/  FFMA.FTZ R23, R2, R23, 0.14491446316242218018 ;  /* 0x3e14647502177423 */ /* 0x000fe20000010017 */
[----:B------:R-:W-:Y:S01]  /*21e0*/  ISETP.GE.U32.AND P4, PT, R20, 0x7f800000, PT ;  /* 0x7f8000001400780c */ /* 0x000fe20003f86070 */
[----:B------:R-:W-:Y:S01]  /*21f0*/  FADD.FTZ R4, R4, -R15 ;  /* 0x8000000f04047221 */ /* 0x000fe20000010000 */
[----:B------:R-:W-:Y:S01]  /*2200*/  FMUL.FTZ R27, R16, R27 ;  /* 0x0000001b101b7220 */ /* 0x000fe20000410000 */
[----:B------:R-:W-:Y:S01]  /*2210*/  FFMA.FTZ R23, R2, R23, -0.16641564667224884033 ;  /* 0xbe2a68dd02177423 */ /* 0x000fe20000010017 */
[----:B------:R-:W-:Y:S02]  /*2220*/  @P0 FSEL R14, R14, -RZ, P3 ;  /* 0x800000ff0e0e0208 */ /* 0x000fe40001800000 */
[----:B------:R-:W-:Y:S01]  /*2230*/  FFMA.FTZ R18, R16, R27, R16 ;  /* 0x0000001b10127223 */ /* 0x000fe20000010010 */
[----:B------:R-:W-:Y:S01]  /*2240*/  FFMA.FTZ R23, R2, R23, 0.19988867640495300293 ;  /* 0x3e4caf9e02177423 */ /* 0x000fe20000010017 */
[----:B------:R-:W-:Y:S01]  /*2250*/  FMUL.FTZ R16, |R9|, -1.4426950216293334961 ;  /* 0xbfb8aa3b09107820 */ /* 0x000fe20000410200 */
[----:B------:R-:W-:Y:S01]  /*2260*/  FMUL.FTZ R27, |R10|, -1.4426950216293334961 ;  /* 0xbfb8aa3b0a1b7820 */ /* 0x000fe20000410200 */
[----:B------:R-:W-:Y:S01]  /*2270*/  FFMA.FTZ R12, R3, 0.69314718246459960938, R18 ;  /* 0x3f317218030c7823 */ /* 0x000fe20000010012 */
[C---:B------:R-:W-:Y:S01]  /*2280*/  FFMA.FTZ R23, R2.reuse, R23, -0.25000196695327758789 ;  /* 0xbe80004202177423 */ /* 0x040fe20000010017 */
[----:B------:R-:W-:Y:S01]  /*2290*/  @P1 MOV R3, 0x7f800000 ;  /* 0x7f80000000031802 */ /* 0x000fe20000000f00 */
[----:B------:R-:W-:Y:S01]  /*22a0*/  FADD.FTZ R5, R5, -R14 ;  /* 0x8000000e05057221 */ /* 0x000fe20000010000 */
[----:B------:R-:W0:Y:S01]  /*22b0*/  MUFU.EX2 R16, R16 ;  /* 0x0000001000107308 */ /* 0x000e220000000800 */
[----:B------:R-:W-:Y:S01]  /*22c0*/  FFMA.FTZ R23, R2, R23, 0.33333510160446166992 ;  /* 0x3eaaaae602177423 */ /* 0x000fe20000010017 */
[----:B------:R-:W-:Y:S01]  /*22d0*/  @P4 FSETP.NEU.FTZ.AND P3, PT, R20, RZ, PT ;  /* 0x000000ff1400420b */ /* 0x000fe20003f7d000 */
[----:B------:R-:W-:Y:S01]  /*22e0*/  @P5 FFMA.FTZ R13, R0, R3, +INF ;  /* 0x7f800000000d5423 */ /* 0x000fe20000010003 */
[----:B------:R-:W-:Y:S01]  /*22f0*/  ISETP.GE.U32.AND P5, PT, R22, 0x7f800000, PT ;  /* 0x7f8000001600780c */ /* 0x000fe20003fa6070 */
[----:B------:R-:W-:Y:S01]  /*2300*/  FFMA.FTZ R23, R2, R23, -0.5 ;  /* 0xbf00000002177423 */ /* 0x000fe20000010017 */
[----:B------:R-:W-:-:S02]  /*2310*/  FMNMX.FTZ R9, RZ, R9, PT ;  /* 0x00000009ff097209 */ /* 0x000fc40003810000 */
[----:B------:R-:W-:Y:S01]  /*2320*/  ISETP.GT.AND P6, PT, R22, -0x40800000, P5 ;  /* 0xbf8000001600780c */ /* 0x000fe20002fc4270 */
[C---:B------:R-:W-:Y:S01]  /*2330*/  FMUL.FTZ R23, R2.reuse, R23 ;  /* 0x0000001702177220 */ /* 0x040fe20000410000 */
[----:B------:R-:W-:Y:S02]  /*2340*/  @P1 FSEL R13, R13, -RZ, P2 ;  /* 0x800000ff0d0d1208 */ /* 0x000fe40001000000 */
[----:B------:R-:W-:Y:S01]  /*2350*/  FMNMX.FTZ R10, RZ, R10, PT ;  /* 0x0000000aff0a7209 */ /* 0x000fe20003810000 */
[----:B------:R-:W-:Y:S01]  /*2360*/  FFMA.FTZ R0, R2, R23, R2 ;  /* 0x0000001702007223 */ /* 0x000fe20000010002 */
[C---:B0-----:R-:W-:Y:S01]  /*2370*/  FADD.FTZ.RZ R18, R16.reuse, 1 ;  /* 0x3f80000010127421 */ /* 0x041fe2000001c000 */
[----:B------:R-:W0:Y:S01]  /*2380*/  LDC.64 R2, c[0x0][0x388] ;  /* 0x0000e200ff027b82 */ /* 0x000e220000000a00 */
[----:B------:R-:W-:Y:S01]  /*2390*/  ISETP.GE.U32.AND P0, PT, R16, 0x7f800000, PT ;  /* 0x7f8000001000780c */ /* 0x000fe20003f06070 */
[----:B------:R-:W-:Y:S01]  /*23a0*/  FFMA.FTZ R0, R17, 0.69314718246459960938, R0 ;  /* 0x3f31721811007823 */ /* 0x000fe20000010000 */
[----:B------:R-:W-:Y:S01]  /*23b0*/  @P5 MOV R29, 0x7f800000 ;  /* 0x7f800000001d5802 */ /* 0x000fe20000000f00 */
[----:B------:R-:W-:Y:S01]  /*23c0*/  FADD.FTZ R6, R6, -R13 ;  /* 0x8000000d06067221 */ /* 0x000fe20000010000 */
[----:B------:R-:W-:-:S03]  /*23d0*/  IADD3 R18, PT, PT, R18, -0x3f400000, RZ ;  /* 0xc0c0000012127810 */ /* 0x000fc60007ffe0ff */
[----:B------:R-:W-:Y:S01]  /*23e0*/  @P6 FFMA.FTZ R12, R22, R29, +INF ;  /* 0x7f800000160c6423 */ /* 0x000fe2000001001d */
[----:B------:R-:W-:Y:S02]  /*23f0*/  LOP3.LUT R17, R18, 0xff800000, RZ, 0xc0, !PT ;  /* 0xff80000012117812 */ /* 0x000fe400078ec0ff */
[----:B------:R-:W1:Y:S01]  /*2400*/  MUFU.EX2 R18, R27 ;  /* 0x0000001b00127308 */ /* 0x000e620000000800 */
[----:B------:R-:W-:Y:S02]  /*2410*/  ISETP.GT.AND P6, PT, R20, -0x40800000, P4 ;  /* 0xbf8000001400780c */ /* 0x000fe400027c4270 */
[----:B------:R-:W-:Y:S02]  /*2420*/  IADD3 R23, PT, PT, -R17, 0x40800000, RZ ;  /* 0x4080000011177810 */ /* 0x000fe40007ffe1ff */
[-C--:B------:R-:W-:Y:S02]  /*2430*/  IADD3 R26, PT, PT, R16, -R17.reuse, RZ ;  /* 0x80000011101a7210 */ /* 0x080fe40007ffe0ff */
[----:B------:R-:W-:Y:S01]  /*2440*/  I2FP.F32.S32 R17, R17 ;  /* 0x0000001100117245 */ /* 0x000fe20000201400 */
[----:B------:R-:W-:-:S04]  /*2450*/  FFMA.FTZ R23, R23, R24, -1 ;  /* 0xbf80000017177423 */ /* 0x000fc80000010018 */
[----:B------:R-:W-:Y:S01]  /*2460*/  FADD.FTZ R26, R26, R23 ;  /* 0x000000171a1a7221 */ /* 0x000fe20000010000 */
[----:B0-----:R-:W-:-:S04]  /*2470*/  IMAD.WIDE.U32 R2, R19, 0x4, R2 ;  /* 0x0000000413027825 */ /* 0x001fc800078e0002 */
[C---:B-1----:R-:W-:Y:S01]  /*2480*/  FADD.FTZ.RZ R19, R18.reuse, 1 ;  /* 0x3f80000012137421 */ /* 0x042fe2000001c000 */
[----:B------:R-:W-:Y:S02]  /*2490*/  @P4 MOV R23, 0x7f800000 ;  /* 0x7f80000000174802 */ /* 0x000fe40000000f00 */
[----:B------:R-:W-:Y:S02]  /*24a0*/  ISETP.GE.U32.AND P2, PT, R18, 0x7f800000, PT ;  /* 0x7f8000001200780c */ /* 0x000fe40003f46070 */
[----:B------:R-:W-:Y:S01]  /*24b0*/  IADD3 R19, PT, PT, R19, -0x3f400000, RZ ;  /* 0xc0c0000013137810 */ /* 0x000fe20007ffe0ff */
[----:B------:R-:W-:Y:S01]  /*24c0*/  @P6 FFMA.FTZ R0, R20, R23, +INF ;  /* 0x7f80000014006423 */ /* 0x000fe20000010017 */
[----:B------:R-:W-:Y:S01]  /*24d0*/  @P5 FSETP.NEU.FTZ.AND P6, PT, R22, RZ, PT ;  /* 0x000000ff1600520b */ /* 0x000fe20003fdd000 */
[----:B------:R-:W-:Y:S01]  /*24e0*/  FMUL.FTZ R22, |R11|, -1.4426950216293334961 ;  /* 0xbfb8aa3b0b167820 */ /* 0x000fe20000410200 */
[----:B------:R-:W-:Y:S01]  /*24f0*/  LOP3.LUT R19, R19, 0xff800000, RZ, 0xc0, !PT ;  /* 0xff80000013137812 */ /* 0x000fe200078ec0ff */
[----:B------:R-:W-:-:S04]  /*2500*/  IMAD.WIDE.U32 R2, R21, 0x10, R2 ;  /* 0x0000001015027825 */ /* 0x000fc800078e0002 */
[----:B------:R-:W-:Y:S01]  /*2510*/  FFMA.FTZ R21, R26, -R25, 0.10546888411045074463 ;  /* 0x3dd800121a157423 */ /* 0x000fe20000010819 */
[----:B------:R-:W-:Y:S02]  /*2520*/  @P5 FSEL R12, R12, -RZ, P6 ;  /* 0x800000ff0c0c5208 */ /* 0x000fe40003000000 */
[----:B------:R-:W-:Y:S01]  /*2530*/  IADD3 R23, PT, PT, -R19, 0x40800000, RZ ;  /* 0x4080000013177810 */ /* 0x000fe20007ffe1ff */
[----:B------:R-:W0:Y:S01]  /*2540*/  MUFU.EX2 R22, R22 ;  /* 0x0000001600167308 */ /* 0x000e220000000800 */
[----:B------:R-:W-:Y:S01]  /*2550*/  IADD3 R28, PT, PT, R18, -R19, RZ ;  /* 0x80000013121c7210 */ /* 0x000fe20007ffe0ff */
[----:B------:R-:W-:Y:S01]  /*2560*/  FFMA.FTZ R21, R26, R21, -0.13229703903198242188 ;  /* 0xbe0778e01a157423 */ /* 0x000fe20000010015 */
[----:B------:R-:W-:Y:S01]  /*2570*/  I2FP.F32.S32 R19, R19 ;  /* 0x0000001300137245 */ /* 0x000fe20000201400 */
[----:B------:R-:W-:Y:S01]  /*2580*/  FFMA.FTZ R23, R23, R24, -1 ;  /* 0xbf80000017177423 */ /* 0x000fe20000010018 */
[----:B------:R-:W-:Y:S01]  /*2590*/  @P4 FSEL R0, R0, -RZ, P3 ;  /* 0x800000ff00004208 */ /* 0x000fe20001800000 */
[----:B------:R-:W-:Y:S01]  /*25a0*/  FFMA.FTZ R21, R26, R21, 0.14491446316242218018 ;  /* 0x3e1464751a157423 */ /* 0x000fe20000010015 */
[----:B------:R-:W-:Y:S01]  /*25b0*/  ISETP.GT.AND P6, PT, R16, -0x40800000, P0 ;  /* 0xbf8000001000780c */ /* 0x000fe200007c4270 */
[----:B------:R-:W-:Y:S01]  /*25c0*/  FADD.FTZ R28, R28, R23 ;  /* 0x000000171c1c7221 */ /* 0x000fe20000010000 */
[----:B------:R-:W-:Y:S01]  /*25d0*/  ISETP.GT.AND P5, PT, R18, -0x40800000, P2 ;  /* 0xbf8000001200780c */ /* 0x000fe200017a4270 */
[----:B------:R-:W-:Y:S01]  /*25e0*/  FFMA.FTZ R21, R26, R21, -0.16641564667224884033 ;  /* 0xbe2a68dd1a157423 */ /* 0x000fe20000010015 */
[----:B------:R-:W-:Y:S01]  /*25f0*/  FMUL.FTZ R19, R19, 1.1920928955078125e-07 ;  /* 0x3400000013137820 */ /* 0x000fe20000410000 */
[----:B------:R-:W-:Y:S01]  /*2600*/  FFMA.FTZ R23, R28, -R25, 0.10546888411045074463 ;  /* 0x3dd800121c177423 */ /* 0x000fe20000010819 */
[----:B------:R-:W-:Y:S01]  /*2610*/  @P0 FSETP.NEU.FTZ.AND P4, PT, R16, RZ, PT ;  /* 0x000000ff1000020b */ /* 0x000fe20003f9d000 */
[----:B0-----:R-:W-:Y:S01]  /*2620*/  FADD.FTZ.RZ R20, R22, 1 ;  /* 0x3f80000016147421 */ /* 0x001fe2000001c000 */
[----:B------:R-:W-:Y:S01]  /*2630*/  FFMA.FTZ R21, R26, R21, 0.19988867640495300293 ;  /* 0x3e4caf9e1a157423 */ /* 0x000fe20000010015 */
[----:B------:R-:W-:Y:S01]  /*2640*/  FFMA.FTZ R23, R28, R23, -0.13229703903198242188 ;  /* 0xbe0778e01c177423 */ /* 0x000fe20000010017 */
[----:B------:R-:W-:Y:S01]  /*2650*/  ISETP.GE.U32.AND P1, PT, R22, 0x7f800000, PT ;  /* 0x7f8000001600780c */ /* 0x000fe20003f26070 */
[----:B------:R-:W-:Y:S01]  /*2660*/  FADD.FTZ R7, R7, -R12 ;  /* 0x8000000c07077221 */ /* 0x000fe20000010000 */
[----:B------:R-:W-:Y:S01]  /*2670*/  IADD3 R20, PT, PT, R20, -0x3f400000, RZ ;  /* 0xc0c0000014147810 */ /* 0x000fe20007ffe0ff */
[----:B------:R-:W-:Y:S01]  /*2680*/  FFMA.FTZ R23, R28, R23, 0.14491446316242218018 ;  /* 0x3e1464751c177423 */ /* 0x000fe20000010017 */
[----:B------:R-:W-:Y:S01]  /*2690*/  FFMA.FTZ R21, R26, R21, -0.25000196695327758789 ;  /* 0xbe8000421a157423 */ /* 0x000fe20000010015 */
[----:B------:R-:W-:Y:S01]  /*26a0*/  ISETP.GT.AND P3, PT, R22, -0x40800000, P1 ;  /* 0xbf8000001600780c */ /* 0x000fe20000f64270 */
[----:B------:R-:W-:Y:S01]  /*26b0*/  STG.E.128 desc[UR4][R2.64], R4 ;  /* 0x0000000402007986 */ /* 0x000fe2000c101d04 */
[----:B------:R-:W-:Y:S01]  /*26c0*/  FFMA.FTZ R23, R28, R23, -0.16641564667224884033 ;  /* 0xbe2a68dd1c177423 */ /* 0x000fe20000010017 */
[----:B------:R-:W-:Y:S01]  /*26d0*/  FFMA.FTZ R21, R26, R21, 0.33333510160446166992 ;  /* 0x3eaaaae61a157423 */ /* 0x000fe20000010015 */
[----:B------:R-:W-:-:S02]  /*26e0*/  FMNMX.FTZ R11, RZ, R11, PT ;  /* 0x0000000bff0b7209 */ /* 0x000fc40003810000 */
[----:B------:R-:W-:Y:S01]  /*26f0*/  FFMA.FTZ R23, R28, R23, 0.19988867640495300293 ;  /* 0x3e4caf9e1c177423 */ /* 0x000fe20000010017 */
[----:B------:R-:W-:-:S03]  /*2700*/  FFMA.FTZ R21, R26, R21, -0.5 ;  /* 0xbf0000001a157423 */ /* 0x000fc60000010015 */
[----:B------:R-:W-:Y:S01]  /*2710*/  FFMA.FTZ R23, R28, R23, -0.25000196695327758789 ;  /* 0xbe8000421c177423 */ /* 0x000fe20000010017 */
[----:B------:R-:W-:-:S03]  /*2720*/  FMUL.FTZ R21, R26, R21 ;  /* 0x000000151a157220 */ /* 0x000fc60000410000 */
[----:B------:R-:W-:Y:S01]  /*2730*/  FFMA.FTZ R23, R28, R23, 0.33333510160446166992 ;  /* 0x3eaaaae61c177423 */ /* 0x000fe20000010017 */
[----:B------:R-:W-:Y:S01]  /*2740*/  FFMA.FTZ R21, R26, R21, R26 ;  /* 0x000000151a157223 */ /* 0x000fe2000001001a */
[----:B------:R-:W-:Y:S02]  /*2750*/  FMUL.FTZ R26, R17, 1.1920928955078125e-07 ;  /* 0x34000000111a7820 */ /* 0x000fe40000410000 */
[----:B------:R-:W-:Y:S02]  /*2760*/  FFMA.FTZ R23, R28, R23, -0.5 ;  /* 0xbf0000001c177423 */ /* 0x000fe40000010017 */
[----:B------:R-:W-:Y:S01]  /*2770*/  FFMA.FTZ R26, R26, 0.69314718246459960938, R21 ;  /* 0x3f3172181a1a7823 */ /* 0x000fe20000010015 */
[----:B------:R-:W-:Y:S01]  /*2780*/  @P2 MOV R21, 0x7f800000 ;  /* 0x7f80000000152802 */ /* 0x000fe20000000f00 */
[----:B------:R-:W-:Y:S01]  /*2790*/  FMUL.FTZ R27, R28, R23 ;  /* 0x000000171c1b7220 */ /* 0x000fe20000410000 */
[----:B------:R-:W-:-:S03]  /*27a0*/  LOP3.LUT R23, R20, 0xff800000, RZ, 0xc0, !PT ;  /* 0xff80000014177812 */ /* 0x000fc600078ec0ff */
[----:B------:R-:W-:Y:S01]  /*27b0*/  FFMA.FTZ R20, R28, R27, R28 ;  /* 0x0000001b1c147223 */ /* 0x000fe2000001001c */
[----:B------:R-:W-:-:S03]  /*27c0*/  IADD3 R27, PT, PT, -R23, 0x40800000, RZ ;  /* 0x40800000171b7810 */ /* 0x000fc60007ffe1ff */
[----:B------:R-:W-:Y:S01]  /*27d0*/  FFMA.FTZ R17, R19, 0.69314718246459960938, R20 ;  /* 0x3f31721813117823 */ /* 0x000fe20000010014 */
[----:B------:R-:W-:Y:S01]  /*27e0*/  @P0 MOV R19, 0x7f800000 ;  /* 0x7f80000000130802 */ /* 0x000fe20000000f00 */
[----:B------:R-:W-:Y:S01]  /*27f0*/  FFMA.FTZ R27, R27, R24, -1 ;  /* 0xbf8000001b1b7423 */ /* 0x000fe20000010018 */
[----:B------:R-:W-:Y:S01]  /*2800*/  IADD3 R24, PT, PT, R22, -R23, RZ ;  /* 0x8000001716187210 */ /* 0x000fe20007ffe0ff */
[----:B------:R-:W-:Y:S01]  /*2810*/  @P5 FFMA.FTZ R17, R18, R21, +INF ;  /* 0x7f80000012115423 */ /* 0x000fe20000010015 */
[----:B------:R-:W-:Y:S01]  /*2820*/  I2FP.F32.S32 R23, R23 ;  /* 0x0000001700177245 */ /* 0x000fe20000201400 */
[----:B------:R-:W-:Y:S01]  /*2830*/  @P6 FFMA.FTZ R26, R16, R19, +INF ;  /* 0x7f800000101a6423 */ /* 0x000fe20000010013 */
[----:B------:R-:W-:Y:S01]  /*2840*/  @P2 FSETP.NEU.FTZ.AND P6, PT, R18, RZ, PT ;  /* 0x000000ff1200220b */ /* 0x000fe20003fdd000 */
[----:B------:R-:W-:Y:S01]  /*2850*/  FADD.FTZ R24, R24, R27 ;  /* 0x0000001b18187221 */ /* 0x000fe20000010000 */
[----:B------:R-:W-:Y:S01]  /*2860*/  @P1 FSETP.NEU.FTZ.AND P5, PT, R22, RZ, PT ;  /* 0x000000ff1600120b */ /* 0x000fe20003fbd000 */
[----:B------:R-:W-:Y:S01]  /*2870*/  FMUL.FTZ R23, R23, 1.1920928955078125e-07 ;  /* 0x3400000017177820 */ /* 0x000fe20000410000 */
[----:B------:R-:W-:Y:S01]  /*2880*/  @P0 FSEL R26, R26, -RZ, P4 ;  /* 0x800000ff1a1a0208 */ /* 0x000fe20002000000 */
[----:B------:R-:W-:Y:S01]  /*2890*/  FFMA.FTZ R25, R24, -R25, 0.10546888411045074463 ;  /* 0x3dd8001218197423 */ /* 0x000fe20000010819 */
[----:B------:R-:W-:-:S03]  /*28a0*/  @P2 FSEL R17, R17, -RZ, P6 ;  /* 0x800000ff11112208 */ /* 0x000fc60003000000 */
[----:B------:R-:W-:Y:S01]  /*28b0*/  FFMA.FTZ R25, R24, R25, -0.13229703903198242188 ;  /* 0xbe0778e018197423 */ /* 0x000fe20000010019 */
[----:B------:R-:W-:Y:S01]  /*28c0*/  FADD.FTZ R9, R9, -R26 ;  /* 0x8000001a09097221 */ /* 0x000fe20000010000 */
[----:B------:R-:W-:Y:S02]  /*28d0*/  FADD.FTZ R10, R10, -R17 ;  /* 0x800000110a0a7221 */ /* 0x000fe40000010000 */
        /* <DEDUP_REMOVED lines=10> */
[----:B------:R-:W-:Y:S01]  /*2980*/  @P1 MOV R23, 0x7f800000 ;  /* 0x7f80000000171802 */ /* 0x000fe20000000f00 */
[----:B------:R-:W-:-:S04]  /*2990*/  FADD.FTZ R8, R25, -R0 ;  /* 0x8000000019087221 */ /* 0x000fc80000010000 */
[----:B------:R-:W-:-:S05]  /*29a0*/  @P3 FFMA.FTZ R24, R22, R23, +INF ;  /* 0x7f80000016183423 */ /* 0x000fca0000010017 */
[----:B------:R-:W-:-:S05]  /*29b0*/  @P1 FSEL R24, R24, -RZ, P5 ;  /* 0x800000ff18181208 */ /* 0x000fca0002800000 */
[----:B------:R-:W-:-:S05]  /*29c0*/  FADD.FTZ R11, R11, -R24 ;  /* 0x800000180b0b7221 */ /* 0x000fca0000010000 */
[----:B------:R-:W-:Y:S01]  /*29d0*/  STG.E.128 desc[UR4][R2.64+0x800], R8 ;  /* 0x0008000802007986 */ /* 0x000fe2000c101d04 */
[----:B------:R-:W-:Y:S05]  /*29e0*/  EXIT ;  /* 0x000000000000794d */ /* 0x000fea0003800000 */
.L_x_5628:
        /* <DEDUP_REMOVED lines=9> */
.L_x_6669:


//--------------------- .text._ZN2at6native29vectorized_elementwise_kernelILi8EZZZNS0_33launch_log_sigmoid_forward_kernelERNS_18TensorIteratorBaseEENKUlvE_clEvENKUlvE0_clEvEUlfE_St5arrayIPcLm2EEEEviT0_T1_ --------------------------
	.section	.text._ZN2at6native29vectorized_elementwise_kernelILi8EZZZNS0_33launch_log_sigmoid_forward_kernelERNS_18TensorIteratorBaseEENKUlvE_clEvENKUlvE0_clEvEUlfE_St5arrayIPcLm2EEEEviT0_T1_,"ax",@progbits
	.align	128
        .global         _ZN2at6native29vectorized_elementwise_kernelILi8EZZZNS0_33launch_log_sigmoid_forward_kernelERNS_18TensorIteratorBaseEENKUlvE_clEvENKUlvE0_clEvEUlfE_St5arrayIPcLm2EEEEviT0_T1_
        .type           _ZN2at6native29vectorized_elementwise_kernelILi8EZZZNS0_33launch_log_sigmoid_forward_kernelERNS_18TensorIteratorBaseEENKUlvE_clEvENKUlvE0_clEvEUlfE_St5arrayIPcLm2EEEEviT0_T1_,@function
        .size           _ZN2at6native29vectorized_elementwise_kernelILi8EZZZNS0_33launch_log_sigmoid_forward_kernelERNS_18TensorIteratorBaseEENKUlvE_clEvENKUlvE0_clEvEUlfE_St5arrayIPcLm2EEEEviT0_T1_,(.L_x_6670 - _ZN2at6native29vectorized_elementwise_kernelILi8EZZZNS0_33launch_log_sigmoid_forward_kernelERNS_18TensorIteratorBaseEENKUlvE_clEvENKUlvE0_clEvEUlfE_St5arrayIPcLm2EEEEviT0_T1_)
        .other          _ZN2at6native29vectorized_elementwise_kernelILi8EZZZNS0_33launch_log_sigmoid_forward_kernelERNS_18TensorIteratorBaseEENKUlvE_clEvENKUlvE0_clEvEUlfE_St5arrayIPcLm2EEEEviT0_T1_,@"STO_CUDA_ENTRY STV_DEFAULT"
_ZN2at6native29vectorized_elementwise_kernelILi8EZZZNS0_33launch_log_sigmoid_forward_kernelERNS_18TensorIteratorBaseEENKUlvE_clEvENKUlvE0_clEvEUlfE_St5arrayIPcLm2EEEEviT0_T1_:
.text._ZN2at6native29vectorized_elementwise_kernelILi8EZZZNS0_33launch_log_sigmoid_forward_kernelERNS_18TensorIteratorBaseEENKUlvE_clEvENKUlvE0_clEvEUlfE_St5arrayIPcLm2EEEEviT0_T1_:
[----:B------:R-:W-:Y:S01]  /*0000*/  LDC R1, c[0x0][0x37c] ;  /* 0x0000df00ff017b82 */ /* 0x000fe20000000800 */
[----:B------:R-:W-:Y:S05]  /*0010*/  EXIT ;  /* 0x000000000000794d */ /* 0x000fea0003800000 */
.L_x_5629:
        /* <DEDUP_REMOVED lines=14> */
.L_x_6670:


//--------------------- .text._ZN2at6native18elementwise_kernelILi128ELi4EZNS0_15gpu_kernel_implIZZZNS0_33launch_log_sigmoid_forward_kernelERNS_18TensorIteratorBaseEENKUlvE_clEvENKUlvE_clEvEUldE_EEvS4_RKT_EUliE_EEviT1_ --------------------------
	.section	.text._ZN2at6native18elementwise_kernelILi128ELi4EZNS0_15gpu_kernel_implIZZZNS0_33launch_log_sigmoid_forward_kernelERNS_18TensorIteratorBaseEENKUlvE_clEvENKUlvE_clEvEUldE_EEvS4_RKT_EUliE_EEviT1_,"ax",@progbits
	.align	128
        .global         _ZN2at6native18elementwise_kernelILi128ELi4EZNS0_15gpu_kernel_implIZZZNS0_33launch_log_sigmoid_forward_kernelERNS_18TensorIteratorBaseEENKUlvE_clEvENKUlvE_clEvEUldE_EEvS4_RKT_EUliE_EEviT1_
        .type           _ZN2at6native18elementwise_kernelILi128ELi4EZNS0_15gpu_kernel_implIZZZNS0_33launch_log_sigmoid_forward_kernelERNS_18TensorIteratorBaseEENKUlvE_clEvENKUlvE_clEvEUldE_EEvS4_RKT_EUliE_EEviT1_,@function
        .size           _ZN2at6native18elementwise_kernelILi128ELi4EZNS0_15gpu_kernel_implIZZZNS0_33launch_log_sigmoid_forward_kernelERNS_18TensorIteratorBaseEENKUlvE_clEvENKUlvE_clEvEUldE_EEvS4_RKT_EUliE_EEviT1_,(.L_x_6616 - _ZN2at6native18elementwise_kernelILi128ELi4EZNS0_15gpu_kernel_implIZZZNS0_33launch_log_sigmoid_forward_kernelERNS_18TensorIteratorBaseEENKUlvE_clEvENKUlvE_clEvEUldE_EEvS4_RKT_EUliE_EEviT1_)
        .other          _ZN2at6native18elementwise_kernelILi128ELi4EZNS0_15gpu_kernel_implIZZZNS0_33launch_log_sigmoid_forward_kernelERNS_18TensorIteratorBaseEENKUlvE_clEvENKUlvE_clEvEUldE_EEvS4_RKT_EUliE_EEviT1_,@"STO_CUDA_ENTRY STV_DEFAULT"
_ZN2at6native18elementwise_kernelILi128ELi4EZNS0_15gpu_kernel_implIZZZNS0_33launch_log_sigmoid_forward_kernelERNS_18TensorIteratorBaseEENKUlvE_clEvENKUlvE_clEvEUldE_EEvS4_RKT_EUliE_EEviT1_:
.text._ZN2at6native18elementwise_kernelILi128ELi4EZNS0_15gpu_kernel_implIZZZNS0_33launch_log_sigmoid_forward_kernelERNS_18TensorIteratorBaseEENKUlvE_clEvENKUlvE_clEvEUldE_EEvS4_RKT_EUliE_EEviT1_:
        /* <DEDUP_REMOVED lines=319> */
.L_x_5632:
        /* <DEDUP_REMOVED lines=18> */
.L_x_5637:
[----:B------:R-:W2:Y:S02]  /*1510*/  LDG.E.U8 R4, desc[UR36][R4.64] ;  /* 0x0000002404047981 */ /* 0x000ea4000c1e1100 */
[----:B--2---:R4:W0:Y:S02]  /*1520*/  I2F.F64.U16 R26, R4 ;  /* 0x00000004001a7312 */ /* 0x0048240000101800 */
[----:B0---4-:R-:W-:Y:S05]  /*1530*/  BRA `(.L_x_5639) ;  /* 0x0000000c00647947 */ /* 0x011fea0003800000 */
.L_x_5636:
        /* <DEDUP_REMOVED lines=9> */
.L_x_5641:
[----:B------:R-:W2:Y:S02]  /*15d0*/  LDG.E R4, desc[UR36][R4.64] ;  /* 0x0000002404047981 */ /* 0x000ea4000c1e1900 */
[----:B--2---:R4:W0:Y:S02]  /*15e0*/  I2F.F64 R26, R4 ;  /* 0x00000004001a7312 */ /* 0x0048240000201c00 */
[----:B0---4-:R-:W-:Y:S05]  /*15f0*/  BRA `(.L_x_5639) ;  /* 0x0000000c00347947 */ /* 0x011fea0003800000 */
.L_x_5640:
[----:B------:R-:W2:Y:S02]  /*1600*/  LDG.E.U16 R4, desc[UR36][R4.64] ;  /* 0x0000002404047981 */ /* 0x000ea4000c1e1500 */
[----:B--2---:R4:W0:Y:S02]  /*1610*/  I2F.F64.S16 R26, R4 ;  /* 0x00000004001a7312 */ /* 0x0048240000101c00 */
[----:B0---4-:R-:W-:Y:S05]  /*1620*/  BRA `(.L_x_5639) ;  /* 0x0000000c00287947 */ /* 0x011fea0003800000 */
.L_x_5635:
        /* <DEDUP_REMOVED lines=10> */
.L_x_5643:
[----:B------:R-:W2:Y:S02]  /*16d0*/  LDG.E.U16 R0, desc[UR36][R4.64] ;  /* 0x0000002404007981 */ /* 0x000ea4000c1e1500 */
[----:B--2---:R-:W-:-:S05]  /*16e0*/  HADD2.F32 R0, -RZ, R0.H0_H0 ;  /* 0x20000000ff007230 */ /* 0x004fca0000004100 */
[----:B------:R-:W-:-:S04]  /*16f0*/  FMUL.FTZ R0, R0, 1 ;  /* 0x3f80000000007820 */ /* 0x000fc80000410000 */
[----:B------:R3:W4:Y:S02]  /*1700*/  F2F.F64.F32 R26, R0 ;  /* 0x00000000001a7310 */ /* 0x0007240000201800 */
[----:B---34-:R-:W-:Y:S05]  /*1710*/  BRA `(.L_x_5639) ;  /* 0x0000000800ec7947 */ /* 0x018fea0003800000 */
.L_x_5642:
        /* <DEDUP_REMOVED lines=10> */
.L_x_5645:
[----:B------:R-:W2:Y:S02]  /*17c0*/  LDG.E.U16 R4, desc[UR36][R4.64] ;  /* 0x0000002404047981 */ /* 0x000ea4000c1e1500 */
[----:B--2---:R-:W-:-:S05]  /*17d0*/  HADD2.F32 R0, -RZ, R4.H0_H0 ;  /* 0x20000004ff007230 */ /* 0x004fca0000004100 */
[----:B------:R-:W-:-:S04]  /*17e0*/  FMUL.FTZ R0, R0, 1 ;  /* 0x3f80000000007820 */ /* 0x000fc80000410000 */
[----:B------:R4:W0:Y:S02]  /*17f0*/  F2F.F64.F32 R26, R0 ;  /* 0x00000000001a7310 */ /* 0x0008240000201800 */
[----:B0---4-:R-:W-:Y:S05]  /*1800*/  BRA `(.L_x_5639) ;  /* 0x0000000800b07947 */ /* 0x011fea0003800000 */
.L_x_5644:
[----:B------:R3:W5:Y:S01]  /*1810*/  LDG.E.64 R26, desc[UR36][R4.64] ;  /* 0x00000024041a7981 */ /* 0x000762000c1e1b00 */
[----:B------:R-:W-:Y:S05]  /*1820*/  BRA `(.L_x_5639) ;  /* 0x0000000800a87947 */ /* 0x000fea0003800000 */
.L_x_5634:
        /* <DEDUP_REMOVED lines=13> */
.L_x_5648:
[----:B------:R2:W5:Y:S01]  /*1900*/  LDG.E.64 R26, desc[UR36][R4.64] ;  /* 0x00000024041a7981 */ /* 0x000562000c1e1b00 */
[----:B------:R-:W-:Y:S05]  /*1910*/  BRA `(.L_x_5639) ;  /* 0x00000008006c7947 */ /* 0x000fea0003800000 */
.L_x_5647:
        /* <DEDUP_REMOVED lines=27> */
.L_x_5650:
[----:B------:R-:W2:Y:S02]  /*1ad0*/  LDG.E.U8 R4, desc[UR36][R4.64] ;  /* 0x0000002404047981 */ /* 0x000ea4000c1e1100 */
[C---:B--2---:R-:W-:Y:S01]  /*1ae0*/  IMAD.SHL.U32 R3, R4.reuse, 0x2000000, RZ ;  /* 0x0200000004037824 */ /* 0x044fe200078e00ff */
[----:B------:R-:W-:-:S04]  /*1af0*/  SHF.L.U32 R6, R4, 0x8, RZ ;  /* 0x0000000804067819 */ /* 0x000fc800000006ff */
        /* <DEDUP_REMOVED lines=8> */
[----:B------:R-:W-:-:S05]  /*1b80*/  LOP3.LUT R0, R0, 0x80000000, R3, 0xf8, !PT ;  /* 0x8000000000007812 */ /* 0x000fca00078ef803 */
[----:B------:R-:W-:-:S04]  /*1b90*/  FMUL.FTZ R0, R0, 1 ;  /* 0x3f80000000007820 */ /* 0x000fc80000410000 */
[----:B------:R2:W3:Y:S02]  /*1ba0*/  F2F.F64.F32 R26, R0 ;  /* 0x00000000001a7310 */ /* 0x0004e40000201800 */
[----:B--23--:R-:W-:Y:S05]  /*1bb0*/  BRA `(.L_x_5639) ;  /* 0x0000000400c47947 */ /* 0x00cfea0003800000 */
.L_x_5649:
[----:B------:R-:W2:Y:S02]  /*1bc0*/  LDG.E.U16 R0, desc[UR36][R4.64] ;  /* 0x0000002404007981 */ /* 0x000ea4000c1e1500 */
[----:B--2---:R-:W-:-:S04]  /*1bd0*/  IMAD.U32 R0, R0, 0x10000, RZ ;  /* 0x0001000000007824 */ /* 0x004fc800078e00ff */
[----:B------:R-:W-:-:S04]  /*1be0*/  FMUL.FTZ R0, R0, 1 ;  /* 0x3f80000000007820 */ /* 0x000fc80000410000 */
[----:B------:R2:W3:Y:S02]  /*1bf0*/  F2F.F64.F32 R26, R0 ;  /* 0x00000000001a7310 */ /* 0x0004e40000201800 */
[----:B--23--:R-:W-:Y:S05]  /*1c00*/  BRA `(.L_x_5639) ;  /* 0x0000000400b07947 */ /* 0x00cfea0003800000 */
.L_x_5646:
        /* <DEDUP_REMOVED lines=11> */
.L_x_5653:
        /* <DEDUP_REMOVED lines=21> */
.L_x_5655:
[----:B------:R-:W-:Y:S05]  /*1e10*/  BSYNC.RECONVERGENT B0 ;  /* 0x0000000000007941 */ /* 0x000fea0003800200 */
.L_x_5654:
[----:B------:R-:W-:Y:S01]  /*1e20*/  IMAD.SHL.U32 R0, R0, 0x100000, RZ ;  /* 0x0010000000007824 */ /* 0x000fe200078e00ff */
[----:B------:R-:W-:-:S04]  /*1e30*/  LEA R3, R3, 0x3b800000, 0x17 ;  /* 0x3b80000003037811 */ /* 0x000fc800078eb8ff */
[----:B------:R-:W-:-:S05]  /*1e40*/  LOP3.LUT R0, R3, R0, R7, 0xfe, !PT ;  /* 0x0000000003007212 */ /* 0x000fca00078efe07 */
[----:B------:R-:W-:-:S04]  /*1e50*/  FMUL.FTZ R0, R0, 1 ;  /* 0x3f80000000007820 */ /* 0x000fc80000410000 */
[----:B------:R2:W3:Y:S02]  /*1e60*/  F2F.F64.F32 R26, R0 ;  /* 0x00000000001a7310 */ /* 0x0004e40000201800 */
[----:B--23--:R-:W-:Y:S05]  /*1e70*/  BRA `(.L_x_5639) ;  /* 0x0000000400147947 */ /* 0x00cfea0003800000 */
.L_x_5652:
        /* <DEDUP_REMOVED lines=21> */
.L_x_5657:
[----:B------:R-:W-:Y:S05]  /*1fd0*/  BSYNC.RECONVERGENT B0 ;  /* 0x0000000000007941 */ /* 0x000fea0003800200 */
.L_x_5656:
[----:B------:R-:W-:Y:S02]  /*1fe0*/  SHF.L.U32 R0, R0, 0x15, RZ ;  /* 0x0000001500007819 */ /* 0x000fe400000006ff */
[----:B------:R-:W-:-:S04]  /*1ff0*/  LEA R3, R3, 0x37800000, 0x17 ;  /* 0x3780000003037811 */ /* 0x000fc800078eb8ff */
[----:B------:R-:W-:-:S05]  /*2000*/  LOP3.LUT R0, R3, R0, R7, 0xfe, !PT ;  /* 0x0000000003007212 */ /* 0x000fca00078efe07 */
[----:B------:R-:W-:-:S04]  /*2010*/  FMUL.FTZ R0, R0, 1 ;  /* 0x3f80000000007820 */ /* 0x000fc80000410000 */
[----:B------:R2:W3:Y:S02]  /*2020*/  F2F.F64.F32 R26, R0 ;  /* 0x00000000001a7310 */ /* 0x0004e40000201800 */
[----:B--23--:R-:W-:Y:S05]  /*2030*/  BRA `(.L_x_5639) ;  /* 0x0000000000a47947 */ /* 0x00cfea0003800000 */
.L_x_5651:
[----:B------:R-:W-:-:S09]  /*2040*/  UISETP.NE.AND UP0, UPT, UR4, 0x1c, UPT ;  /* 0x0000001c0400788c */ /* 0x000fd2000bf05270 */
[----:B------:R-:W-:Y:S05]  /*2050*/  BRA.U !UP0, `(.L_x_5658) ;  /* 0x0000000108947547 */ /* 0x000fea000b800000 */
[----:B------:R-:W-:-:S09]  /*2060*/  UISETP.NE.AND UP0, UPT, UR4, 0x1d, UPT ;  /* 0x0000001d0400788c */ /* 0x000fd2000bf05270 */
[----:B------:R-:W-:Y:S05]  /*2070*/  BRA.U !UP0, `(.L_x_5659) ;  /* 0x0000000108807547 */ /* 0x000fea000b800000 */
[----:B------:R-:W-:-:S09]  /*2080*/  UISETP.NE.AND UP0, UPT, UR4, 0x2c, UPT ;  /* 0x0000002c0400788c */ /* 0x000fd2000bf05270 */
[----:B------:R-:W-:Y:S05]  /*2090*/  BRA.U !UP0, `(.L_x_5660) ;  /* 0x0000000108487547 */ /* 0x000fea000b800000 */
.L_x_5638:
        /* <DEDUP_REMOVED lines=16> */
.L_x_5661:
[----:B------:R-:W-:Y:S01]  /*21a0*/  CS2R R26, SRZ ;  /* 0x00000000001a7805 */ /* 0x000fe2000001ff00 */
[----:B------:R-:W-:Y:S06]  /*21b0*/  BRA `(.L_x_5639) ;  /* 0x0000000000447947 */ /* 0x000fec0003800000 */
.L_x_5660:
        /* <DEDUP_REMOVED lines=12> */
.L_x_5659:
[----:B------:R-:W2:Y:S02]  /*2280*/  LDG.E.64 R26, desc[UR36][R4.64] ;  /* 0x00000024041a7981 */ /* 0x000ea4000c1e1b00 */
[----:B--2---:R-:W2:Y:S02]  /*2290*/  I2F.F64.U64 R26, R26 ;  /* 0x0000001a001a7312 */ /* 0x004ea40000301800 */
[----:B--2---:R-:W-:Y:S05]  /*22a0*/  BRA `(.L_x_5639) ;  /* 0x0000000000087947 */ /* 0x004fea0003800000 */
.L_x_5658:
[----:B------:R-:W2:Y:S02]  /*22b0*/  LDG.E R4, desc[UR36][R4.64] ;  /* 0x0000002404047981 */ /* 0x000ea4000c1e1900 */
[----:B--2---:R0:W1:Y:S02]  /*22c0*/  I2F.F64.U32 R26, R4 ;  /* 0x00000004001a7312 */ /* 0x0040640000201800 */
.L_x_5639:
[----:B------:R-:W-:Y:S05]  /*22d0*/  BSYNC.RECONVERGENT B7 ;  /* 0x0000000000077941 */ /* 0x000fea0003800200 */
.L_x_5633:
[----:B------:R-:W-:Y:S01]  /*22e0*/  MOV R6, 0x652b82fe ;  /* 0x652b82fe00067802 */ /* 0x000fe20000000f00 */
[----:B------:R-:W-:Y:S01]  /*22f0*/  IMAD.MOV.U32 R7, RZ, RZ, 0x3ff71547 ;  /* 0x3ff71547ff077424 */ /* 0x000fe200078e00ff */
[----:B--23--:R-:W-:Y:S01]  /*2300*/  MOV R5, 0x3fe62e42 ;  /* 0x3fe62e4200057802 */ /* 0x00cfe20000000f00 */
[----:B0-----:R-:W-:Y:S01]  /*2310*/  IMAD.MOV.U32 R4, RZ, RZ, -0x105c611 ;  /* 0xfefa39efff047424 */ /* 0x001fe200078e00ff */
        /* <DEDUP_REMOVED lines=19> */
[----:B0-----:R-:W0:-:S15]  /*2450*/  DFMA R12, R10, -R4, -|R26| ;  /* 0x800000040a0c722b */ /* 0x001e1e0000000c1a */
[----:B------:R-:W-:-:S15]  /*2460*/  NOP ;  /* 0x0000000000007918 */ /* 0x000fde0000000000 */
[----:B------:R-:W-:-:S15]  /*2470*/  NOP ;  /* 0x0000000000007918 */ /* 0x000fde0000000000 */
[----:B------:R-:W-:-:S15]  /*2480*/  NOP ;  /* 0x0000000000007918 */ /* 0x000fde0000000000 */
[----:B------:R-:W-:-:S04]  /*2490*/  NOP ;  /* 0x0000000000007918 */ /* 0x000fc80000000000 */
        /* <DEDUP_REMOVED lines=96> */
.L_x_5663:
[----:B------:R-:W-:Y:S05]  /*2aa0*/  BSYNC.RECONVERGENT B0 ;  /* 0x0000000000007941 */ /* 0x000fea0003800200 */
.L_x_5662:
[C---:B-1----:R-:W-:Y:S01]  /*2ab0*/  FSETP.GEU.FTZ.AND P0, PT, R25.reuse, 1.7916666269302368164, PT ;  /* 0x3fe555551900780b */ /* 0x042fe20003f1e000 */
[----:B------:R-:W-:Y:S01]  /*2ac0*/  BSSY.RECONVERGENT B0, `(.L_x_5664) ;  /* 0x0000147000007945 */ /* 0x000fe20003800200 */
[----:B------:R-:W-:-:S04]  /*2ad0*/  FSETP.GT.FTZ.AND P1, PT, R25, -1.6999999284744262695, PT ;  /* 0xbfd999991900780b */ /* 0x000fc80003f34000 */
[----:B------:R-:W-:-:S13]  /*2ae0*/  PLOP3.LUT P0, PT, P0, P1, PT, 0xf2, 0x2f ;  /* 0x00000000002f781c */ /* 0x000fda0000703e72 */
[----:B------:R-:W-:Y:S05]  /*2af0*/  @P0 BRA `(.L_x_5665) ;  /* 0x0000000800100947 */ /* 0x000fea0003800000 */
[----:B------:R-:W1:Y:S01]  /*2b00*/  DADD R10, R24, 2 ;  /* 0x40000000180a7429 */ /* 0x000e620000000000 */
[----:B------:R-:W-:Y:S01]  /*2b10*/  MOV R4, 0x1 ;  /* 0x0000000100047802 */ /* 0x000fe20000000f00 */
        /* <DEDUP_REMOVED lines=43> */
[----:B------:R-:W-:-:S13]  /*2dd0*/  FSETP.GT.AND P0, PT, |R0|, 1.469367938527859385e-39, PT ;  /* 0x001000000000780b */ /* 0x000fda0003f04200 */
[----:B------:R-:W-:Y:S05]  /*2de0*/  @P0 BRA P1, `(.L_x_5667) ;  /* 0x0000000000180947 */ /* 0x000fea0000800000 */
[----:B------:R-:W-:Y:S01]  /*2df0*/  IMAD.MOV.U32 R12, RZ, RZ, R24 ;  /* 0x000000ffff0c7224 */ /* 0x000fe200078e0018 */
[----:B------:R-:W-:Y:S01]  /*2e00*/  MOV R0, 0x2e30 ;  /* 0x00002e3000007802 */ /* 0x000fe20000000f00 */
[----:B------:R-:W-:-:S07]  /*2e10*/  IMAD.MOV.U32 R13, RZ, RZ, R25 ;  /* 0x000000ffff0d7224 */ /* 0x000fce00078e0019 */
[----:B------:R-:W-:Y:S05]  /*2e20*/  CALL.REL.NOINC `($__internal_6_$__cuda_sm20_div_rn_f64_full) ;  /* 0x0000011c004c7944 */ /* 0x000fea0003c00000 */
[----:B------:R-:W-:Y:S01]  /*2e30*/  MOV R4, R18 ;  /* 0x0000001200047202 */ /* 0x000fe20000000f00 */
[----:B------:R-:W-:-:S07]  /*2e40*/  IMAD.MOV.U32 R5, RZ, RZ, R19 ;  /* 0x000000ffff057224 */ /* 0x000fce00078e0013 */
.L_x_5667:
[----:B------:R-:W-:Y:S05]  /*2e50*/  BSYNC.RECONVERGENT B1 ;  /* 0x0000000000017941 */ /* 0x000fea0003800200 */
.L_x_5666:
[----:B------:R-:W-:Y:S01]  /*2e60*/  IMAD.MOV.U32 R10, RZ, RZ, -0x314d23bc ;  /* 0xceb2dc44ff0a7424 */ /* 0x000fe200078e00ff */
[----:B------:R-:W-:Y:S01]  /*2e70*/  MOV R11, 0x3ed087ff ;  /* 0x3ed087ff000b7802 */ /* 0x000fe20000000f00 */
[----:B------:R-:W0:Y:S01]  /*2e80*/  DMUL R4, R4, -R24 ;  /* 0x8000001804047228 */ /* 0x000e220000000000 */
[----:B------:R-:W-:Y:S01]  /*2e90*/  UMOV UR4, 0x2fbe14b5 ;  /* 0x2fbe14b500047882 */ /* 0x000fe20000000000 */
[----:B------:R-:W-:-:S15]  /*2ea0*/  UMOV UR5, 0x3eb372fb ;  /* 0x3eb372fb00057882 */ /* 0x000fde0000000000 */
[----:B------:R-:W-:-:S15]  /*2eb0*/  NOP ;  /* 0x0000000000007918 */ /* 0x000fde0000000000 */
[----:B------:R-:W-:-:S15]  /*2ec0*/  NOP ;  /* 0x0000000000007918 */ /* 0x000fde0000000000 */
[----:B------:R-:W-:-:S15]  /*2ed0*/  NOP ;  /* 0x0000000000007918 */ /* 0x000fde0000000000 */
[----:B------:R-:W-:-:S02]  /*2ee0*/  NOP ;  /* 0x0000000000007918 */ /* 0x000fc40000000000 */
[----:B0-----:R-:W0:-:S15]  /*2ef0*/  DADD R6, R4, R24 ;  /* 0x0000000004067229 */ /* 0x001e1e0000000018 */
        /* <DEDUP_REMOVED lines=9> */
[----:B0-----:R-:W0:Y:S01]  /*2f90*/  DFMA R10, R8, UR4, R10 ;  /* 0x00000004080a7c2b */ /* 0x001e22000800000a */
        /* <DEDUP_REMOVED lines=56> */
[----:B0-----:R0:W1:Y:S02]  /*3320*/  DADD R4, R10, R24 ;  /* 0x000000000a047229 */ /* 0x0010640000000018 */
[----:B01----:R-:W-:Y:S05]  /*3330*/  BRA `(.L_x_5668) ;  /* 0x0000000800fc7947 */ /* 0x003fea0003800000 */
.L_x_5665:
[----:B------:R-:W1:Y:S02]  /*3340*/  DADD R24, R24, 1 ;  /* 0x3ff0000018187429 */ /* 0x000e640000000000 */
[----:B-1----:R-:W-:Y:S01]  /*3350*/  ISETP.GT.AND P0, PT, R25, 0xfffff, PT ;  /* 0x000fffff1900780c */ /* 0x002fe20003f04270 */
[----:B0-----:R-:W-:Y:S02]  /*3360*/  IMAD.MOV.U32 R6, RZ, RZ, R24 ;  /* 0x000000ffff067224 */ /* 0x001fe400078e0018 */
[----:B------:R-:W-:-:S15]  /*3370*/  IMAD.MOV.U32 R7, RZ, RZ, R25 ;  /* 0x000000ffff077224 */ /* 0x000fde00078e0019 */
[----:B------:R-:W-:-:S15]  /*3380*/  NOP ;  /* 0x0000000000007918 */ /* 0x000fde0000000000 */
[----:B------:R-:W-:-:S15]  /*3390*/  NOP ;  /* 0x0000000000007918 */ /* 0x000fde0000000000 */
[----:B------:R-:W-:-:S14]  /*33a0*/  NOP ;  /* 0x0000000000007918 */ /* 0x000fdc0000000000 */
[----:B------:R-:W0:Y:S02]  /*33b0*/  @!P0 DMUL R6, R6, 1.80143985094819840000e+16 ;  /* 0x4350000006068828 */ /* 0x000e240000000000 */
[----:B0-----:R-:W-:Y:S01]  /*33c0*/  @!P0 MOV R25, R7 ;  /* 0x0000000700198202 */ /* 0x001fe20000000f00 */
[----:B------:R-:W-:-:S04]  /*33d0*/  @!P0 IMAD.MOV.U32 R24, RZ, RZ, R6 ;  /* 0x000000ffff188224 */ /* 0x000fc800078e0006 */
[----:B------:R-:W-:-:S05]  /*33e0*/  VIADD R0, R25, 0xffffffff ;  /* 0xffffffff19007836 */ /* 0x000fca0000000000 */
[----:B------:R-:W-:Y:S01]  /*33f0*/  ISETP.GT.U32.AND P1, PT, R0, 0x7feffffe, PT ;  /* 0x7feffffe0000780c */ /* 0x000fe20003f24070 */
[----:B------:R-:W-:Y:S01]  /*3400*/  IMAD.MOV.U32 R0, RZ, RZ, -0x3ff ;  /* 0xfffffc01ff007424 */ /* 0x000fe200078e00ff */
[----:B------:R-:W-:-:S11]  /*3410*/  @!P0 MOV R0, 0xfffffbcb ;  /* 0xfffffbcb00008802 */ /* 0x000fd60000000f00 */
[----:B------:R-:W-:Y:S05]  /*3420*/  @P1 BRA `(.L_x_5669) ;  /* 0x0000000800a81947 */ /* 0x000fea0003800000 */
[C---:B------:R-:W-:Y:S01]  /*3430*/  LOP3.LUT R3, R25.reuse, 0xfffff, RZ, 0xc0, !PT ;  /* 0x000fffff19037812 */ /* 0x040fe200078ec0ff */
[----:B------:R-:W-:Y:S01]  /*3440*/  IMAD.MOV.U32 R6, RZ, RZ, R24 ;  /* 0x000000ffff067224 */ /* 0x000fe200078e0018 */
[----:B------:R-:W-:Y:S01]  /*3450*/  LEA.HI R0, R25, R0, RZ, 0xc ;  /* 0x0000000019007211 */ /* 0x000fe200078f60ff */
[----:B------:R-:W-:Y:S01]  /*3460*/  IMAD.MOV.U32 R18, RZ, RZ, RZ ;  /* 0x000000ffff127224 */ /* 0x000fe200078e00ff */
[----:B------:R-:W-:Y:S01]  /*3470*/  LOP3.LUT R7, R3, 0x3ff00000, RZ, 0xfc, !PT ;  /* 0x3ff0000003077812 */ /* 0x000fe200078efcff */
[----:B------:R-:W-:Y:S01]  /*3480*/  UMOV UR4, 0x80000000 ;  /* 0x8000000000047882 */ /* 0x000fe20000000000 */
[----:B------:R-:W-:Y:S02]  /*3490*/  UMOV UR5, 0x43300000 ;  /* 0x4330000000057882 */ /* 0x000fe40000000000 */
[----:B------:R-:W-:-:S13]  /*34a0*/  ISETP.GE.U32.AND P0, PT, R7, 0x3ff6a09f, PT ;  /* 0x3ff6a09f0700780c */ /* 0x000fda0003f06070 */
[----:B------:R-:W-:Y:S01]  /*34b0*/  @P0 IADD3 R3, PT, PT, R7, -0x100000, RZ ;  /* 0xfff0000007030810 */ /* 0x000fe20007ffe0ff */
[----:B------:R-:W-:-:S04]  /*34c0*/  @P0 VIADD R0, R0, 0x1 ;  /* 0x0000000100000836 */ /* 0x000fc80000000000 */
[----:B------:R-:W-:-:S06]  /*34d0*/  @P0 IMAD.MOV.U32 R7, RZ, RZ, R3 ;  /* 0x000000ffff070224 */ /* 0x000fcc00078e0003 */
[----:B------:R-:W0:Y:S02]  /*34e0*/  DADD R20, R6, 1 ;  /* 0x3ff0000006147429 */ /* 0x000e240000000000 */
[----:B0-----:R-:W0:-:S15]  /*34f0*/  MUFU.RCP64H R19, R21 ;  /* 0x0000001500137308 */ /* 0x001e1e0000001800 */
[----:B------:R-:W-:-:S15]  /*3500*/  NOP ;  /* 0x0000000000007918 */ /* 0x000fde0000000000 */
[----:B------:R-:W-:-:S15]  /*3510*/  NOP ;  /* 0x0000000000007918 */ /* 0x000fde0000000000 */
[----:B------:R-:W-:-:S15]  /*3520*/  NOP ;  /* 0x0000000000007918 */ /* 0x000fde0000000000 */
[----:B------:R-:W-:-:S02]  /*3530*/  NOP ;  /* 0x0000000000007918 */ /* 0x000fc40000000000 */
[----:B------:R1:W-:Y:S02]  /*3540*/  DADD R14, R6, -1 ;  /* 0xbff00000060e7429 */ /* 0x0003e40000000000 */
[----:B-1----:R-:W-:Y:S02]  /*3550*/  LOP3.LUT R6, R0, 0x80000000, RZ, 0x3c, !PT ;  /* 0x8000000000067812 */ /* 0x002fe400078e3cff */
[----:B------:R-:W-:-:S15]  /*3560*/  MOV R7, 0x43300000 ;  /* 0x4330000000077802 */ /* 0x000fde0000000f00 */
[----:B------:R-:W-:-:S15]  /*3570*/  NOP ;  /* 0x0000000000007918 */ /* 0x000fde0000000000 */
[----:B------:R-:W-:-:S15]  /*3580*/  NOP ;  /* 0x0000000000007918 */ /* 0x000fde0000000000 */
[----:B------:R-:W-:-:S15]  /*3590*/  NOP ;  /* 0x0000000000007918 */ /* 0x000fde0000000000 */
[----:B0-----:R0:W1:Y:S02]  /*35a0*/  DFMA R8, -R20, R18, 1 ;  /* 0x3ff000001408742b */ /* 0x0010640000000112 */
[----:B0-----:R-:W-:Y:S01]  /*35b0*/  IMAD.MOV.U32 R20, RZ, RZ, -0x748574fc ;  /* 0x8b7a8b04ff147424 */ /* 0x001fe200078e00ff */
[----:B------:R-:W-:-:S15]  /*35c0*/  MOV R21, 0x3ed0ee25 ;  /* 0x3ed0ee2500157802 */ /* 0x000fde0000000f00 */
[----:B------:R-:W-:-:S15]  /*35d0*/  NOP ;  /* 0x0000000000007918 */ /* 0x000fde0000000000 */
[----:B------:R-:W-:-:S15]  /*35e0*/  NOP ;  /* 0x0000000000007918 */ /* 0x000fde0000000000 */
[----:B------:R-:W-:-:S15]  /*35f0*/  NOP ;  /* 0x0000000000007918 */ /* 0x000fde0000000000 */
[----:B------:R-:W-:-:S01]  /*3600*/  NOP ;  /* 0x0000000000007918 */ /* 0x000fc20000000000 */
[----:B-1----:R-:W0:-:S15]  /*3610*/  DFMA R8, R8, R8, R8 ;  /* 0x000000080808722b */ /* 0x002e1e0000000008 */
[----:B------:R-:W-:-:S15]  /*3620*/  NOP ;  /* 0x0000000000007918 */ /* 0x000fde0000000000 */
[----:B------:R-:W-:-:S15]  /*3630*/  NOP ;  /* 0x0000000000007918 */ /* 0x000fde0000000000 */
[----:B------:R-:W-:-:S15]  /*3640*/  NOP ;  /* 0x0000000000007918 */ /* 0x000fde0000000000 */
[----:B------:R-:W-:-:S04]  /*3650*/  NOP ;  /* 0x0000000000007918 */ /* 0x000fc80000000000 */
[----:B------:R-:W-:Y:S01]  /*3660*/  DADD R6, R6, -UR4 ;  /* 0x8000000406067e29 */ /* 0x000fe20008000000 */
[----:B------:R-:W-:Y:S01]  /*3670*/  UMOV UR4, 0xfefa39ef ;  /* 0xfefa39ef00047882 */ /* 0x000fe20000000000 */
[----:B------:R-:W-:-:S15]  /*3680*/  UMOV UR5, 0x3fe62e42 ;  /* 0x3fe62e4200057882 */ /* 0x000fde0000000000 */
[----:B------:R-:W-:-:S15]  /*3690*/  NOP ;  /* 0x0000000000007918 */ /* 0x000fde0000000000 */
[----:B------:R-:W-:-:S15]  /*36a0*/  NOP ;  /* 0x0000000000007918 */ /* 0x000fde0000000000 */
[----:B------:R-:W-:-:S15]  /*36b0*/  NOP ;  /* 0x0000000000007918 */ /* 0x000fde0000000000 */
[----:B------:R-:W-:-:S02]  /*36c0*/  NOP ;  /* 0x0000000000007918 */ /* 0x000fc40000000000 */
        /* <DEDUP_REMOVED lines=15> */
[----:B0-----:R-:W-:Y:S01]  /*37c0*/  DFMA R12, R6, UR4, R8 ;  /* 0x00000004060c7c2b */ /* 0x001fe20008000008 */
[----:B------:R-:W-:Y:S01]  /*37d0*/  UMOV UR4, 0x3ae80f1e ;  /* 0x3ae80f1e00047882 */ /* 0x000fe20000000000 */
[----:B------:R-:W-:-:S15]  /*37e0*/  UMOV UR5, 0x3eb1380b ;  /* 0x3eb1380b00057882 */ /* 0x000fde0000000000 */
[----:B------:R-:W-:-:S15]  /*37f0*/  NOP ;  /* 0x0000000000007918 */ /* 0x000fde0000000000 */
[----:B------:R-:W-:-:S15]  /*3800*/  NOP ;  /* 0x0000000000007918 */ /* 0x000fde0000000000 */
[----:B------:R-:W-:-:S15]  /*3810*/  NOP ;  /* 0x0000000000007918 */ /* 0x000fde0000000000 */
[----:B------:R-:W-:-:S02]  /*3820*/  NOP ;  /* 0x0000000000007918 */ /* 0x000fc40000000000 */
[----:B------:R-:W0:-:S15]  /*3830*/  DMUL R10, R8, R8 ;  /* 0x00000008080a7228 */ /* 0x000e1e0000000000 */
        /* <DEDUP_REMOVED lines=46> */
[----:B------:R-:W0:-:S15]  /*3b20*/  DADD R22, R14, -R8 ;  /* 0x000000000e167229 */ /* 0x000e1e0000000808 */
[----:B------:R-:W-:-:S15]  /*3b30*/  NOP ;  /* 0x0000000000007918 */ /* 0x000fde0000000000 */
[----:B------:R-:W-:-:S15]  /*3b40*/  NOP ;  /* 0x0000000000007918 */ /* 0x000fde0000000000 */
[----:B------:R-:W-:-:S15]  /*3b50*/  NOP ;  /* 0x0000000000007918 */ /* 0x000fde0000000000 */
[----:B------:R-:W-:-:S04]  /*3b60*/  NOP ;  /* 0x0000000000007918 */ /* 0x000fc80000000000 */
[----:B0-----:R-:W0:-:S15]  /*3b70*/  DADD R22, R22, R22 ;  /* 0x0000000016167229 */ /* 0x001e1e0000000016 */
        /* <DEDUP_REMOVED lines=9> */
[----:B------:R-:W1:Y:S01]  /*3c10*/  DFMA R20, R10, R20, UR4 ;  /* 0x000000040a147e2b */ /* 0x000e620008000014 */
[----:B------:R-:W-:Y:S01]  /*3c20*/  UMOV UR4, 0x3b39803f ;  /* 0x3b39803f00047882 */ /* 0x000fe20000000000 */
[----:B------:R-:W-:-:S15]  /*3c30*/  UMOV UR5, 0x3c7abc9e ;  /* 0x3c7abc9e00057882 */ /* 0x000fde0000000000 */
[----:B------:R-:W-:-:S15]  /*3c40*/  NOP ;  /* 0x0000000000007918 */ /* 0x000fde0000000000 */
[----:B------:R-:W-:-:S15]  /*3c50*/  NOP ;  /* 0x0000000000007918 */ /* 0x000fde0000000000 */
[----:B------:R-:W-:-:S15]  /*3c60*/  NOP ;  /* 0x0000000000007918 */ /* 0x000fde0000000000 */
[----:B------:R-:W-:-:S02]  /*3c70*/  NOP ;  /* 0x0000000000007918 */ /* 0x000fc40000000000 */
[----:B------:R-:W2:-:S15]  /*3c80*/  DFMA R4, R6, -R4, R12 ;  /* 0x800000040604722b */ /* 0x000e9e000000000c */
[----:B------:R-:W-:-:S15]  /*3c90*/  NOP ;  /* 0x0000000000007918 */ /* 0x000fde0000000000 */
[----:B------:R-:W-:-:S15]  /*3ca0*/  NOP ;  /* 0x0000000000007918 */ /* 0x000fde0000000000 */
[----:B------:R-:W-:-:S15]  /*3cb0*/  NOP ;  /* 0x0000000000007918 */ /* 0x000fde0000000000 */
[----:B------:R-:W-:-:S04]  /*3cc0*/  NOP ;  /* 0x0000000000007918 */ /* 0x000fc80000000000 */
[----:B0-----:R-:W-:-:S15]  /*3cd0*/  DMUL R22, R18, R22 ;  /* 0x0000001612167228 */ /* 0x001fde0000000000 */
        /* <DEDUP_REMOVED lines=9> */
[----:B--2---:R-:W-:-:S15]  /*3d70*/  DADD R4, -R8, R4 ;  /* 0x0000000008047229 */ /* 0x004fde0000000104 */
        /* <DEDUP_REMOVED lines=9> */
[----:B0-----:R-:W0:-:S15]  /*3e10*/  DADD R4, R20, -R4 ;  /* 0x0000000014047229 */ /* 0x001e1e0000000804 */
[----:B------:R-:W-:-:S15]  /*3e20*/  NOP ;  /* 0x0000000000007918 */ /* 0x000fde0000000000 */
[----:B------:R-:W-:-:S15]  /*3e30*/  NOP ;  /* 0x0000000000007918 */ /* 0x000fde0000000000 */
[----:B------:R-:W-:-:S15]  /*3e40*/  NOP ;  /* 0x0000000000007918 */ /* 0x000fde0000000000 */
[----:B------:R-:W-:-:S04]  /*3e50*/  NOP ;  /* 0x0000000000007918 */ /* 0x000fc80000000000 */
[----:B0-----:R-:W0:-:S15]  /*3e60*/  DFMA R4, R6, UR4, R4 ;  /* 0x0000000406047c2b */ /* 0x001e1e0008000004 */
[----:B------:R-:W-:-:S15]  /*3e70*/  NOP ;  /* 0x0000000000007918 */ /* 0x000fde0000000000 */
[----:B------:R-:W-:-:S15]  /*3e80*/  NOP ;  /* 0x0000000000007918 */ /* 0x000fde0000000000 */
[----:B------:R-:W-:-:S15]  /*3e90*/  NOP ;  /* 0x0000000000007918 */ /* 0x000fde0000000000 */
[----:B------:R-:W-:-:S04]  /*3ea0*/  NOP ;  /* 0x0000000000007918 */ /* 0x000fc80000000000 */
[----:B0-----:R0:W1:Y:S02]  /*3eb0*/  DADD R4, R12, R4 ;  /* 0x000000000c047229 */ /* 0x0010640000000004 */
[----:B01----:R-:W-:Y:S05]  /*3ec0*/  BRA `(.L_x_5668) ;  /* 0x0000000000187947 */ /* 0x003fea0003800000 */
.L_x_5669:
[----:B------:R-:W-:Y:S01]  /*3ed0*/  IMAD.MOV.U32 R4, RZ, RZ, 0x0 ;  /* 0x00000000ff047424 */ /* 0x000fe200078e00ff */
[----:B------:R-:W-:Y:S01]  /*3ee0*/  LOP3.LUT P0, RZ, R7, 0x7fffffff, RZ, 0xc0, !PT ;  /* 0x7fffffff07ff7812 */ /* 0x000fe2000780c0ff */
[----:B------:R-:W-:-:S06]  /*3ef0*/  IMAD.MOV.U32 R5, RZ, RZ, 0x7ff00000 ;  /* 0x7ff00000ff057424 */ /* 0x000fcc00078e00ff */
[----:B------:R-:W0:Y:S02]  /*3f00*/  DFMA R6, R6, R4, +INF ;  /* 0x7ff000000606742b */ /* 0x000e240000000004 */
[----:B0-----:R-:W-:Y:S02]  /*3f10*/  FSEL R4, R6, RZ, P0 ;  /* 0x000000ff06047208 */ /* 0x001fe40000000000 */
[----:B------:R-:W-:-:S07]  /*3f20*/  FSEL R5, R7, -QNAN , P0 ;  /* 0xfff0000007057808 */ /* 0x000fce0000000000 */
.L_x_5668:
[----:B------:R-:W-:Y:S05]  /*3f30*/  BSYNC.RECONVERGENT B0 ;  /* 0x0000000000007941 */ /* 0x000fea0003800200 */
.L_x_5664:
[----:B------:R-:W0:Y:S01]  /*3f40*/  LDCU.64 UR6, c[0x0][0x580] ;  /* 0x0000b000ff0677ac */ /* 0x000e220008000a00 */
[----:B------:R-:W-:Y:S01]  /*3f50*/  IMAD.MOV.U32 R0, RZ, RZ, RZ ;  /* 0x000000ffff007224 */ /* 0x000fe200078e00ff */
[----:B------:R-:W1:Y:S01]  /*3f60*/  DSETP.MIN.AND P1, P2, RZ, R26, PT ;  /* 0x0000001aff00722a */ /* 0x000e620003a20000 */
[----:B------:R-:W-:Y:S01]  /*3f70*/  IMAD.MOV.U32 R6, RZ, RZ, RZ ;  /* 0x000000ffff067224 */ /* 0x000fe200078e00ff */
[----:B------:R-:W-:Y:S01]  /*3f80*/  UPRMT UR4, UR42, 0x9910, URZ ;  /* 0x000099102a047896 */ /* 0x000fe200080000ff */
[----:B------:R-:W-:Y:S02]  /*3f90*/  MOV R7, R26 ;  /* 0x0000001a00077202 */ /* 0x000fe40000000f00 */
[----:B-1----:R-:W-:Y:S01]  /*3fa0*/  FSEL R9, R0, R27, P1 ;  /* 0x0000001b00097208 */ /* 0x002fe20000800000 */
[----:B------:R-:W-:Y:S01]  /*3fb0*/  UISETP.GT.AND UP0, UPT, UR4, 0x9, UPT ;  /* 0x000000090400788c */ /* 0x000fe2000bf04270 */
[----:B------:R-:W-:Y:S02]  /*3fc0*/  @P2 LOP3.LUT R9, R27, 0x80000, RZ, 0xfc, !PT ;  /* 0x000800001b092812 */ /* 0x000fe400078efcff */
[----:B------:R-:W-:-:S03]  /*3fd0*/  SEL R6, R6, R7, P1 ;  /* 0x0000000706067207 */ /* 0x000fc60000800000 */
[----:B------:R-:W-:Y:S01]  /*3fe0*/  IMAD.MOV.U32 R7, RZ, RZ, R9 ;  /* 0x000000ffff077224 */ /* 0x000fe200078e0009 */
[----:B0-----:R-:W-:-:S04]  /*3ff0*/  IADD3 R2, P0, PT, R2, UR6, RZ ;  /* 0x0000000602027c10 */ /* 0x001fc8000ff1e0ff */
[----:B------:R-:W-:-:S15]  /*4000*/  IADD3.X R3, PT, PT, RZ, UR7, RZ, P0, !PT ;  /* 0x00000007ff037c10 */ /* 0x000fde00087fe4ff */
[----:B------:R-:W-:-:S15]  /*4010*/  NOP ;  /* 0x0000000000007918 */ /* 0x000fde0000000000 */
[----:B------:R-:W-:-:S15]  /*4020*/  NOP ;  /* 0x0000000000007918 */ /* 0x000fde0000000000 */
[----:B------:R-:W-:-:S02]  /*4030*/  NOP ;  /* 0x0000000000007918 */ /* 0x000fc40000000000 */
[----:B------:R0:W1:Y:S02]  /*4040*/  DADD R4, R6, -R4 ;  /* 0x0000000006047229 */ /* 0x0000640000000804 */
[----:B01----:R-:W-:Y:S05]  /*4050*/  BRA.U UP0, `(.L_x_5670) ;  /* 0x0000000500707547 */ /* 0x003fea000b800000 */
        /* <DEDUP_REMOVED lines=8> */
[----:B------:R-:W0:Y:S02]  /*40e0*/  F2I.F64.TRUNC R5, R4 ;  /* 0x0000000400057311 */ /* 0x000e24000030d100 */
[----:B0-----:R0:W-:Y:S01]  /*40f0*/  STG.E.U8 desc[UR36][R2.64], R5 ;  /* 0x0000000502007986 */ /* 0x0011e2000c101124 */
[----:B------:R-:W-:Y:S05]  /*4100*/  BRA `(.L_x_5675) ;  /* 0x0000001000947947 */ /* 0x000fea0003800000 */
.L_x_5673:
[----:B------:R-:W0:Y:S02]  /*4110*/  F2I.S64.F64.TRUNC R4, R4 ;  /* 0x0000000400047311 */ /* 0x000e24000030d900 */
[----:B0-----:R-:W-:-:S05]  /*4120*/  IMAD.MOV.U32 R7, RZ, RZ, R4 ;  /* 0x000000ffff077224 */ /* 0x001fca00078e0004 */
[----:B------:R0:W-:Y:S01]  /*4130*/  STG.E.U8 desc[UR36][R2.64], R7 ;  /* 0x0000000702007986 */ /* 0x0001e2000c101124 */
[----:B------:R-:W-:Y:S05]  /*4140*/  BRA `(.L_x_5675) ;  /* 0x0000001000847947 */ /* 0x000fea0003800000 */
.L_x_5672:
[----:B------:R-:W-:-:S09]  /*4150*/  UISETP.NE.AND UP0, UPT, UR4, 0x2, UPT ;  /* 0x000000020400788c */ /* 0x000fd2000bf05270 */
[----:B------:R-:W-:Y:S05]  /*4160*/  BRA.U !UP0, `(.L_x_5676) ;  /* 0x0000000108287547 */ /* 0x000fea000b800000 */
[----:B------:R-:W-:-:S09]  /*4170*/  UISETP.NE.AND UP0, UPT, UR4, 0x3, UPT ;  /* 0x000000030400788c */ /* 0x000fd2000bf05270 */
[----:B------:R-:W-:Y:S05]  /*4180*/  BRA.U !UP0, `(.L_x_5677) ;  /* 0x0000000108147547 */ /* 0x000fea000b800000 */
[----:B------:R-:W-:-:S09]  /*4190*/  UISETP.NE.AND UP0, UPT, UR4, 0x4, UPT ;  /* 0x000000040400788c */ /* 0x000fd2000bf05270 */
[----:B------:R-:W-:Y:S05]  /*41a0*/  BRA.U UP0, `(.L_x_5674) ;  /* 0x0000000d00b47547 */ /* 0x000fea000b800000 */
[----:B------:R-:W0:Y:S02]  /*41b0*/  F2I.S64.F64.TRUNC R4, R4 ;  /* 0x0000000400047311 */ /* 0x000e24000030d900 */
[----:B0-----:R0:W-:Y:S01]  /*41c0*/  STG.E.64 desc[UR36][R2.64], R4 ;  /* 0x0000000402007986 */ /* 0x0011e2000c101b24 */
[----:B------:R-:W-:Y:S05]  /*41d0*/  BRA `(.L_x_5675) ;  /* 0x0000001000607947 */ /* 0x000fea0003800000 */
.L_x_5677:
[----:B------:R-:W0:Y:S02]  /*41e0*/  F2I.F64.TRUNC R5, R4 ;  /* 0x0000000400057311 */ /* 0x000e24000030d100 */
[----:B0-----:R0:W-:Y:S01]  /*41f0*/  STG.E desc[UR36][R2.64], R5 ;  /* 0x0000000502007986 */ /* 0x0011e2000c101924 */
[----:B------:R-:W-:Y:S05]  /*4200*/  BRA `(.L_x_5675) ;  /* 0x0000001000547947 */ /* 0x000fea0003800000 */
.L_x_5676:
[----:B------:R-:W0:Y:S02]  /*4210*/  F2I.F64.TRUNC R5, R4 ;  /* 0x0000000400057311 */ /* 0x000e24000030d100 */
[----:B0-----:R0:W-:Y:S01]  /*4220*/  STG.E.U16 desc[UR36][R2.64], R5 ;  /* 0x0000000502007986 */ /* 0x0011e2000c101524 */
[----:B------:R-:W-:Y:S05]  /*4230*/  BRA `(.L_x_5675) ;  /* 0x0000001000487947 */ /* 0x000fea0003800000 */
.L_x_5671:
        /* <DEDUP_REMOVED lines=17> */
.L_x_5679:
        /* <DEDUP_REMOVED lines=12> */
.L_x_5678:
        /* <DEDUP_REMOVED lines=14> */
[----:B------:R-:W-:Y:S01]  /*44f0*/  MOV R7, RZ ;  /* 0x000000ff00077202 */ /* 0x000fe20000000f00 */
[----:B0-----:R-:W-:-:S05]  /*4500*/  @!P0 FMUL R6, R6, 1.175494350822287508e-38 ;  /* 0x0080000006068820 */ /* 0x001fca0000400000 */
[----:B------:R0:W-:Y:S01]  /*4510*/  STG.E.64 desc[UR36][R2.64], R6 ;  /* 0x0000000602007986 */ /* 0x0001e2000c101b24 */
[----:B------:R-:W-:Y:S05]  /*4520*/  BRA `(.L_x_5675) ;  /* 0x0000000c008c7947 */ /* 0x000fea0003800000 */
.L_x_5681:
        /* <DEDUP_REMOVED lines=13> */
.L_x_5680:
[----:B------:R0:W-:Y:S01]  /*4600*/  STG.E.64 desc[UR36][R2.64], R4 ;  /* 0x0000000402007986 */ /* 0x0001e2000c101b24 */
[----:B------:R-:W-:Y:S05]  /*4610*/  BRA `(.L_x_5675) ;  /* 0x0000000c00507947 */ /* 0x000fea0003800000 */
.L_x_5670:
        /* <DEDUP_REMOVED lines=8> */
[----:B------:R-:W0:Y:S02]  /*46a0*/  DSETP.NEU.AND P0, PT, R4, RZ, PT ;  /* 0x000000ff0400722a */ /* 0x000e240003f0d000 */
[----:B0-----:R-:W-:-:S05]  /*46b0*/  SEL R5, RZ, 0x1, !P0 ;  /* 0x00000001ff057807 */ /* 0x001fca0004000000 */
[----:B------:R4:W-:Y:S01]  /*46c0*/  STG.E.U8 desc[UR36][R2.64], R5 ;  /* 0x0000000502007986 */ /* 0x0009e2000c101124 */
[----:B------:R-:W-:Y:S05]  /*46d0*/  BRA `(.L_x_5675) ;  /* 0x0000000c00207947 */ /* 0x000fea0003800000 */
.L_x_5684:
[----:B------:R-:W-:-:S05]  /*46e0*/  CS2R R6, SRZ ;  /* 0x0000000000067805 */ /* 0x000fca000001ff00 */
[----:B------:R3:W-:Y:S01]  /*46f0*/  STG.E.128 desc[UR36][R2.64], R4 ;  /* 0x0000000402007986 */ /* 0x0007e2000c101d24 */
[----:B------:R-:W-:Y:S05]  /*4700*/  BRA `(.L_x_5675) ;  /* 0x0000000c00147947 */ /* 0x000fea0003800000 */
.L_x_5683:
        /* <DEDUP_REMOVED lines=27> */
.L_x_5688:
[----:B------:R-:W-:Y:S05]  /*48c0*/  BSYNC.RECONVERGENT B0 ;  /* 0x0000000000007941 */ /* 0x000fea0003800200 */
.L_x_5687:
[----:B------:R-:W-:-:S05]  /*48d0*/  LOP3.LUT R7, R0, 0x80, R7, 0xf8, !PT ;  /* 0x0000008000077812 */ /* 0x000fca00078ef807 */
[----:B------:R1:W-:Y:S01]  /*48e0*/  STG.E.U8 desc[UR36][R2.64], R7 ;  /* 0x0000000702007986 */ /* 0x0003e2000c101124 */
[----:B------:R-:W-:Y:S05]  /*48f0*/  BRA `(.L_x_5675) ;  /* 0x0000000800987947 */ /* 0x000fea0003800000 */
.L_x_5686:
        /* <DEDUP_REMOVED lines=23> */
.L_x_5690:
[----:B------:R-:W-:Y:S05]  /*4a70*/  BSYNC.RECONVERGENT B0 ;  /* 0x0000000000007941 */ /* 0x000fea0003800200 */
.L_x_5689:
[----:B------:R-:W-:-:S05]  /*4a80*/  LOP3.LUT R7, R0, 0x80, R7, 0xf8, !PT ;  /* 0x0000008000077812 */ /* 0x000fca00078ef807 */
[----:B------:R2:W-:Y:S01]  /*4a90*/  STG.E.U8 desc[UR36][R2.64], R7 ;  /* 0x0000000702007986 */ /* 0x0005e2000c101124 */
[----:B------:R-:W-:Y:S05]  /*4aa0*/  BRA `(.L_x_5675) ;  /* 0x00000008002c7947 */ /* 0x000fea0003800000 */
.L_x_5685:
        /* <DEDUP_REMOVED lines=10> */
[----:B------:R0:W-:Y:S01]  /*4b50*/  STG.E.U16 desc[UR36][R2.64], R0 ;  /* 0x0000000002007986 */ /* 0x0001e2000c101524 */
[----:B------:R-:W-:Y:S05]  /*4b60*/  BRA `(.L_x_5675) ;  /* 0x0000000400fc7947 */ /* 0x000fea0003800000 */
.L_x_5682:
        /* <DEDUP_REMOVED lines=8> */
[----:B------:R-:W0:Y:S02]  /*4bf0*/  F2I.U32.F64.TRUNC R5, R4 ;  /* 0x0000000400057311 */ /* 0x000e24000030d000 */
[----:B0-----:R0:W-:Y:S01]  /*4c00*/  STG.E.U16 desc[UR36][R2.64], R5 ;  /* 0x0000000502007986 */ /* 0x0011e2000c101524 */
[----:B------:R-:W-:Y:S05]  /*4c10*/  BRA `(.L_x_5675) ;  /* 0x0000000400d07947 */ /* 0x000fea0003800000 */
.L_x_5693:
        /* <DEDUP_REMOVED lines=10> */
[----:B------:R-:W-:-:S04]  /*4cc0*/  MOV R0, 0x80 ;  /* 0x0000008000007802 */ /* 0x000fc80000000f00 */
        /* <DEDUP_REMOVED lines=10> */
.L_x_5696:
[----:B------:R-:W-:-:S04]  /*4d70*/  SHF.R.U32.HI R0, RZ, 0x14, R7 ;  /* 0x00000014ff007819 */ /* 0x000fc80000011607 */
[----:B------:R-:W-:-:S04]  /*4d80*/  LOP3.LUT R0, R0, 0x1, RZ, 0xc0, !PT ;  /* 0x0000000100007812 */ /* 0x000fc800078ec0ff */
[----:B------:R-:W-:-:S04]  /*4d90*/  IADD3 R0, PT, PT, R7, 0x487ffff, R0 ;  /* 0x0487ffff07007810 */ /* 0x000fc80007ffe000 */
[----:B------:R-:W-:-:S04]  /*4da0*/  SHF.R.U32.HI R0, RZ, 0x14, R0 ;  /* 0x00000014ff007819 */ /* 0x000fc80000011600 */
[----:B------:R-:W-:-:S07]  /*4db0*/  LOP3.LUT R4, R0, 0xff, RZ, 0xc0, !PT ;  /* 0x000000ff00047812 */ /* 0x000fce00078ec0ff */
.L_x_5697:
[----:B------:R-:W-:-:S04]  /*4dc0*/  SHF.R.U32.HI R5, RZ, 0x18, R7 ;  /* 0x00000018ff057819 */ /* 0x000fc80000011607 */
[----:B------:R-:W-:-:S04]  /*4dd0*/  LOP3.LUT R4, R4, 0x80, R5, 0xf8, !PT ;  /* 0x0000008004047812 */ /* 0x000fc800078ef805 */
[----:B------:R-:W-:-:S07]  /*4de0*/  PRMT R0, R4, 0x7610, R0 ;  /* 0x0000761004007816 */ /* 0x000fce0000000000 */
.L_x_5695:
[----:B------:R-:W-:Y:S05]  /*4df0*/  BSYNC.RECONVERGENT B0 ;  /* 0x0000000000007941 */ /* 0x000fea0003800200 */
.L_x_5694:
[----:B------:R0:W-:Y:S01]  /*4e00*/  STG.E.U8 desc[UR36][R2.64], R0 ;  /* 0x0000000002007986 */ /* 0x0001e2000c101124 */
[----:B------:R-:W-:Y:S05]  /*4e10*/  BRA `(.L_x_5675) ;  /* 0x0000000400507947 */ /* 0x000fea0003800000 */
.L_x_5692:
        /* <DEDUP_REMOVED lines=21> */
.L_x_5700:
[----:B------:R-:W-:-:S04]  /*4f70*/  SHF.R.U32.HI R0, RZ, 0x15, R7 ;  /* 0x00000015ff007819 */ /* 0x000fc80000011607 */
[----:B------:R-:W-:-:S04]  /*4f80*/  LOP3.LUT R0, R0, 0x1, RZ, 0xc0, !PT ;  /* 0x0000000100007812 */ /* 0x000fc800078ec0ff */
[----:B------:R-:W-:-:S04]  /*4f90*/  IADD3 R0, PT, PT, R7, 0x88fffff, R0 ;  /* 0x088fffff07007810 */ /* 0x000fc80007ffe000 */
[----:B------:R-:W-:-:S04]  /*4fa0*/  SHF.R.U32.HI R0, RZ, 0x15, R0 ;  /* 0x00000015ff007819 */ /* 0x000fc80000011600 */
[----:B------:R-:W-:-:S07]  /*4fb0*/  LOP3.LUT R4, R0, 0xff, RZ, 0xc0, !PT ;  /* 0x000000ff00047812 */ /* 0x000fce00078ec0ff */
.L_x_5701:
[----:B------:R-:W-:-:S04]  /*4fc0*/  SHF.R.U32.HI R5, RZ, 0x18, R7 ;  /* 0x00000018ff057819 */ /* 0x000fc80000011607 */
[----:B------:R-:W-:-:S04]  /*4fd0*/  LOP3.LUT R4, R4, 0x80, R5, 0xf8, !PT ;  /* 0x0000008004047812 */ /* 0x000fc800078ef805 */
[----:B------:R-:W-:-:S07]  /*4fe0*/  PRMT R0, R4, 0x7610, R0 ;  /* 0x0000761004007816 */ /* 0x000fce0000000000 */
.L_x_5699:
[----:B------:R-:W-:Y:S05]  /*4ff0*/  BSYNC.RECONVERGENT B0 ;  /* 0x0000000000007941 */ /* 0x000fea0003800200 */
.L_x_5698:
[----:B------:R0:W-:Y:S01]  /*5000*/  STG.E.U8 desc[UR36][R2.64], R0 ;  /* 0x0000000002007986 */ /* 0x0001e2000c101124 */
[----:B------:R-:W-:Y:S05]  /*5010*/  BRA `(.L_x_5675) ;  /* 0x0000000000d07947 */ /* 0x000fea0003800000 */
.L_x_5691:
[----:B------:R-:W-:-:S09]  /*5020*/  UISETP.NE.AND UP0, UPT, UR4, 0x1c, UPT ;  /* 0x0000001c0400788c */ /* 0x000fd2000bf05270 */
[----:B------:R-:W-:Y:S05]  /*5030*/  BRA.U !UP0, `(.L_x_5702) ;  /* 0x0000000108c07547 */ /* 0x000fea000b800000 */
[----:B------:R-:W-:-:S09]  /*5040*/  UISETP.NE.AND UP0, UPT, UR4, 0x1d, UPT ;  /* 0x0000001d0400788c */ /* 0x000fd2000bf05270 */
[----:B------:R-:W-:Y:S05]  /*5050*/  BRA.U !UP0, `(.L_x_5703) ;  /* 0x0000000108ac7547 */ /* 0x000fea000b800000 */
[----:B------:R-:W-:-:S09]  /*5060*/  UISETP.NE.AND UP0, UPT, UR4, 0x2c, UPT ;  /* 0x0000002c0400788c */ /* 0x000fd2000bf05270 */
[----:B------:R-:W-:Y:S05]  /*5070*/  BRA.U !UP0, `(.L_x_5704) ;  /* 0x0000000108447547 */ /* 0x000fea000b800000 */
.L_x_5674:
        /* <DEDUP_REMOVED lines=11> */
[----:B------:R-:W-:Y:S01]  /*5130*/  IMAD.U32 R7, RZ, RZ, UR9 ;  /* 0x00000009ff077e24 */ /* 0x000fe2000f8e00ff */
[----:B----4-:R-:W-:Y:S01]  /*5140*/  MOV R10, UR4 ;  /* 0x00000004000a7c02 */ /* 0x010fe20008000f00 */
[----:B-1----:R-:W-:-:S07]  /*5150*/  IMAD.U32 R11, RZ, RZ, UR5 ;  /* 0x00000005ff0b7e24 */ /* 0x002fce000f8e00ff */
[----:B------:R-:W-:-:S07]  /*5160*/  LEPC R20, `(.L_x_5705) ;  /* 0x000000001014794e */ /* 0x000fce0000000000 */
[----:B--2---:R-:W-:Y:S05]  /*5170*/  CALL.ABS.NOINC R2 ;  /* 0x0000000002007343 */ /* 0x004fea0003c00000 */
.L_x_5705:
[----:B------:R-:W-:Y:S05]  /*5180*/  BRA `(.L_x_5675) ;  /* 0x0000000000747947 */ /* 0x000fea0003800000 */
.L_x_5704:
        /* <DEDUP_REMOVED lines=8> */
[----:B0-----:R-:W-:Y:S01]  /*5210*/  @!P0 FMUL R8, R8, 1.175494350822287508e-38 ;  /* 0x0080000008088820 */ /* 0x001fe20000400000 */
[----:B------:R-:W-:-:S04]  /*5220*/  IMAD.MOV.U32 R5, RZ, RZ, 0xff ;  /* 0x000000ffff057424 */ /* 0x000fc800078e00ff */
[----:B------:R-:W-:-:S04]  /*5230*/  SHF.R.U32.HI R6, RZ, 0x17, R8 ;  /* 0x00000017ff067819 */ /* 0x000fc80000011608 */
[----:B------:R-:W-:-:S04]  /*5240*/  LOP3.LUT R7, R6, 0xff, RZ, 0xc0, !PT ;  /* 0x000000ff06077812 */ /* 0x000fc800078ec0ff */
[----:B------:R-:W-:-:S13]  /*5250*/  ISETP.NE.AND P2, PT, R7, 0xff, PT ;  /* 0x000000ff0700780c */ /* 0x000fda0003f45270 */
[--C-:B------:R-:W-:Y:S02]  /*5260*/  @P2 SHF.R.U32.HI R0, RZ, 0x16, R8.reuse ;  /* 0x00000016ff002819 */ /* 0x100fe40000011608 */
[----:B------:R-:W-:Y:S02]  /*5270*/  @P2 LOP3.LUT P0, RZ, R7, 0x3fffff, R8, 0xf8, !PT ;  /* 0x003fffff07ff2812 */ /* 0x000fe4000780f808 */
        /* <DEDUP_REMOVED lines=9> */
.L_x_5703:
[----:B------:R-:W0:Y:S02]  /*5310*/  F2I.U64.F64.TRUNC R4, R4 ;  /* 0x0000000400047311 */ /* 0x000e24000030d800 */
[----:B0-----:R0:W-:Y:S01]  /*5320*/  STG.E.64 desc[UR36][R2.64], R4 ;  /* 0x0000000402007986 */ /* 0x0011e2000c101b24 */
[----:B------:R-:W-:Y:S05]  /*5330*/  BRA `(.L_x_5675) ;  /* 0x0000000000087947 */ /* 0x000fea0003800000 */
.L_x_5702:
[----:B------:R-:W0:Y:S02]  /*5340*/  F2I.U32.F64.TRUNC R5, R4 ;  /* 0x0000000400057311 */ /* 0x000e24000030d000 */
[----:B0-----:R0:W-:Y:S02]  /*5350*/  STG.E desc[UR36][R2.64], R5 ;  /* 0x0000000502007986 */ /* 0x0011e4000c101924 */
.L_x_5675:
[----:B------:R-:W-:-:S07]  /*5360*/  IADD3 R17, PT, PT, R17, 0x80, RZ ;  /* 0x0000008011117810 */ /* 0x000fce0007ffe0ff */
.L_x_5631:
[----:B------:R-:W-:Y:S05]  /*5370*/  BSYNC.RECONVERGENT B6 ;  /* 0x0000000000067941 */ /* 0x000fea0003800200 */
.L_x_5630:
[----:B------:R-:W5:Y:S01]  /*5380*/  LDCU UR4, c[0x0][0x380] ;  /* 0x00007000ff0477ac */ /* 0x000f620008000800 */
[----:B------:R-:W-:Y:S01]  /*5390*/  BSSY.RECONVERGENT B6, `(.L_x_5706) ;  /* 0x000052a000067945 */ /* 0x000fe20003800200 */
[----:B-----5:R-:W-:-:S13]  /*53a0*/  ISETP.GE.AND P0, PT, R17, UR4, PT ;  /* 0x0000000411007c0c */ /* 0x020fda000bf06270 */
[----:B------:R-:W-:Y:S05]  /*53b0*/  @P0 BRA `(.L_x_5707) ;  /* 0x00000050009c0947 */ /* 0x000fea0003800000 */
[----:B------:R-:W5:Y:S01]  /*53c0*/  LDCU UR4, c[0x0][0x388] ;  /* 0x00007100ff0477ac */ /* 0x000f620008000800 */
[----:B0-----:R-:W-:Y:S02]  /*53d0*/  IMAD.MOV.U32 R0, RZ, RZ, RZ ;  /* 0x000000ffff007224 */ /* 0x001fe400078e00ff */
[----:B-1234-:R-:W-:Y:S01]  /*53e0*/  IMAD.MOV.U32 R2, RZ, RZ, RZ ;  /* 0x000000ffff027224 */ /* 0x01efe200078e00ff */
[----:B-----5:R-:W-:-:S09]  /*53f0*/  UISETP.NE.AND UP0, UPT, UR4, URZ, UPT ;  /* 0x000000ff0400728c */ /* 0x020fd2000bf05270 */
        /* <DEDUP_REMOVED lines=299> */
.L_x_5708:
        /* <DEDUP_REMOVED lines=16> */
[----:B--2---:R3:W4:Y:S02]  /*67b0*/  I2F.F64.S16 R26, R4 ;  /* 0x00000004001a7312 */ /* 0x0047240000101c00 */
[----:B---34-:R-:W-:Y:S05]  /*67c0*/  BRA `(.L_x_5715) ;  /* 0x0000000c00707947 */ /* 0x018fea0003800000 */
.L_x_5713:
[----:B------:R-:W2:Y:S02]  /*67d0*/  LDG.E.U8 R4, desc[UR36][R4.64] ;  /* 0x0000002404047981 */ /* 0x000ea4000c1e1100 */
[----:B--2---:R3:W4:Y:S02]  /*67e0*/  I2F.F64.U16 R26, R4 ;  /* 0x00000004001a7312 */ /* 0x0047240000101800 */
[----:B---34-:R-:W-:Y:S05]  /*67f0*/  BRA `(.L_x_5715) ;  /* 0x0000000c00647947 */ /* 0x018fea0003800000 */
.L_x_5712:
[----:B------:R-:W-:-:S09]  /*6800*/  UISETP.NE.AND UP0, UPT, UR4, 0x2, UPT ;  /* 0x000000020400788c */ /* 0x000fd2000bf05270 */
[----:B------:R-:W-:Y:S05]  /*6810*/  BRA.U !UP0, `(.L_x_5716) ;  /* 0x0000000108287547 */ /* 0x000fea000b800000 */
[----:B------:R-:W-:-:S09]  /*6820*/  UISETP.NE.AND UP0, UPT, UR4, 0x3, UPT ;  /* 0x000000030400788c */ /* 0x000fd2000bf05270 */
[----:B------:R-:W-:Y:S05]  /*6830*/  BRA.U !UP0, `(.L_x_5717) ;  /* 0x0000000108147547 */ /* 0x000fea000b800000 */
[----:B------:R-:W-:-:S09]  /*6840*/  UISETP.NE.AND UP0, UPT, UR4, 0x4, UPT ;  /* 0x000000040400788c */ /* 0x000fd2000bf05270 */
[----:B------:R-:W-:Y:S05]  /*6850*/  BRA.U UP0, `(.L_x_5714) ;  /* 0x0000000900f07547 */ /* 0x000fea000b800000 */
[----:B------:R-:W2:Y:S02]  /*6860*/  LDG.E.64 R26, desc[UR36][R4.64] ;  /* 0x00000024041a7981 */ /* 0x000ea4000c1e1b00 */
[----:B--2---:R-:W3:Y:S02]  /*6870*/  I2F.F64.S64 R26, R26 ;  /* 0x0000001a001a7312 */ /* 0x004ee40000301c00 */
[----:B---3--:R-:W-:Y:S05]  /*6880*/  BRA `(.L_x_5715) ;  /* 0x0000000c00407947 */ /* 0x008fea0003800000 */
.L_x_5717:
[----:B------:R-:W2:Y:S02]  /*6890*/  LDG.E R4, desc[UR36][R4.64] ;  /* 0x0000002404047981 */ /* 0x000ea4000c1e1900 */
[----:B--2---:R3:W4:Y:S02]  /*68a0*/  I2F.F64 R26, R4 ;  /* 0x00000004001a7312 */ /* 0x0047240000201c00 */
[----:B---34-:R-:W-:Y:S05]  /*68b0*/  BRA `(.L_x_5715) ;  /* 0x0000000c00347947 */ /* 0x018fea0003800000 */
.L_x_5716:
[----:B------:R-:W2:Y:S02]  /*68c0*/  LDG.E.U16 R4, desc[UR36][R4.64] ;  /* 0x0000002404047981 */ /* 0x000ea4000c1e1500 */
[----:B--2---:R3:W4:Y:S02]  /*68d0*/  I2F.F64.S16 R26, R4 ;  /* 0x00000004001a7312 */ /* 0x0047240000101c00 */
[----:B---34-:R-:W-:Y:S05]  /*68e0*/  BRA `(.L_x_5715) ;  /* 0x0000000c00287947 */ /* 0x018fea0003800000 */
.L_x_5711:
        /* <DEDUP_REMOVED lines=10> */
.L_x_5719:
[----:B------:R-:W2:Y:S02]  /*6990*/  LDG.E.U16 R0, desc[UR36][R4.64] ;  /* 0x0000002404007981 */ /* 0x000ea4000c1e1500 */
[----:B--2---:R-:W-:-:S05]  /*69a0*/  HADD2.F32 R0, -RZ, R0.H0_H0 ;  /* 0x20000000ff007230 */ /* 0x004fca0000004100 */
[----:B------:R-:W-:-:S04]  /*69b0*/  FMUL.FTZ R0, R0, 1 ;  /* 0x3f80000000007820 */ /* 0x000fc80000410000 */
[----:B------:R4:W0:Y:S02]  /*69c0*/  F2F.F64.F32 R26, R0 ;  /* 0x00000000001a7310 */ /* 0x0008240000201800 */
[----:B0---4-:R-:W-:Y:S05]  /*69d0*/  BRA `(.L_x_5715) ;  /* 0x0000000800ec7947 */ /* 0x011fea0003800000 */
.L_x_5718:
        /* <DEDUP_REMOVED lines=10> */
.L_x_5721:
[----:B------:R-:W2:Y:S02]  /*6a80*/  LDG.E.U16 R4, desc[UR36][R4.64] ;  /* 0x0000002404047981 */ /* 0x000ea4000c1e1500 */
[----:B--2---:R-:W-:-:S05]  /*6a90*/  HADD2.F32 R0, -RZ, R4.H0_H0 ;  /* 0x20000004ff007230 */ /* 0x004fca0000004100 */
[----:B------:R-:W-:-:S04]  /*6aa0*/  FMUL.FTZ R0, R0, 1 ;  /* 0x3f80000000007820 */ /* 0x000fc80000410000 */
[----:B------:R3:W4:Y:S02]  /*6ab0*/  F2F.F64.F32 R26, R0 ;  /* 0x00000000001a7310 */ /* 0x0007240000201800 */
[----:B---34-:R-:W-:Y:S05]  /*6ac0*/  BRA `(.L_x_5715) ;  /* 0x0000000800b07947 */ /* 0x018fea0003800000 */
.L_x_5720:
[----:B------:R3:W5:Y:S01]  /*6ad0*/  LDG.E.64 R26, desc[UR36][R4.64] ;  /* 0x00000024041a7981 */ /* 0x000762000c1e1b00 */
[----:B------:R-:W-:Y:S05]  /*6ae0*/  BRA `(.L_x_5715) ;  /* 0x0000000800a87947 */ /* 0x000fea0003800000 */
.L_x_5710:
        /* <DEDUP_REMOVED lines=13> */
.L_x_5724:
[----:B------:R0:W5:Y:S01]  /*6bc0*/  LDG.E.64 R26, desc[UR36][R4.64] ;  /* 0x00000024041a7981 */ /* 0x000162000c1e1b00 */
[----:B------:R-:W-:Y:S05]  /*6bd0*/  BRA `(.L_x_5715) ;  /* 0x00000008006c7947 */ /* 0x000fea0003800000 */
.L_x_5723:
        /* <DEDUP_REMOVED lines=26> */
[----:B-12---:R-:W-:Y:S05]  /*6d80*/  BRA `(.L_x_5715) ;  /* 0x0000000800007947 */ /* 0x006fea0003800000 */
.L_x_5726:
[----:B------:R-:W2:Y:S02]  /*6d90*/  LDG.E.U8 R4, desc[UR36][R4.64] ;  /* 0x0000002404047981 */ /* 0x000ea4000c1e1100 */
[C---:B--2---:R-:W-:Y:S01]  /*6da0*/  IMAD.SHL.U32 R0, R4.reuse, 0x2000000, RZ ;  /* 0x0200000004007824 */ /* 0x044fe200078e00ff */
[----:B------:R-:W-:-:S04]  /*6db0*/  SHF.L.U32 R6, R4, 0x8, RZ ;  /* 0x0000000804067819 */ /* 0x000fc800000006ff */
        /* <DEDUP_REMOVED lines=8> */
[----:B------:R-:W-:-:S05]  /*6e40*/  LOP3.LUT R0, R0, 0x80000000, R3, 0xf8, !PT ;  /* 0x8000000000007812 */ /* 0x000fca00078ef803 */
[----:B------:R-:W-:-:S04]  /*6e50*/  FMUL.FTZ R0, R0, 1 ;  /* 0x3f80000000007820 */ /* 0x000fc80000410000 */
[----:B------:R1:W2:Y:S02]  /*6e60*/  F2F.F64.F32 R26, R0 ;  /* 0x00000000001a7310 */ /* 0x0002a40000201800 */
[----:B-12---:R-:W-:Y:S05]  /*6e70*/  BRA `(.L_x_5715) ;  /* 0x0000000400c47947 */ /* 0x006fea0003800000 */
.L_x_5725:
[----:B------:R-:W2:Y:S02]  /*6e80*/  LDG.E.U16 R0, desc[UR36][R4.64] ;  /* 0x0000002404007981 */ /* 0x000ea4000c1e1500 */
[----:B--2---:R-:W-:-:S04]  /*6e90*/  IMAD.U32 R0, R0, 0x10000, RZ ;  /* 0x0001000000007824 */ /* 0x004fc800078e00ff */
[----:B------:R-:W-:-:S04]  /*6ea0*/  FMUL.FTZ R0, R0, 1 ;  /* 0x3f80000000007820 */ /* 0x000fc80000410000 */
[----:B------:R1:W2:Y:S02]  /*6eb0*/  F2F.F64.F32 R26, R0 ;  /* 0x00000000001a7310 */ /* 0x0002a40000201800 */
[----:B-12---:R-:W-:Y:S05]  /*6ec0*/  BRA `(.L_x_5715) ;  /* 0x0000000400b07947 */ /* 0x006fea0003800000 */
.L_x_5722:
        /* <DEDUP_REMOVED lines=11> */
.L_x_5729:
        /* <DEDUP_REMOVED lines=21> */
.L_x_5731:
[----:B------:R-:W-:Y:S05]  /*70d0*/  BSYNC.RECONVERGENT B0 ;  /* 0x0000000000007941 */ /* 0x000fea0003800200 */
.L_x_5730:
[----:B------:R-:W-:Y:S01]  /*70e0*/  IMAD.SHL.U32 R0, R0, 0x100000, RZ ;  /* 0x0010000000007824 */ /* 0x000fe200078e00ff */
[----:B------:R-:W-:-:S04]  /*70f0*/  LEA R3, R3, 0x3b800000, 0x17 ;  /* 0x3b80000003037811 */ /* 0x000fc800078eb8ff */
[----:B------:R-:W-:-:S05]  /*7100*/  LOP3.LUT R0, R3, R0, R7, 0xfe, !PT ;  /* 0x0000000003007212 */ /* 0x000fca00078efe07 */
[----:B------:R-:W-:-:S04]  /*7110*/  FMUL.FTZ R0, R0, 1 ;  /* 0x3f80000000007820 */ /* 0x000fc80000410000 */
[----:B------:R3:W4:Y:S02]  /*7120*/  F2F.F64.F32 R26, R0 ;  /* 0x00000000001a7310 */ /* 0x0007240000201800 */
[----:B---34-:R-:W-:Y:S05]  /*7130*/  BRA `(.L_x_5715) ;  /* 0x0000000400147947 */ /* 0x018fea0003800000 */
.L_x_5728:
        /* <DEDUP_REMOVED lines=21> */
.L_x_5733:
[----:B------:R-:W-:Y:S05]  /*7290*/  BSYNC.RECONVERGENT B0 ;  /* 0x0000000000007941 */ /* 0x000fea0003800200 */
.L_x_5732:
[----:B------:R-:W-:Y:S02]  /*72a0*/  SHF.L.U32 R0, R0, 0x15, RZ ;  /* 0x0000001500007819 */ /* 0x000fe400000006ff */
[----:B------:R-:W-:-:S04]  /*72b0*/  LEA R3, R3, 0x37800000, 0x17 ;  /* 0x3780000003037811 */ /* 0x000fc800078eb8ff */
[----:B------:R-:W-:-:S05]  /*72c0*/  LOP3.LUT R0, R3, R0, R7, 0xfe, !PT ;  /* 0x0000000003007212 */ /* 0x000fca00078efe07 */
[----:B------:R-:W-:-:S04]  /*72d0*/  FMUL.FTZ R0, R0, 1 ;  /* 0x3f80000000007820 */ /* 0x000fc80000410000 */
[----:B------:R3:W4:Y:S02]  /*72e0*/  F2F.F64.F32 R26, R0 ;  /* 0x00000000001a7310 */ /* 0x0007240000201800 */
[----:B---34-:R-:W-:Y:S05]  /*72f0*/  BRA `(.L_x_5715) ;  /* 0x0000000000a47947 */ /* 0x018fea0003800000 */
.L_x_5727:
        /* <DEDUP_REMOVED lines=16> */
[----:B------:R3:W4:Y:S02]  /*7400*/  @P0 F2F.F64.F32 R26, R0 ;  /* 0x00000000001a0310 */ /* 0x0007240000201800 */
[----:B---34-:R-:W-:Y:S05]  /*7410*/  BRA `(.L_x_5715) ;  /* 0x00000000005c7947 */ /* 0x018fea0003800000 */
.L_x_5714:
[----:B------:R-:W-:Y:S01]  /*7420*/  MOV R0, 0x0 ;  /* 0x0000000000007802 */ /* 0x000fe20000000f00 */
[----:B------:R-:W0:Y:S01]  /*7430*/  LDCU.64 UR4, c[0x4][0x128] ;  /* 0x01002500ff0477ac */ /* 0x000e220008000a00 */
[----:B------:R-:W-:Y:S02]  /*7440*/  HFMA2 R8, -RZ, RZ, 0, 4.64916229248046875e-06 ;  /* 0x0000004eff087431 */ /* 0x000fe400000001ff */
        /* <DEDUP_REMOVED lines=13> */
.L_x_5736:
[----:B------:R-:W-:Y:S01]  /*7520*/  CS2R R26, SRZ ;  /* 0x00000000001a7805 */ /* 0x000fe2000001ff00 */
[----:B------:R-:W-:Y:S06]  /*7530*/  BRA `(.L_x_5715) ;  /* 0x0000000000147947 */ /* 0x000fec0003800000 */
.L_x_5735:
[----:B------:R-:W2:Y:S02]  /*7540*/  LDG.E.64 R26, desc[UR36][R4.64] ;  /* 0x00000024041a7981 */ /* 0x000ea4000c1e1b00 */
[----:B--2---:R-:W3:Y:S02]  /*7550*/  I2F.F64.U64 R26, R26 ;  /* 0x0000001a001a7312 */ /* 0x004ee40000301800 */
[----:B---3--:R-:W-:Y:S05]  /*7560*/  BRA `(.L_x_5715) ;  /* 0x0000000000087947 */ /* 0x008fea0003800000 */
.L_x_5734:
[----:B------:R-:W2:Y:S02]  /*7570*/  LDG.E R4, desc[UR36][R4.64] ;  /* 0x0000002404047981 */ /* 0x000ea4000c1e1900 */
[----:B--2---:R1:W2:Y:S02]  /*7580*/  I2F.F64.U32 R26, R4 ;  /* 0x00000004001a7312 */ /* 0x0042a40000201800 */
.L_x_5715:
[----:B------:R-:W-:Y:S05]  /*7590*/  BSYNC.RECONVERGENT B7 ;  /* 0x0000000000077941 */ /* 0x000fea0003800200 */
.L_x_5709:
[----:B------:R-:W-:Y:S01]  /*75a0*/  MOV R6, 0x652b82fe ;  /* 0x652b82fe00067802 */ /* 0x000fe20000000f00 */
[----:B------:R-:W-:Y:S01]  /*75b0*/  IMAD.MOV.U32 R7, RZ, RZ, 0x3ff71547 ;  /* 0x3ff71547ff077424 */ /* 0x000fe200078e00ff */
[----:B0--3--:R-:W-:Y:S01]  /*75c0*/  MOV R5, 0x3fe62e42 ;  /* 0x3fe62e4200057802 */ /* 0x009fe20000000f00 */
[----:B-1----:R-:W-:Y:S01]  /*75d0*/  IMAD.MOV.U32 R4, RZ, RZ, -0x105c611 ;  /* 0xfefa39efff047424 */ /* 0x002fe200078e00ff */
[----:B------:R-:W-:Y:S01]  /*75e0*/  UMOV UR4, 0x3b39803f ;  /* 0x3b39803f00047882 */ /* 0x000fe20000000000 */
[----:B------:R-:W-:Y:S01]  /*75f0*/  UMOV UR5, 0x3c7abc9e ;  /* 0x3c7abc9e00057882 */ /* 0x000fe20000000000 */
[----:B--2--5:R-:W0:Y:S01]  /*7600*/  DADD R8, -RZ, -|R26| ;  /* 0x00000000ff087229 */ /* 0x024e220000000d1a */
        /* <DEDUP_REMOVED lines=117> */
.L_x_5738:
[----:B------:R-:W-:Y:S05]  /*7d60*/  BSYNC.RECONVERGENT B0 ;  /* 0x0000000000007941 */ /* 0x000fea0003800200 */
.L_x_5737:
[C---:B-1----:R-:W-:Y:S01]  /*7d70*/  FSETP.GEU.FTZ.AND P1, PT, R25.reuse, 1.7916666269302368164, PT ;  /* 0x3fe555551900780b */ /* 0x042fe20003f3e000 */
[----:B------:R-:W-:Y:S01]  /*7d80*/  BSSY.RECONVERGENT B0, `(.L_x_5739) ;  /* 0x0000148000007945 */ /* 0x000fe20003800200 */
[----:B------:R-:W-:-:S13]  /*7d90*/  FSETP.GT.FTZ.AND P0, PT, R25, -1.6999999284744262695, PT ;  /* 0xbfd999991900780b */ /* 0x000fda0003f14000 */
[----:B------:R-:W-:Y:S05]  /*7da0*/  @P0 BRA !P1, `(.L_x_5740) ;  /* 0x0000000c00080947 */ /* 0x000fea0004800000 */
[----:B------:R-:W1:Y:S02]  /*7db0*/  DADD R24, R24, 1 ;  /* 0x3ff0000018187429 */ /* 0x000e640000000000 */
[----:B-1----:R-:W-:Y:S01]  /*7dc0*/  ISETP.GT.AND P0, PT, R25, 0xfffff, PT ;  /* 0x000fffff1900780c */ /* 0x002fe20003f04270 */
[----:B0-----:R-:W-:Y:S01]  /*7dd0*/  IMAD.MOV.U32 R7, RZ, RZ, R25 ;  /* 0x000000ffff077224 */ /* 0x001fe200078e0019 */
[----:B------:R-:W-:-:S15]  /*7de0*/  MOV R6, R24 ;  /* 0x0000001800067202 */ /* 0x000fde0000000f00 */
[----:B------:R-:W-:-:S15]  /*7df0*/  NOP ;  /* 0x0000000000007918 */ /* 0x000fde0000000000 */
[----:B------:R-:W-:-:S15]  /*7e00*/  NOP ;  /* 0x0000000000007918 */ /* 0x000fde0000000000 */
[----:B------:R-:W-:-:S15]  /*7e10*/  NOP ;  /* 0x0000000000007918 */ /* 0x000fde0000000000 */
[----:B------:R-:W0:Y:S02]  /*7e20*/  @!P0 DMUL R6, R6, 1.80143985094819840000e+16 ;  /* 0x4350000006068828 */ /* 0x000e240000000000 */
[----:B0-----:R-:W-:Y:S02]  /*7e30*/  @!P0 IMAD.MOV.U32 R25, RZ, RZ, R7 ;  /* 0x000000ffff198224 */ /* 0x001fe400078e0007 */
[----:B------:R-:W-:-:S03]  /*7e40*/  @!P0 IMAD.MOV.U32 R24, RZ, RZ, R6 ;  /* 0x000000ffff188224 */ /* 0x000fc600078e0006 */
[----:B------:R-:W-:-:S04]  /*7e50*/  IADD3 R0, PT, PT, R25, -0x1, RZ ;  /* 0xffffffff19007810 */ /* 0x000fc80007ffe0ff */
[----:B------:R-:W-:Y:S02]  /*7e60*/  ISETP.GE.U32.AND P1, PT, R0, 0x7fefffff, PT ;  /* 0x7fefffff0000780c */ /* 0x000fe40003f26070 */
[----:B------:R-:W-:Y:S01]  /*7e70*/  MOV R0, 0xfffffc01 ;  /* 0xfffffc0100007802 */ /* 0x000fe20000000f00 */
[----:B------:R-:W-:-:S10]  /*7e80*/  @!P0 IMAD.MOV.U32 R0, RZ, RZ, -0x435 ;  /* 0xfffffbcbff008424 */ /* 0x000fd400078e00ff */
[----:B------:R-:W-:Y:S01]  /*7e90*/  @P1 IMAD.MOV.U32 R8, RZ, RZ, 0x0 ;  /* 0x00000000ff081424 */ /* 0x000fe200078e00ff */
[----:B------:R-:W-:Y:S01]  /*7ea0*/  @P1 LOP3.LUT P2, RZ, R7, 0x7fffffff, RZ, 0xc0, !PT ;  /* 0x7fffffff07ff1812 */ /* 0x000fe2000784c0ff */
[----:B------:R-:W-:-:S15]  /*7eb0*/  @P1 IMAD.MOV.U32 R9, RZ, RZ, 0x7ff00000 ;  /* 0x7ff00000ff091424 */ /* 0x000fde00078e00ff */
[----:B------:R-:W-:-:S15]  /*7ec0*/  NOP ;  /* 0x0000000000007918 */ /* 0x000fde0000000000 */
[----:B------:R-:W-:-:S08]  /*7ed0*/  NOP ;  /* 0x0000000000007918 */ /* 0x000fd00000000000 */
[----:B------:R-:W0:Y:S02]  /*7ee0*/  @P1 DFMA R8, R6, R8, +INF ;  /* 0x7ff000000608142b */ /* 0x000e240000000008 */
[----:B0-----:R-:W-:Y:S02]  /*7ef0*/  @P1 FSEL R12, R8, RZ, P2 ;  /* 0x000000ff080c1208 */ /* 0x001fe40001000000 */
[----:B------:R-:W-:Y:S01]  /*7f00*/  @P1 FSEL R13, R9, -QNAN , P2 ;  /* 0xfff00000090d1808 */ /* 0x000fe20001000000 */
[----:B------:R-:W-:Y:S06]  /*7f10*/  @P1 BRA `(.L_x_5741) ;  /* 0x0000001000b81947 */ /* 0x000fec0003800000 */
[----:B------:R-:W-:Y:S01]  /*7f20*/  LOP3.LUT R3, R25, 0xfffff, RZ, 0xc0, !PT ;  /* 0x000fffff19037812 */ /* 0x000fe200078ec0ff */
[----:B------:R-:W-:Y:S01]  /*7f30*/  IMAD.MOV.U32 R18, RZ, RZ, RZ ;  /* 0x000000ffff127224 */ /* 0x000fe200078e00ff */
[----:B------:R-:W-:Y:S01]  /*7f40*/  MOV R6, R24 ;  /* 0x0000001800067202 */ /* 0x000fe20000000f00 */
[----:B------:R-:W-:Y:S01]  /*7f50*/  UMOV UR4, 0x80000000 ;  /* 0x8000000000047882 */ /* 0x000fe20000000000 */
[----:B------:R-:W-:Y:S01]  /*7f60*/  LOP3.LUT R7, R3, 0x3ff00000, RZ, 0xfc, !PT ;  /* 0x3ff0000003077812 */ /* 0x000fe200078efcff */
[----:B------:R-:W-:Y:S01]  /*7f70*/  UMOV UR5, 0x43300000 ;  /* 0x4330000000057882 */ /* 0x000fe20000000000 */
[----:B------:R-:W-:Y:S02]  /*7f80*/  LEA.HI R0, R25, R0, RZ, 0xc ;  /* 0x0000000019007211 */ /* 0x000fe400078f60ff */
[----:B------:R-:W-:-:S13]  /*7f90*/  ISETP.GE.U32.AND P0, PT, R7, 0x3ff6a09f, PT ;  /* 0x3ff6a09f0700780c */ /* 0x000fda0003f06070 */
[----:B------:R-:W-:Y:S01]  /*7fa0*/  @P0 VIADD R3, R7, 0xfff00000 ;  /* 0xfff0000007030836 */ /* 0x000fe20000000000 */
[----:B------:R-:W-:-:S03]  /*7fb0*/  @P0 IADD3 R0, PT, PT, R0, 0x1, RZ ;  /* 0x0000000100000810 */ /* 0x000fc60007ffe0ff */
        /* <DEDUP_REMOVED lines=8> */
[----:B-1----:R-:W-:Y:S01]  /*8040*/  LOP3.LUT R6, R0, 0x80000000, RZ, 0x3c, !PT ;  /* 0x8000000000067812 */ /* 0x002fe200078e3cff */
[----:B------:R-:W-:-:S15]  /*8050*/  IMAD.MOV.U32 R7, RZ, RZ, 0x43300000 ;  /* 0x43300000ff077424 */ /* 0x000fde00078e00ff */
[----:B------:R-:W-:-:S15]  /*8060*/  NOP ;  /* 0x0000000000007918 */ /* 0x000fde0000000000 */
[----:B------:R-:W-:-:S15]  /*8070*/  NOP ;  /* 0x0000000000007918 */ /* 0x000fde0000000000 */
[----:B------:R-:W-:-:S15]  /*8080*/  NOP ;  /* 0x0000000000007918 */ /* 0x000fde0000000000 */
[----:B------:R-:W-:-:S01]  /*8090*/  NOP ;  /* 0x0000000000007918 */ /* 0x000fc20000000000 */
[----:B0-----:R0:W1:Y:S02]  /*80a0*/  DFMA R8, -R20, R18, 1 ;  /* 0x3ff000001408742b */ /* 0x0010640000000112 */
[----:B0-----:R-:W-:Y:S01]  /*80b0*/  MOV R20, 0x8b7a8b04 ;  /* 0x8b7a8b0400147802 */ /* 0x001fe20000000f00 */
[----:B------:R-:W-:-:S15]  /*80c0*/  IMAD.MOV.U32 R21, RZ, RZ, 0x3ed0ee25 ;  /* 0x3ed0ee25ff157424 */ /* 0x000fde00078e00ff */
        /* <DEDUP_REMOVED lines=142> */
[----:B0-----:R2:W3:Y:S02]  /*89b0*/  DADD R12, R12, R4 ;  /* 0x000000000c0c7229 */ /* 0x0014e40000000004 */
[----:B--23--:R-:W-:Y:S05]  /*89c0*/  BRA `(.L_x_5741) ;  /* 0x00000008000c7947 */ /* 0x00cfea0003800000 */
.L_x_5740:
[----:B------:R-:W1:Y:S01]  /*89d0*/  DADD R10, R24, 2 ;  /* 0x40000000180a7429 */ /* 0x000e620000000000 */
[----:B------:R-:W-:Y:S01]  /*89e0*/  IMAD.MOV.U32 R4, RZ, RZ, 0x1 ;  /* 0x00000001ff047424 */ /* 0x000fe200078e00ff */
        /* <DEDUP_REMOVED lines=45> */
[----:B------:R-:W-:Y:S01]  /*8cc0*/  MOV R12, R24 ;  /* 0x00000018000c7202 */ /* 0x000fe20000000f00 */
[----:B------:R-:W-:Y:S01]  /*8cd0*/  IMAD.MOV.U32 R13, RZ, RZ, R25 ;  /* 0x000000ffff0d7224 */ /* 0x000fe200078e0019 */
[----:B------:R-:W-:-:S07]  /*8ce0*/  MOV R0, 0x8d00 ;  /* 0x00008d0000007802 */ /* 0x000fce0000000f00 */
[----:B------:R-:W-:Y:S05]  /*8cf0*/  CALL.REL.NOINC `($__internal_6_$__cuda_sm20_div_rn_f64_full) ;  /* 0x000000bc00987944 */ /* 0x000fea0003c00000 */
[----:B------:R-:W-:Y:S01]  /*8d00*/  IMAD.MOV.U32 R4, RZ, RZ, R18 ;  /* 0x000000ffff047224 */ /* 0x000fe200078e0012 */
[----:B------:R-:W-:-:S07]  /*8d10*/  MOV R5, R19 ;  /* 0x0000001300057202 */ /* 0x000fce0000000f00 */
.L_x_5743:
[----:B------:R-:W-:Y:S05]  /*8d20*/  BSYNC.RECONVERGENT B1 ;  /* 0x0000000000017941 */ /* 0x000fea0003800200 */
.L_x_5742:
[----:B------:R-:W-:Y:S01]  /*8d30*/  IMAD.MOV.U32 R10, RZ, RZ, -0x314d23bc ;  /* 0xceb2dc44ff0a7424 */ /* 0x000fe200078e00ff */
[----:B------:R-:W0:Y:S01]  /*8d40*/  DMUL R4, R4, -R24 ;  /* 0x8000001804047228 */ /* 0x000e220000000000 */
[----:B------:R-:W-:Y:S01]  /*8d50*/  IMAD.MOV.U32 R11, RZ, RZ, 0x3ed087ff ;  /* 0x3ed087ffff0b7424 */ /* 0x000fe200078e00ff */
[----:B------:R-:W-:Y:S01]  /*8d60*/  UMOV UR4, 0x2fbe14b5 ;  /* 0x2fbe14b500047882 */ /* 0x000fe20000000000 */
[----:B------:R-:W-:-:S15]  /*8d70*/  UMOV UR5, 0x3eb372fb ;  /* 0x3eb372fb00057882 */ /* 0x000fde0000000000 */
[----:B------:R-:W-:-:S15]  /*8d80*/  NOP ;  /* 0x0000000000007918 */ /* 0x000fde0000000000 */
[----:B------:R-:W-:-:S15]  /*8d90*/  NOP ;  /* 0x0000000000007918 */ /* 0x000fde0000000000 */
[----:B------:R-:W-:-:S15]  /*8da0*/  NOP ;  /* 0x0000000000007918 */ /* 0x000fde0000000000 */
[----:B------:R-:W-:-:S01]  /*8db0*/  NOP ;  /* 0x0000000000007918 */ /* 0x000fc20000000000 */
        /* <DEDUP_REMOVED lines=68> */
.L_x_5741:
[----:B------:R-:W-:Y:S05]  /*9200*/  BSYNC.RECONVERGENT B0 ;  /* 0x0000000000007941 */ /* 0x000fea0003800200 */
.L_x_5739:
[----:B------:R-:W2:Y:S01]  /*9210*/  LDCU.64 UR6, c[0x0][0x580] ;  /* 0x0000b000ff0677ac */ /* 0x000ea20008000a00 */
[----:B------:R-:W-:Y:S01]  /*9220*/  IMAD.MOV.U32 R0, RZ, RZ, RZ ;  /* 0x000000ffff007224 */ /* 0x000fe200078e00ff */
[----:B------:R-:W3:Y:S01]  /*9230*/  DSETP.MIN.AND P1, P2, RZ, R26, PT ;  /* 0x0000001aff00722a */ /* 0x000ee20003a20000 */
[----:B------:R-:W-:Y:S01]  /*9240*/  IMAD.MOV.U32 R4, RZ, RZ, RZ ;  /* 0x000000ffff047224 */ /* 0x000fe200078e00ff */
[----:B------:R-:W-:Y:S01]  /*9250*/  UPRMT UR4, UR42, 0x9910, URZ ;  /* 0x000099102a047896 */ /* 0x000fe200080000ff */
[----:B------:R-:W-:Y:S02]  /*9260*/  MOV R5, R26 ;  /* 0x0000001a00057202 */ /* 0x000fe40000000f00 */
[----:B---3--:R-:W-:Y:S01]  /*9270*/  FSEL R7, R0, R27, P1 ;  /* 0x0000001b00077208 */ /* 0x008fe20000800000 */
[----:B------:R-:W-:Y:S01]  /*9280*/  UISETP.GT.AND UP0, UPT, UR4, 0x9, UPT ;  /* 0x000000090400788c */ /* 0x000fe2000bf04270 */
[----:B------:R-:W-:Y:S02]  /*9290*/  @P2 LOP3.LUT R7, R27, 0x80000, RZ, 0xfc, !PT ;  /* 0x000800001b072812 */ /* 0x000fe400078efcff */
[----:B------:R-:W-:-:S03]  /*92a0*/  SEL R4, R4, R5, P1 ;  /* 0x0000000504047207 */ /* 0x000fc60000800000 */
[----:B------:R-:W-:Y:S01]  /*92b0*/  IMAD.MOV.U32 R5, RZ, RZ, R7 ;  /* 0x000000ffff057224 */ /* 0x000fe200078e0007 */
[----:B--2---:R-:W-:-:S04]  /*92c0*/  IADD3 R2, P0, PT, R2, UR6, RZ ;  /* 0x0000000602027c10 */ /* 0x004fc8000ff1e0ff */
[----:B------:R-:W-:-:S15]  /*92d0*/  IADD3.X R3, PT, PT, RZ, UR7, RZ, P0, !PT ;  /* 0x00000007ff037c10 */ /* 0x000fde00087fe4ff */
[----:B------:R-:W-:-:S15]  /*92e0*/  NOP ;  /* 0x0000000000007918 */ /* 0x000fde0000000000 */
[----:B------:R-:W-:-:S15]  /*92f0*/  NOP ;  /* 0x0000000000007918 */ /* 0x000fde0000000000 */
[----:B------:R-:W-:-:S02]  /*9300*/  NOP ;  /* 0x0000000000007918 */ /* 0x000fc40000000000 */
[----:B-1----:R1:W2:Y:S02]  /*9310*/  DADD R4, R4, -R12 ;  /* 0x0000000004047229 */ /* 0x0022a4000000080c */
        /* <DEDUP_REMOVED lines=12> */
.L_x_5747:
[----:B------:R-:W1:Y:S02]  /*93e0*/  F2I.S64.F64.TRUNC R4, R4 ;  /* 0x0000000400047311 */ /* 0x000e64000030d900 */
[----:B-1----:R-:W-:-:S05]  /*93f0*/  IMAD.MOV.U32 R7, RZ, RZ, R4 ;  /* 0x000000ffff077224 */ /* 0x002fca00078e0004 */
[----:B------:R1:W-:Y:S01]  /*9400*/  STG.E.U8 desc[UR36][R2.64], R7 ;  /* 0x0000000702007986 */ /* 0x0003e2000c101124 */
[----:B------:R-:W-:Y:S05]  /*9410*/  BRA `(.L_x_5749) ;  /* 0x0000001000807947 */ /* 0x000fea0003800000 */
.L_x_5746:
        /* <DEDUP_REMOVED lines=9> */
.L_x_5751:
[----:B------:R-:W1:Y:S02]  /*94b0*/  F2I.F64.TRUNC R5, R4 ;  /* 0x0000000400057311 */ /* 0x000e64000030d100 */
[----:B-1----:R4:W-:Y:S01]  /*94c0*/  STG.E desc[UR36][R2.64], R5 ;  /* 0x0000000502007986 */ /* 0x0029e2000c101924 */
[----:B------:R-:W-:Y:S05]  /*94d0*/  BRA `(.L_x_5749) ;  /* 0x0000001000507947 */ /* 0x000fea0003800000 */
.L_x_5750:
[----:B------:R-:W1:Y:S02]  /*94e0*/  F2I.F64.TRUNC R5, R4 ;  /* 0x0000000400057311 */ /* 0x000e64000030d100 */
[----:B-1----:R3:W-:Y:S01]  /*94f0*/  STG.E.U16 desc[UR36][R2.64], R5 ;  /* 0x0000000502007986 */ /* 0x0027e2000c101524 */
[----:B------:R-:W-:Y:S05]  /*9500*/  BRA `(.L_x_5749) ;  /* 0x0000001000447947 */ /* 0x000fea0003800000 */
.L_x_5745:
        /* <DEDUP_REMOVED lines=17> */
.L_x_5753:
        /* <DEDUP_REMOVED lines=12> */
.L_x_5752:
        /* <DEDUP_REMOVED lines=18> */
.L_x_5755:
        /* <DEDUP_REMOVED lines=13> */
.L_x_5754:
[----:B------:R1:W-:Y:S01]  /*98d0*/  STG.E.64 desc[UR36][R2.64], R4 ;  /* 0x0000000402007986 */ /* 0x0003e2000c101b24 */
[----:B------:R-:W-:Y:S05]  /*98e0*/  BRA `(.L_x_5749) ;  /* 0x0000000c004c7947 */ /* 0x000fea0003800000 */
.L_x_5744:
        /* <DEDUP_REMOVED lines=13> */
.L_x_5759:
        /* <DEDUP_REMOVED lines=26> */
.L_x_5762:
[----:B------:R-:W-:-:S04]  /*9b60*/  SHF.R.U32.HI R5, RZ, 0x18, R7 ;  /* 0x00000018ff057819 */ /* 0x000fc80000011607 */
[----:B------:R-:W-:-:S07]  /*9b70*/  LOP3.LUT R0, R0, 0x80, R5, 0xf8, !PT ;  /* 0x0000008000007812 */ /* 0x000fce00078ef805 */
.L_x_5761:
[----:B------:R-:W-:Y:S05]  /*9b80*/  BSYNC.RECONVERGENT B0 ;  /* 0x0000000000007941 */ /* 0x000fea0003800200 */
.L_x_5760:
[----:B------:R1:W-:Y:S01]  /*9b90*/  STG.E.U8 desc[UR36][R2.64], R0 ;  /* 0x0000000002007986 */ /* 0x0003e2000c101124 */
[----:B------:R-:W-:Y:S05]  /*9ba0*/  BRA `(.L_x_5749) ;  /* 0x00000008009c7947 */ /* 0x000fea0003800000 */
.L_x_5758:
        /* <DEDUP_REMOVED lines=26> */
.L_x_5765:
[----:B------:R-:W-:-:S04]  /*9d50*/  SHF.R.U32.HI R5, RZ, 0x18, R7 ;  /* 0x00000018ff057819 */ /* 0x000fc80000011607 */
[----:B------:R-:W-:-:S07]  /*9d60*/  LOP3.LUT R0, R0, 0x80, R5, 0xf8, !PT ;  /* 0x0000008000007812 */ /* 0x000fce00078ef805 */
.L_x_5764:
[----:B------:R-:W-:Y:S05]  /*9d70*/  BSYNC.RECONVERGENT B0 ;  /* 0x0000000000007941 */ /* 0x000fea0003800200 */
.L_x_5763:
[----:B------:R1:W-:Y:S01]  /*9d80*/  STG.E.U8 desc[UR36][R2.64], R0 ;  /* 0x0000000002007986 */ /* 0x0003e2000c101124 */
[----:B------:R-:W-:Y:S05]  /*9d90*/  BRA `(.L_x_5749) ;  /* 0x0000000800207947 */ /* 0x000fea0003800000 */
.L_x_5757:
        /* <DEDUP_REMOVED lines=14> */
[----:B-1----:R-:W-:Y:S01]  /*9e80*/  @!P0 FMUL R8, R8, 1.175494350822287508e-38 ;  /* 0x0080000008088820 */ /* 0x002fe20000400000 */
        /* <DEDUP_REMOVED lines=15> */
.L_x_5767:
[----:B------:R-:W1:Y:S02]  /*9f80*/  F2I.U64.F64.TRUNC R4, R4 ;  /* 0x0000000400047311 */ /* 0x000e64000030d800 */
[----:B-1----:R1:W-:Y:S01]  /*9f90*/  STG.E.64 desc[UR36][R2.64], R4 ;  /* 0x0000000402007986 */ /* 0x0023e2000c101b24 */
[----:B------:R-:W-:Y:S05]  /*9fa0*/  BRA `(.L_x_5749) ;  /* 0x00000004009c7947 */ /* 0x000fea0003800000 */
.L_x_5766:
[----:B------:R-:W1:Y:S02]  /*9fb0*/  F2I.U32.F64.TRUNC R5, R4 ;  /* 0x0000000400057311 */ /* 0x000e64000030d000 */
[----:B-1----:R1:W-:Y:S01]  /*9fc0*/  STG.E desc[UR36][R2.64], R5 ;  /* 0x0000000502007986 */ /* 0x0023e2000c101924 */
[----:B------:R-:W-:Y:S05]  /*9fd0*/  BRA `(.L_x_5749) ;  /* 0x0000000400907947 */ /* 0x000fea0003800000 */
.L_x_5756:
        /* <DEDUP_REMOVED lines=10> */
.L_x_5769:
[----:B------:R-:W-:-:S05]  /*a080*/  CS2R R6, SRZ ;  /* 0x0000000000067805 */ /* 0x000fca000001ff00 */
[----:B------:R1:W-:Y:S01]  /*a090*/  STG.E.128 desc[UR36][R2.64], R4 ;  /* 0x0000000402007986 */ /* 0x0003e2000c101d24 */
[----:B------:R-:W-:Y:S05]  /*a0a0*/  BRA `(.L_x_5749) ;  /* 0x00000004005c7947 */ /* 0x000fea0003800000 */
.L_x_5768:
[----:B------:R-:W-:-:S09]  /*a0b0*/  UISETP.NE.AND UP0, UPT, UR4, 0xf, UPT ;  /* 0x0000000f0400788c */ /* 0x000fd2000bf05270 */
[----:B------:R-:W-:Y:S05]  /*a0c0*/  BRA.U !UP0, `(.L_x_5770) ;  /* 0x0000000508287547 */ /* 0x000fea000b800000 */
[----:B------:R-:W-:-:S09]  /*a0d0*/  UISETP.NE.AND UP0, UPT, UR4, 0x17, UPT ;  /* 0x000000170400788c */ /* 0x000fd2000bf05270 */
[----:B------:R-:W-:Y:S05]  /*a0e0*/  BRA.U !UP0, `(.L_x_5771) ;  /* 0x0000000108b07547 */ /* 0x000fea000b800000 */
[----:B------:R-:W-:-:S09]  /*a0f0*/  UISETP.NE.AND UP0, UPT, UR4, 0x18, UPT ;  /* 0x000000180400788c */ /* 0x000fd2000bf05270 */
[----:B------:R-:W-:Y:S05]  /*a100*/  BRA.U !UP0, `(.L_x_5772) ;  /* 0x0000000108447547 */ /* 0x000fea000b800000 */
.L_x_5748:
[----:B------:R-:W-:Y:S01]  /*a110*/  MOV R0, 0x0 ;  /* 0x0000000000007802 */ /* 0x000fe20000000f00 */
[----:B------:R-:W1:Y:S01]  /*a120*/  LDCU.64 UR4, c[0x4][0x128] ;  /* 0x01002500ff0477ac */ /* 0x000e620008000a00 */
[----:B------:R-:W-:Y:S02]  /*a130*/  HFMA2 R8, -RZ, RZ, 0, 6.020069122314453125e-06 ;  /* 0x00000065ff087431 */ /* 0x000fe400000001ff */
[----:B------:R-:W-:Y:S01]  /*a140*/  IMAD.MOV.U32 R12, RZ, RZ, 0x1 ;  /* 0x00000001ff0c7424 */ /* 0x000fe200078e00ff */
[----:B------:R2:W3:Y:S01]  /*a150*/  LDC.64 R2, c[0x4][R0] ;  /* 0x0100000000027b82 */ /* 0x0004e20000000a00 */
[----:B------:R-:W4:Y:S01]  /*a160*/  LDCU.64 UR6, c[0x4][0x130] ;  /* 0x01002600ff0677ac */ /* 0x000f220008000a00 */
[----:B------:R-:W-:Y:S01]  /*a170*/  IMAD.MOV.U32 R13, RZ, RZ, RZ ;  /* 0x000000ffff0d7224 */ /* 0x000fe200078e00ff */
[----:B------:R-:W0:Y:S01]  /*a180*/  LDCU.64 UR8, c[0x4][0x10] ;  /* 0x01000200ff0877ac */ /* 0x000e220008000a00 */
[----:B-1----:R-:W-:Y:S01]  /*a190*/  MOV R4, UR4 ;  /* 0x0000000400047c02 */ /* 0x002fe20008000f00 */
[----:B------:R-:W-:-:S02]  /*a1a0*/  IMAD.U32 R5, RZ, RZ, UR5 ;  /* 0x00000005ff057e24 */ /* 0x000fc4000f8e00ff */
[----:B----4-:R-:W-:Y:S01]  /*a1b0*/  IMAD.U32 R6, RZ, RZ, UR6 ;  /* 0x00000006ff067e24 */ /* 0x010fe2000f8e00ff */
[----:B------:R-:W-:Y:S01]  /*a1c0*/  MOV R7, UR7 ;  /* 0x0000000700077c02 */ /* 0x000fe20008000f00 */
[----:B0-----:R-:W-:Y:S02]  /*a1d0*/  IMAD.U32 R10, RZ, RZ, UR8 ;  /* 0x00000008ff0a7e24 */ /* 0x001fe4000f8e00ff */
[----:B--2---:R-:W-:-:S07]  /*a1e0*/  IMAD.U32 R11, RZ, RZ, UR9 ;  /* 0x00000009ff0b7e24 */ /* 0x004fce000f8e00ff */
[----:B------:R-:W-:-:S07]  /*a1f0*/  LEPC R20, `(.L_x_5773) ;  /* 0x000000001014794e */ /* 0x000fce0000000000 */
[----:B---3--:R-:W-:Y:S05]  /*a200*/  CALL.ABS.NOINC R2 ;  /* 0x0000000002007343 */ /* 0x008fea0003c00000 */
.L_x_5773:
[----:B------:R-:W-:Y:S05]  /*a210*/  BRA `(.L_x_5749) ;  /* 0x0000000400007947 */ /* 0x000fea0003800000 */
.L_x_5772:
        /* <DEDUP_REMOVED lines=21> */
.L_x_5775:
[----:B------:R-:W-:Y:S05]  /*a370*/  BSYNC.RECONVERGENT B0 ;  /* 0x0000000000007941 */ /* 0x000fea0003800200 */
.L_x_5774:
[----:B------:R-:W-:-:S05]  /*a380*/  LOP3.LUT R7, R0, 0x80, R7, 0xf8, !PT ;  /* 0x0000008000077812 */ /* 0x000fca00078ef807 */
[----:B------:R1:W-:Y:S01]  /*a390*/  STG.E.U8 desc[UR36][R2.64], R7 ;  /* 0x0000000702007986 */ /* 0x0003e2000c101124 */
[----:B------:R-:W-:Y:S05]  /*a3a0*/  BRA `(.L_x_5749) ;  /* 0x00000000009c7947 */ /* 0x000fea0003800000 */
.L_x_5771:
        /* <DEDUP_REMOVED lines=20> */
.L_x_5777:
[----:B------:R-:W-:Y:S01]  /*a4f0*/  IMAD.MOV.U32 R0, RZ, RZ, 0x7f ;  /* 0x0000007fff007424 */ /* 0x000fe200078e00ff */
[----:B------:R-:W-:-:S04]  /*a500*/  ISETP.GT.U32.AND P0, PT, R6, 0x7f800000, PT ;  /* 0x7f8000000600780c */ /* 0x000fc80003f04070 */
[----:B------:R-:W-:-:S09]  /*a510*/  SEL R0, R0, 0x7c, P0 ;  /* 0x0000007c00007807 */ /* 0x000fd20000000000 */
.L_x_5778:
[----:B------:R-:W-:Y:S05]  /*a520*/  BSYNC.RECONVERGENT B0 ;  /* 0x0000000000007941 */ /* 0x000fea0003800200 */
.L_x_5776:
[----:B------:R-:W-:-:S04]  /*a530*/  SHF.R.U32.HI R5, RZ, 0x18, R7 ;  /* 0x00000018ff057819 */ /* 0x000fc80000011607 */
[----:B------:R-:W-:-:S05]  /*a540*/  LOP3.LUT R5, R0, 0x80, R5, 0xf8, !PT ;  /* 0x0000008000057812 */ /* 0x000fca00078ef805 */
[----:B------:R1:W-:Y:S01]  /*a550*/  STG.E.U8 desc[UR36][R2.64], R5 ;  /* 0x0000000502007986 */ /* 0x0003e2000c101124 */
[----:B------:R-:W-:Y:S05]  /*a560*/  BRA `(.L_x_5749) ;  /* 0x00000000002c7947 */ /* 0x000fea0003800000 */
.L_x_5770:
        /* <DEDUP_REMOVED lines=11> */
.L_x_5749:
[----:B------:R-:W-:-:S07]  /*a620*/  VIADD R17, R17, 0x80 ;  /* 0x0000008011117836 */ /* 0x000fce0000000000 */
.L_x_5707:
[----:B------:R-:W-:Y:S05]  /*a630*/  BSYNC.RECONVERGENT B6 ;  /* 0x0000000000067941 */ /* 0x000fea0003800200 */
.L_x_5706:
[----:B------:R-:W5:Y:S01]  /*a640*/  LDCU UR4, c[0x0][0x380] ;  /* 0x00007000ff0477ac */ /* 0x000f620008000800 */
[----:B------:R-:W-:Y:S01]  /*a650*/  BSSY.RECONVERGENT B6, `(.L_x_5779) ;  /* 0x0000529000067945 */ /* 0x000fe20003800200 */
[----:B-----5:R-:W-:-:S13]  /*a660*/  ISETP.GE.AND P0, PT, R17, UR4, PT ;  /* 0x0000000411007c0c */ /* 0x020fda000bf06270 */
[----:B------:R-:W-:Y:S05]  /*a670*/  @P0 BRA `(.L_x_5780) ;  /* 0x0000005000980947 */ /* 0x000fea0003800000 */
[----:B------:R-:W5:Y:S01]  /*a680*/  LDCU UR4, c[0x0][0x388] ;  /* 0x00007100ff0477ac */ /* 0x000f620008000800 */
[----:B01----:R-:W-:Y:S01]  /*a690*/  MOV R0, RZ ;  /* 0x000000ff00007202 */ /* 0x003fe20000000f00 */
[----:B--234-:R-:W-:Y:S01]  /*a6a0*/  IMAD.MOV.U32 R2, RZ, RZ, RZ ;  /* 0x000000ffff027224 */ /* 0x01cfe200078e00ff */
[----:B-----5:R-:W-:-:S09]  /*a6b0*/  UISETP.NE.AND UP0, UPT, UR4, URZ, UPT ;  /* 0x000000ff0400728c */ /* 0x020fd2000bf05270 */
[----:B------:R-:W-:Y:S05]  /*a6c0*/  BRA.U !UP0, `(.L_x_5781) ;  /* 0x0000001108a87547 */ /* 0x000fea000b800000 */
[----:B------:R-:W0:Y:S01]  /*a6d0*/  LDCU.64 UR4, c[0x0][0x390] ;  /* 0x00007200ff0477ac */ /* 0x000e220008000a00 */
[----:B------:R-:W-:Y:S01]  /*a6e0*/  IMAD.MOV.U32 R16, RZ, RZ, RZ ;  /* 0x000000ffff107224 */ /* 0x000fe200078e00ff */
[----:B------:R-:W1:Y:S01]  /*a6f0*/  LDCU UR6, c[0x0][0x38c] ;  /* 0x00007180ff0677ac */ /* 0x000e620008000800 */
[----:B------:R-:W2:Y:S01]  /*a700*/  LDCU.64 UR8, c[0x0][0x4b8] ;  /* 0x00009700ff0877ac */ /* 0x000ea20008000a00 */
[----:B------:R-:W-:Y:S01]  /*a710*/  UISETP.NE.AND UP0, UPT, UR40, URZ, UPT ;  /* 0x000000ff2800728c */ /* 0x000fe2000bf05270 */
[----:B0-----:R-:W-:-:S05]  /*a720*/  IMAD.HI.U32 R4, R17, UR4, R16 ;  /* 0x0000000411047c27 */ /* 0x001fca000f8e0010 */
[----:B------:R-:W-:-:S04]  /*a730*/  SHF.R.U32.HI R5, RZ, UR5, R4 ;  /* 0x00000005ff057c19 */ /* 0x000fc80008011604 */
[----:B------:R-:W-:-:S05]  /*a740*/  IADD3 R0, PT, PT, -R5, RZ, RZ ;  /* 0x000000ff05007210 */ /* 0x000fca0007ffe1ff */
        /* <DEDUP_REMOVED lines=290> */
.L_x_5781:
        /* <DEDUP_REMOVED lines=18> */
.L_x_5786:
[----:B------:R-:W2:Y:S02]  /*ba90*/  LDG.E.U8 R4, desc[UR36][R4.64] ;  /* 0x0000002404047981 */ /* 0x000ea4000c1e1100 */
[----:B--2---:R0:W1:Y:S02]  /*baa0*/  I2F.F64.U16 R26, R4 ;  /* 0x00000004001a7312 */ /* 0x0040640000101800 */
[----:B01----:R-:W-:Y:S05]  /*bab0*/  BRA `(.L_x_5788) ;  /* 0x0000000c00647947 */ /* 0x003fea0003800000 */
.L_x_5785:
        /* <DEDUP_REMOVED lines=9> */
.L_x_5790:
[----:B------:R-:W2:Y:S02]  /*bb50*/  LDG.E R4, desc[UR36][R4.64] ;  /* 0x0000002404047981 */ /* 0x000ea4000c1e1900 */
[----:B--2---:R0:W1:Y:S02]  /*bb60*/  I2F.F64 R26, R4 ;  /* 0x00000004001a7312 */ /* 0x0040640000201c00 */
[----:B01----:R-:W-:Y:S05]  /*bb70*/  BRA `(.L_x_5788) ;  /* 0x0000000c00347947 */ /* 0x003fea0003800000 */
.L_x_5789:
[----:B------:R-:W2:Y:S02]  /*bb80*/  LDG.E.U16 R4, desc[UR36][R4.64] ;  /* 0x0000002404047981 */ /* 0x000ea4000c1e1500 */
[----:B--2---:R0:W1:Y:S02]  /*bb90*/  I2F.F64.S16 R26, R4 ;  /* 0x00000004001a7312 */ /* 0x0040640000101c00 */
[----:B01----:R-:W-:Y:S05]  /*bba0*/  BRA `(.L_x_5788) ;  /* 0x0000000c00287947 */ /* 0x003fea0003800000 */
.L_x_5784:
        /* <DEDUP_REMOVED lines=10> */
.L_x_5792:
[----:B------:R-:W2:Y:S02]  /*bc50*/  LDG.E.U16 R0, desc[UR36][R4.64] ;  /* 0x0000002404007981 */ /* 0x000ea4000c1e1500 */
[----:B--2---:R-:W-:-:S05]  /*bc60*/  HADD2.F32 R0, -RZ, R0.H0_H0 ;  /* 0x20000000ff007230 */ /* 0x004fca0000004100 */
[----:B------:R-:W-:-:S04]  /*bc70*/  FMUL.FTZ R0, R0, 1 ;  /* 0x3f80000000007820 */ /* 0x000fc80000410000 */
[----:B------:R0:W1:Y:S02]  /*bc80*/  F2F.F64.F32 R26, R0 ;  /* 0x00000000001a7310 */ /* 0x0000640000201800 */
[----:B01----:R-:W-:Y:S05]  /*bc90*/  BRA `(.L_x_5788) ;  /* 0x0000000800ec7947 */ /* 0x003fea0003800000 */
.L_x_5791:
        /* <DEDUP_REMOVED lines=10> */
.L_x_5794:
[----:B------:R-:W2:Y:S02]  /*bd40*/  LDG.E.U16 R4, desc[UR36][R4.64] ;  /* 0x0000002404047981 */ /* 0x000ea4000c1e1500 */
[----:B--2---:R-:W-:-:S05]  /*bd50*/  HADD2.F32 R0, -RZ, R4.H0_H0 ;  /* 0x20000004ff007230 */ /* 0x004fca0000004100 */
[----:B------:R-:W-:-:S04]  /*bd60*/  FMUL.FTZ R0, R0, 1 ;  /* 0x3f80000000007820 */ /* 0x000fc80000410000 */
[----:B------:R1:W2:Y:S02]  /*bd70*/  F2F.F64.F32 R26, R0 ;  /* 0x00000000001a7310 */ /* 0x0002a40000201800 */
[----:B-12---:R-:W-:Y:S05]  /*bd80*/  BRA `(.L_x_5788) ;  /* 0x0000000800b07947 */ /* 0x006fea0003800000 */
.L_x_5793:
[----:B------:R0:W5:Y:S01]  /*bd90*/  LDG.E.64 R26, desc[UR36][R4.64] ;  /* 0x00000024041a7981 */ /* 0x000162000c1e1b00 */
[----:B------:R-:W-:Y:S05]  /*bda0*/  BRA `(.L_x_5788) ;  /* 0x0000000800a87947 */ /* 0x000fea0003800000 */
.L_x_5783:
        /* <DEDUP_REMOVED lines=13> */
.L_x_5797:
[----:B------:R1:W5:Y:S01]  /*be80*/  LDG.E.64 R26, desc[UR36][R4.64] ;  /* 0x00000024041a7981 */ /* 0x000362000c1e1b00 */
[----:B------:R-:W-:Y:S05]  /*be90*/  BRA `(.L_x_5788) ;  /* 0x00000008006c7947 */ /* 0x000fea0003800000 */
.L_x_5796:
        /* <DEDUP_REMOVED lines=25> */
[----:B------:R1:W2:Y:S02]  /*c030*/  F2F.F64.F32 R26, R3 ;  /* 0x00000003001a7310 */ /* 0x0002a40000201800 */
[----:B-12---:R-:W-:Y:S05]  /*c040*/  BRA `(.L_x_5788) ;  /* 0x0000000800007947 */ /* 0x006fea0003800000 */
.L_x_5799:
        /* <DEDUP_REMOVED lines=9> */
[----:B------:R-:W-:Y:S01]  /*c0e0*/  @!P0 FADD.FTZ R0, R3, -0.5 ;  /* 0xbf00000003008421 */ /* 0x000fe20000010000 */
[----:B------:R-:W-:-:S04]  /*c0f0*/  MOV R3, R6 ;  /* 0x0000000600037202 */ /* 0x000fc80000000f00 */
[----:B------:R-:W-:-:S05]  /*c100*/  LOP3.LUT R0, R0, 0x80000000, R3, 0xf8, !PT ;  /* 0x8000000000007812 */ /* 0x000fca00078ef803 */
[----:B------:R-:W-:-:S04]  /*c110*/  FMUL.FTZ R0, R0, 1 ;  /* 0x3f80000000007820 */ /* 0x000fc80000410000 */
[----:B------:R1:W2:Y:S02]  /*c120*/  F2F.F64.F32 R26, R0 ;  /* 0x00000000001a7310 */ /* 0x0002a40000201800 */
[----:B-12---:R-:W-:Y:S05]  /*c130*/  BRA `(.L_x_5788) ;  /* 0x0000000400c47947 */ /* 0x006fea0003800000 */
.L_x_5798:
[----:B------:R-:W2:Y:S02]  /*c140*/  LDG.E.U16 R0, desc[UR36][R4.64] ;  /* 0x0000002404007981 */ /* 0x000ea4000c1e1500 */
[----:B--2---:R-:W-:-:S04]  /*c150*/  IMAD.U32 R0, R0, 0x10000, RZ ;  /* 0x0001000000007824 */ /* 0x004fc800078e00ff */
[----:B------:R-:W-:-:S04]  /*c160*/  FMUL.FTZ R0, R0, 1 ;  /* 0x3f80000000007820 */ /* 0x000fc80000410000 */
[----:B------:R1:W2:Y:S02]  /*c170*/  F2F.F64.F32 R26, R0 ;  /* 0x00000000001a7310 */ /* 0x0002a40000201800 */
[----:B-12---:R-:W-:Y:S05]  /*c180*/  BRA `(.L_x_5788) ;  /* 0x0000000400b07947 */ /* 0x006fea0003800000 */
.L_x_5795:
        /* <DEDUP_REMOVED lines=11> */
.L_x_5802:
        /* <DEDUP_REMOVED lines=21> */
.L_x_5804:
[----:B------:R-:W-:Y:S05]  /*c390*/  BSYNC.RECONVERGENT B0 ;  /* 0x0000000000007941 */ /* 0x000fea0003800200 */
.L_x_5803:
[----:B------:R-:W-:Y:S02]  /*c3a0*/  SHF.L.U32 R0, R0, 0x14, RZ ;  /* 0x0000001400007819 */ /* 0x000fe400000006ff */
[----:B------:R-:W-:-:S04]  /*c3b0*/  LEA R3, R3, 0x3b800000, 0x17 ;  /* 0x3b80000003037811 */ /* 0x000fc800078eb8ff */
[----:B------:R-:W-:-:S05]  /*c3c0*/  LOP3.LUT R0, R3, R0, R7, 0xfe, !PT ;  /* 0x0000000003007212 */ /* 0x000fca00078efe07 */
[----:B------:R-:W-:-:S04]  /*c3d0*/  FMUL.FTZ R0, R0, 1 ;  /* 0x3f80000000007820 */ /* 0x000fc80000410000 */
[----:B------:R4:W0:Y:S02]  /*c3e0*/  F2F.F64.F32 R26, R0 ;  /* 0x00000000001a7310 */ /* 0x0008240000201800 */
[----:B0---4-:R-:W-:Y:S05]  /*c3f0*/  BRA `(.L_x_5788) ;  /* 0x0000000400147947 */ /* 0x011fea0003800000 */
.L_x_5801:
        /* <DEDUP_REMOVED lines=21> */
.L_x_5806:
[----:B------:R-:W-:Y:S05]  /*c550*/  BSYNC.RECONVERGENT B0 ;  /* 0x0000000000007941 */ /* 0x000fea0003800200 */
.L_x_5805:
[----:B------:R-:W-:Y:S01]  /*c560*/  IMAD.SHL.U32 R0, R0, 0x200000, RZ ;  /* 0x0020000000007824 */ /* 0x000fe200078e00ff */
[----:B------:R-:W-:-:S04]  /*c570*/  LEA R3, R3, 0x37800000, 0x17 ;  /* 0x3780000003037811 */ /* 0x000fc800078eb8ff */
[----:B------:R-:W-:-:S05]  /*c580*/  LOP3.LUT R0, R3, R0, R7, 0xfe, !PT ;  /* 0x0000000003007212 */ /* 0x000fca00078efe07 */
[----:B------:R-:W-:-:S04]  /*c590*/  FMUL.FTZ R0, R0, 1 ;  /* 0x3f80000000007820 */ /* 0x000fc80000410000 */
[----:B------:R4:W0:Y:S02]  /*c5a0*/  F2F.F64.F32 R26, R0 ;  /* 0x00000000001a7310 */ /* 0x0008240000201800 */
[----:B0---4-:R-:W-:Y:S05]  /*c5b0*/  BRA `(.L_x_5788) ;  /* 0x0000000000a47947 */ /* 0x011fea0003800000 */
.L_x_5800:
        /* <DEDUP_REMOVED lines=18> */
.L_x_5787:
        /* <DEDUP_REMOVED lines=16> */
.L_x_5809:
[----:B------:R-:W-:Y:S01]  /*c7e0*/  CS2R R26, SRZ ;  /* 0x00000000001a7805 */ /* 0x000fe2000001ff00 */
[----:B------:R-:W-:Y:S06]  /*c7f0*/  BRA `(.L_x_5788) ;  /* 0x0000000000147947 */ /* 0x000fec0003800000 */
.L_x_5808:
[----:B------:R-:W2:Y:S02]  /*c800*/  LDG.E.64 R26, desc[UR36][R4.64] ;  /* 0x00000024041a7981 */ /* 0x000ea4000c1e1b00 */
[----:B--2---:R-:W2:Y:S02]  /*c810*/  I2F.F64.U64 R26, R26 ;  /* 0x0000001a001a7312 */ /* 0x004ea40000301800 */
[----:B--2---:R-:W-:Y:S05]  /*c820*/  BRA `(.L_x_5788) ;  /* 0x0000000000087947 */ /* 0x004fea0003800000 */
.L_x_5807:
[----:B------:R-:W2:Y:S02]  /*c830*/  LDG.E R4, desc[UR36][R4.64] ;  /* 0x0000002404047981 */ /* 0x000ea4000c1e1900 */
[----:B--2---:R2:W3:Y:S02]  /*c840*/  I2F.F64.U32 R26, R4 ;  /* 0x00000004001a7312 */ /* 0x0044e40000201800 */
.L_x_5788:
[----:B------:R-:W-:Y:S05]  /*c850*/  BSYNC.RECONVERGENT B7 ;  /* 0x0000000000077941 */ /* 0x000fea0003800200 */
.L_x_5782:
[----:B------:R-:W-:Y:S01]  /*c860*/  IMAD.MOV.U32 R6, RZ, RZ, 0x652b82fe ;  /* 0x652b82feff067424 */ /* 0x000fe200078e00ff */
[----:B------:R-:W-:Y:S01]  /*c870*/  MOV R7, 0x3ff71547 ;  /* 0x3ff7154700077802 */ /* 0x000fe20000000f00 */
[----:B012---:R-:W-:Y:S01]  /*c880*/  IMAD.MOV.U32 R4, RZ, RZ, -0x105c611 ;  /* 0xfefa39efff047424 */ /* 0x007fe200078e00ff */
        /* <DEDUP_REMOVED lines=121> */
.L_x_5811:
[----:B------:R-:W-:Y:S05]  /*d020*/  BSYNC.RECONVERGENT B0 ;  /* 0x0000000000007941 */ /* 0x000fea0003800200 */
.L_x_5810:
        /* <DEDUP_REMOVED lines=12> */
[----:B0-----:R-:W-:Y:S01]  /*d0f0*/  @!P0 IMAD.MOV.U32 R25, RZ, RZ, R7 ;  /* 0x000000ffff198224 */ /* 0x001fe200078e0007 */
[----:B------:R-:W-:-:S03]  /*d100*/  @!P0 MOV R24, R6 ;  /* 0x0000000600188202 */ /* 0x000fc60000000f00 */
[----:B------:R-:W-:-:S05]  /*d110*/  VIADD R0, R25, 0xffffffff ;  /* 0xffffffff19007836 */ /* 0x000fca0000000000 */
[----:B------:R-:W-:Y:S01]  /*d120*/  ISETP.GE.U32.AND P1, PT, R0, 0x7fefffff, PT ;  /* 0x7fefffff0000780c */ /* 0x000fe20003f26070 */
[----:B------:R-:W-:Y:S02]  /*d130*/  IMAD.MOV.U32 R0, RZ, RZ, -0x3ff ;  /* 0xfffffc01ff007424 */ /* 0x000fe400078e00ff */
[----:B------:R-:W-:-:S10]  /*d140*/  @!P0 IMAD.MOV.U32 R0, RZ, RZ, -0x435 ;  /* 0xfffffbcbff008424 */ /* 0x000fd400078e00ff */
[----:B------:R-:W-:Y:S01]  /*d150*/  @P1 MOV R8, 0x0 ;  /* 0x0000000000081802 */ /* 0x000fe20000000f00 */
[----:B------:R-:W-:Y:S01]  /*d160*/  @P1 IMAD.MOV.U32 R9, RZ, RZ, 0x7ff00000 ;  /* 0x7ff00000ff091424 */ /* 0x000fe200078e00ff */
[----:B------:R-:W-:-:S15]  /*d170*/  @P1 LOP3.LUT P2, RZ, R7, 0x7fffffff, RZ, 0xc0, !PT ;  /* 0x7fffffff07ff1812 */ /* 0x000fde000784c0ff */
[----:B------:R-:W-:-:S15]  /*d180*/  NOP ;  /* 0x0000000000007918 */ /* 0x000fde0000000000 */
[----:B------:R-:W-:-:S08]  /*d190*/  NOP ;  /* 0x0000000000007918 */ /* 0x000fd00000000000 */
[----:B------:R-:W0:Y:S02]  /*d1a0*/  @P1 DFMA R8, R6, R8, +INF ;  /* 0x7ff000000608142b */ /* 0x000e240000000008 */
[----:B0-----:R-:W-:Y:S02]  /*d1b0*/  @P1 FSEL R12, R8, RZ, P2 ;  /* 0x000000ff080c1208 */ /* 0x001fe40001000000 */
[----:B------:R-:W-:Y:S01]  /*d1c0*/  @P1 FSEL R13, R9, -QNAN , P2 ;  /* 0xfff00000090d1808 */ /* 0x000fe20001000000 */
[----:B------:R-:W-:Y:S06]  /*d1d0*/  @P1 BRA `(.L_x_5814) ;  /* 0x0000001000b41947 */ /* 0x000fec0003800000 */
        /* <DEDUP_REMOVED lines=170> */
.L_x_5813:
        /* <DEDUP_REMOVED lines=48> */
[----:B------:R-:W-:Y:S02]  /*df80*/  MOV R13, R25 ;  /* 0x00000019000d7202 */ /* 0x000fe40000000f00 */
[----:B------:R-:W-:-:S07]  /*df90*/  MOV R0, 0xdfb0 ;  /* 0x0000dfb000007802 */ /* 0x000fce0000000f00 */
[----:B------:R-:W-:Y:S05]  /*dfa0*/  CALL.REL.NOINC `($__internal_6_$__cuda_sm20_div_rn_f64_full) ;  /* 0x0000006800ec7944 */ /* 0x000fea0003c00000 */
[----:B------:R-:W-:Y:S02]  /*dfb0*/  IMAD.MOV.U32 R4, RZ, RZ, R18 ;  /* 0x000000ffff047224 */ /* 0x000fe400078e0012 */
[----:B------:R-:W-:-:S07]  /*dfc0*/  IMAD.MOV.U32 R5, RZ, RZ, R19 ;  /* 0x000000ffff057224 */ /* 0x000fce00078e0013 */
.L_x_5816:
[----:B------:R-:W-:Y:S05]  /*dfd0*/  BSYNC.RECONVERGENT B1 ;  /* 0x0000000000017941 */ /* 0x000fea0003800200 */
.L_x_5815:
[----:B------:R-:W-:Y:S01]  /*dfe0*/  MOV R10, 0xceb2dc44 ;  /* 0xceb2dc44000a7802 */ /* 0x000fe20000000f00 */
[----:B------:R-:W-:Y:S01]  /*dff0*/  IMAD.MOV.U32 R11, RZ, RZ, 0x3ed087ff ;  /* 0x3ed087ffff0b7424 */ /* 0x000fe200078e00ff */
        /* <DEDUP_REMOVED lines=75> */
.L_x_5814:
[----:B------:R-:W-:Y:S05]  /*e4b0*/  BSYNC.RECONVERGENT B0 ;  /* 0x0000000000007941 */ /* 0x000fea0003800200 */
.L_x_5812:
[----:B------:R-:W2:Y:S01]  /*e4c0*/  LDCU.64 UR6, c[0x0][0x580] ;  /* 0x0000b000ff0677ac */ /* 0x000ea20008000a00 */
[----:B------:R-:W-:Y:S01]  /*e4d0*/  MOV R0, RZ ;  /* 0x000000ff00007202 */ /* 0x000fe20000000f00 */
[----:B------:R-:W3:Y:S01]  /*e4e0*/  DSETP.MIN.AND P1, P2, RZ, R26, PT ;  /* 0x0000001aff00722a */ /* 0x000ee20003a20000 */
[----:B------:R-:W-:Y:S01]  /*e4f0*/  IMAD.MOV.U32 R5, RZ, RZ, R26 ;  /* 0x000000ffff057224 */ /* 0x000fe200078e001a */
[----:B------:R-:W-:Y:S01]  /*e500*/  UPRMT UR4, UR42, 0x9910, URZ ;  /* 0x000099102a047896 */ /* 0x000fe200080000ff */
[----:B------:R-:W-:Y:S01]  /*e510*/  IMAD.MOV.U32 R4, RZ, RZ, RZ ;  /* 0x000000ffff047224 */ /* 0x000fe200078e00ff */
[----:B---3--:R-:W-:Y:S02]  /*e520*/  FSEL R7, R0, R27, P1 ;  /* 0x0000001b00077208 */ /* 0x008fe40000800000 */
[----:B------:R-:W-:Y:S01]  /*e530*/  @P2 LOP3.LUT R7, R27, 0x80000, RZ, 0xfc, !PT ;  /* 0x000800001b072812 */ /* 0x000fe200078efcff */
[----:B------:R-:W-:Y:S01]  /*e540*/  UISETP.GT.AND UP0, UPT, UR4, 0x9, UPT ;  /* 0x000000090400788c */ /* 0x000fe2000bf04270 */
[----:B------:R-:W-:-:S02]  /*e550*/  SEL R4, R4, R5, P1 ;  /* 0x0000000504047207 */ /* 0x000fc40000800000 */
[----:B------:R-:W-:Y:S02]  /*e560*/  MOV R5, R7 ;  /* 0x0000000700057202 */ /* 0x000fe40000000f00 */
[----:B--2---:R-:W-:-:S05]  /*e570*/  IADD3 R2, P0, PT, R2, UR6, RZ ;  /* 0x0000000602027c10 */ /* 0x004fca000ff1e0ff */
[----:B------:R-:W-:-:S15]  /*e580*/  IMAD.X R3, RZ, RZ, UR7, P0 ;  /* 0x00000007ff037e24 */ /* 0x000fde00080e06ff */
        /* <DEDUP_REMOVED lines=16> */
.L_x_5820:
[----:B------:R-:W1:Y:S02]  /*e690*/  F2I.S64.F64.TRUNC R4, R4 ;  /* 0x0000000400047311 */ /* 0x000e64000030d900 */
[----:B-1----:R-:W-:-:S05]  /*e6a0*/  IMAD.MOV.U32 R7, RZ, RZ, R4 ;  /* 0x000000ffff077224 */ /* 0x002fca00078e0004 */
[----:B------:R1:W-:Y:S01]  /*e6b0*/  STG.E.U8 desc[UR36][R2.64], R7 ;  /* 0x0000000702007986 */ /* 0x0003e2000c101124 */
[----:B------:R-:W-:Y:S05]  /*e6c0*/  BRA `(.L_x_5822) ;  /* 0x0000001000807947 */ /* 0x000fea0003800000 */
.L_x_5819:
        /* <DEDUP_REMOVED lines=9> */
.L_x_5824:
[----:B------:R-:W1:Y:S02]  /*e760*/  F2I.F64.TRUNC R5, R4 ;  /* 0x0000000400057311 */ /* 0x000e64000030d100 */
[----:B-1----:R1:W-:Y:S01]  /*e770*/  STG.E desc[UR36][R2.64], R5 ;  /* 0x0000000502007986 */ /* 0x0023e2000c101924 */
[----:B------:R-:W-:Y:S05]  /*e780*/  BRA `(.L_x_5822) ;  /* 0x0000001000507947 */ /* 0x000fea0003800000 */
.L_x_5823:
[----:B------:R-:W1:Y:S02]  /*e790*/  F2I.F64.TRUNC R5, R4 ;  /* 0x0000000400057311 */ /* 0x000e64000030d100 */
[----:B-1----:R1:W-:Y:S01]  /*e7a0*/  STG.E.U16 desc[UR36][R2.64], R5 ;  /* 0x0000000502007986 */ /* 0x0023e2000c101524 */
[----:B------:R-:W-:Y:S05]  /*e7b0*/  BRA `(.L_x_5822) ;  /* 0x0000001000447947 */ /* 0x000fea0003800000 */
.L_x_5818:
        /* <DEDUP_REMOVED lines=17> */
.L_x_5826:
        /* <DEDUP_REMOVED lines=12> */
.L_x_5825:
        /* <DEDUP_REMOVED lines=18> */
.L_x_5828:
        /* <DEDUP_REMOVED lines=13> */
.L_x_5827:
[----:B------:R1:W-:Y:S01]  /*eb80*/  STG.E.64 desc[UR36][R2.64], R4 ;  /* 0x0000000402007986 */ /* 0x0003e2000c101b24 */
[----:B------:R-:W-:Y:S05]  /*eb90*/  BRA `(.L_x_5822) ;  /* 0x0000000c004c7947 */ /* 0x000fea0003800000 */
.L_x_5817:
        /* <DEDUP_REMOVED lines=13> */
.L_x_5832:
        /* <DEDUP_REMOVED lines=26> */
.L_x_5835:
[----:B------:R-:W-:-:S04]  /*ee10*/  SHF.R.U32.HI R5, RZ, 0x18, R7 ;  /* 0x00000018ff057819 */ /* 0x000fc80000011607 */
[----:B------:R-:W-:-:S07]  /*ee20*/  LOP3.LUT R0, R0, 0x80, R5, 0xf8, !PT ;  /* 0x0000008000007812 */ /* 0x000fce00078ef805 */
.L_x_5834:
[----:B------:R-:W-:Y:S05]  /*ee30*/  BSYNC.RECONVERGENT B0 ;  /* 0x0000000000007941 */ /* 0x000fea0003800200 */
.L_x_5833:
[----:B------:R4:W-:Y:S01]  /*ee40*/  STG.E.U8 desc[UR36][R2.64], R0 ;  /* 0x0000000002007986 */ /* 0x0009e2000c101124 */
[----:B------:R-:W-:Y:S05]  /*ee50*/  BRA `(.L_x_5822) ;  /* 0x00000008009c7947 */ /* 0x000fea0003800000 */
.L_x_5831:
        /* <DEDUP_REMOVED lines=26> */
.L_x_5838:
[----:B------:R-:W-:-:S04]  /*f000*/  SHF.R.U32.HI R5, RZ, 0x18, R7 ;  /* 0x00000018ff057819 */ /* 0x000fc80000011607 */
[----:B------:R-:W-:-:S07]  /*f010*/  LOP3.LUT R0, R0, 0x80, R5, 0xf8, !PT ;  /* 0x0000008000007812 */ /* 0x000fce00078ef805 */
.L_x_5837:
[----:B------:R-:W-:Y:S05]  /*f020*/  BSYNC.RECONVERGENT B0 ;  /* 0x0000000000007941 */ /* 0x000fea0003800200 */
.L_x_5836:
[----:B------:R1:W-:Y:S01]  /*f030*/  STG.E.U8 desc[UR36][R2.64], R0 ;  /* 0x0000000002007986 */ /* 0x0003e2000c101124 */
[----:B------:R-:W-:Y:S05]  /*f040*/  BRA `(.L_x_5822) ;  /* 0x0000000800207947 */ /* 0x000fea0003800000 */
.L_x_5830:
        /* <DEDUP_REMOVED lines=30> */
.L_x_5840:
[----:B------:R-:W1:Y:S02]  /*f230*/  F2I.U64.F64.TRUNC R4, R4 ;  /* 0x0000000400047311 */ /* 0x000e64000030d800 */
[----:B-1----:R3:W-:Y:S01]  /*f240*/  STG.E.64 desc[UR36][R2.64], R4 ;  /* 0x0000000402007986 */ /* 0x0027e2000c101b24 */
[----:B------:R-:W-:Y:S05]  /*f250*/  BRA `(.L_x_5822) ;  /* 0x00000004009c7947 */ /* 0x000fea0003800000 */
.L_x_5839:
[----:B------:R-:W1:Y:S02]  /*f260*/  F2I.U32.F64.TRUNC R5, R4 ;  /* 0x0000000400057311 */ /* 0x000e64000030d000 */
[----:B-1----:R1:W-:Y:S01]  /*f270*/  STG.E desc[UR36][R2.64], R5 ;  /* 0x0000000502007986 */ /* 0x0023e2000c101924 */
[----:B------:R-:W-:Y:S05]  /*f280*/  BRA `(.L_x_5822) ;  /* 0x0000000400907947 */ /* 0x000fea0003800000 */
.L_x_5829:
        /* <DEDUP_REMOVED lines=10> */
.L_x_5842:
[----:B------:R-:W-:-:S05]  /*f330*/  CS2R R6, SRZ ;  /* 0x0000000000067805 */ /* 0x000fca000001ff00 */
[----:B------:R1:W-:Y:S01]  /*f340*/  STG.E.128 desc[UR36][R2.64], R4 ;  /* 0x0000000402007986 */ /* 0x0003e2000c101d24 */
[----:B------:R-:W-:Y:S05]  /*f350*/  BRA `(.L_x_5822) ;  /* 0x00000004005c7947 */ /* 0x000fea0003800000 */
.L_x_5841:
[----:B------:R-:W-:-:S09]  /*f360*/  UISETP.NE.AND UP0, UPT, UR4, 0xf, UPT ;  /* 0x0000000f0400788c */ /* 0x000fd2000bf05270 */
[----:B------:R-:W-:Y:S05]  /*f370*/  BRA.U !UP0, `(.L_x_5843) ;  /* 0x0000000508287547 */ /* 0x000fea000b800000 */
[----:B------:R-:W-:-:S09]  /*f380*/  UISETP.NE.AND UP0, UPT, UR4, 0x17, UPT ;  /* 0x000000170400788c */ /* 0x000fd2000bf05270 */
[----:B------:R-:W-:Y:S05]  /*f390*/  BRA.U !UP0, `(.L_x_5844) ;  /* 0x0000000108b07547 */ /* 0x000fea000b800000 */
[----:B------:R-:W-:-:S09]  /*f3a0*/  UISETP.NE.AND UP0, UPT, UR4, 0x18, UPT ;  /* 0x000000180400788c */ /* 0x000fd2000bf05270 */
[----:B------:R-:W-:Y:S05]  /*f3b0*/  BRA.U !UP0, `(.L_x_5845) ;  /* 0x0000000108447547 */ /* 0x000fea000b800000 */
.L_x_5821:
[----:B------:R-:W-:Y:S01]  /*f3c0*/  MOV R0, 0x0 ;  /* 0x0000000000007802 */ /* 0x000fe20000000f00 */
[----:B------:R-:W1:Y:S01]  /*f3d0*/  LDCU.64 UR4, c[0x4][0x128] ;  /* 0x01002500ff0477ac */ /* 0x000e620008000a00 */
[----:B------:R-:W-:Y:S02]  /*f3e0*/  HFMA2 R12, -RZ, RZ, 0, 5.9604644775390625e-08 ;  /* 0x00000001ff0c7431 */ /* 0x000fe400000001ff */
[----:B------:R-:W-:Y:S01]  /*f3f0*/  IMAD.MOV.U32 R8, RZ, RZ, 0x65 ;  /* 0x00000065ff087424 */ /* 0x000fe200078e00ff */
[----:B------:R2:W3:Y:S01]  /*f400*/  LDC.64 R2, c[0x4][R0] ;  /* 0x0100000000027b82 */ /* 0x0004e20000000a00 */
[----:B------:R-:W4:Y:S01]  /*f410*/  LDCU.64 UR6, c[0x4][0x130] ;  /* 0x01002600ff0677ac */ /* 0x000f220008000a00 */
[----:B------:R-:W-:Y:S01]  /*f420*/  IMAD.MOV.U32 R13, RZ, RZ, RZ ;  /* 0x000000ffff0d7224 */ /* 0x000fe200078e00ff */
[----:B------:R-:W0:Y:S01]  /*f430*/  LDCU.64 UR8, c[0x4][0x10] ;  /* 0x01000200ff0877ac */ /* 0x000e220008000a00 */
[----:B-1----:R-:W-:Y:S01]  /*f440*/  IMAD.U32 R4, RZ, RZ, UR4 ;  /* 0x00000004ff047e24 */ /* 0x002fe2000f8e00ff */
[----:B------:R-:W-:Y:S01]  /*f450*/  MOV R5, UR5 ;  /* 0x0000000500057c02 */ /* 0x000fe20008000f00 */
[----:B----4-:R-:W-:-:S02]  /*f460*/  IMAD.U32 R6, RZ, RZ, UR6 ;  /* 0x00000006ff067e24 */ /* 0x010fc4000f8e00ff */
[----:B------:R-:W-:Y:S01]  /*f470*/  IMAD.U32 R7, RZ, RZ, UR7 ;  /* 0x00000007ff077e24 */ /* 0x000fe2000f8e00ff */
[----:B0-----:R-:W-:Y:S01]  /*f480*/  MOV R10, UR8 ;  /* 0x00000008000a7c02 */ /* 0x001fe20008000f00 */
[----:B--2---:R-:W-:-:S07]  /*f490*/  IMAD.U32 R11, RZ, RZ, UR9 ;  /* 0x00000009ff0b7e24 */ /* 0x004fce000f8e00ff */
[----:B------:R-:W-:-:S07]  /*f4a0*/  LEPC R20, `(.L_x_5846) ;  /* 0x000000001014794e */ /* 0x000fce0000000000 */
[----:B---3--:R-:W-:Y:S05]  /*f4b0*/  CALL.ABS.NOINC R2 ;  /* 0x0000000002007343 */ /* 0x008fea0003c00000 */
.L_x_5846:
[----:B------:R-:W-:Y:S05]  /*f4c0*/  BRA `(.L_x_5822) ;  /* 0x0000000400007947 */ /* 0x000fea0003800000 */
.L_x_5845:
        /* <DEDUP_REMOVED lines=21> */
.L_x_5848:
[----:B------:R-:W-:Y:S05]  /*f620*/  BSYNC.RECONVERGENT B0 ;  /* 0x0000000000007941 */ /* 0x000fea0003800200 */
.L_x_5847:
[----:B------:R-:W-:-:S05]  /*f630*/  LOP3.LUT R7, R0, 0x80, R7, 0xf8, !PT ;  /* 0x0000008000077812 */ /* 0x000fca00078ef807 */
[----:B------:R1:W-:Y:S01]  /*f640*/  STG.E.U8 desc[UR36][R2.64], R7 ;  /* 0x0000000702007986 */ /* 0x0003e2000c101124 */
[----:B------:R-:W-:Y:S05]  /*f650*/  BRA `(.L_x_5822) ;  /* 0x00000000009c7947 */ /* 0x000fea0003800000 */
.L_x_5844:
        /* <DEDUP_REMOVED lines=20> */
.L_x_5850:
[----:B------:R-:W-:Y:S02]  /*f7a0*/  ISETP.GT.U32.AND P0, PT, R6, 0x7f800000, PT ;  /* 0x7f8000000600780c */ /* 0x000fe40003f04070 */
[----:B------:R-:W-:-:S04]  /*f7b0*/  MOV R0, 0x7f ;  /* 0x0000007f00007802 */ /* 0x000fc80000000f00 */
[----:B------:R-:W-:-:S07]  /*f7c0*/  SEL R0, R0, 0x7c, P0 ;  /* 0x0000007c00007807 */ /* 0x000fce0000000000 */
.L_x_5851:
[----:B------:R-:W-:Y:S05]  /*f7d0*/  BSYNC.RECONVERGENT B0 ;  /* 0x0000000000007941 */ /* 0x000fea0003800200 */
.L_x_5849:
[----:B------:R-:W-:-:S04]  /*f7e0*/  SHF.R.U32.HI R5, RZ, 0x18, R7 ;  /* 0x00000018ff057819 */ /* 0x000fc80000011607 */
[----:B------:R-:W-:-:S05]  /*f7f0*/  LOP3.LUT R5, R0, 0x80, R5, 0xf8, !PT ;  /* 0x0000008000057812 */ /* 0x000fca00078ef805 */
[----:B------:R1:W-:Y:S01]  /*f800*/  STG.E.U8 desc[UR36][R2.64], R5 ;  /* 0x0000000502007986 */ /* 0x0003e2000c101124 */
[----:B------:R-:W-:Y:S05]  /*f810*/  BRA `(.L_x_5822) ;  /* 0x00000000002c7947 */ /* 0x000fea0003800000 */
.L_x_5843:
        /* <DEDUP_REMOVED lines=11> */
.L_x_5822:
[----:B------:R-:W-:-:S07]  /*f8d0*/  VIADD R17, R17, 0x80 ;  /* 0x0000008011117836 */ /* 0x000fce0000000000 */
.L_x_5780:
[----:B------:R-:W-:Y:S05]  /*f8e0*/  BSYNC.RECONVERGENT B6 ;  /* 0x0000000000067941 */ /* 0x000fea0003800200 */
.L_x_5779:
[----:B------:R-:W5:Y:S02]  /*f8f0*/  LDCU UR4, c[0x0][0x380] ;  /* 0x00007000ff0477ac */ /* 0x000f640008000800 */
[----:B-----5:R-:W-:-:S13]  /*f900*/  ISETP.GE.AND P0, PT, R17, UR4, PT ;  /* 0x0000000411007c0c */ /* 0x020fda000bf06270 */
[----:B------:R-:W-:Y:S05]  /*f910*/  @P0 EXIT ;  /* 0x000000000000094d */ /* 0x000fea0003800000 */
[----:B------:R-:W5:Y:S01]  /*f920*/  LDCU UR4, c[0x0][0x388] ;  /* 0x00007100ff0477ac */ /* 0x000f620008000800 */
[----:B01--4-:R-:W-:Y:S01]  /*f930*/  IMAD.MOV.U32 R0, RZ, RZ, RZ ;  /* 0x000000ffff007224 */ /* 0x013fe200078e00ff */
[----:B------:R-:W-:Y:S01]  /*f940*/  MOV R16, RZ ;  /* 0x000000ff00107202 */ /* 0x000fe20000000f00 */
[----:B-----5:R-:W-:-:S09]  /*f950*/  UISETP.NE.AND UP0, UPT, UR4, URZ, UPT ;  /* 0x000000ff0400728c */ /* 0x020fd2000bf05270 */
[----:B------:R-:W-:Y:S05]  /*f960*/  BRA.U !UP0, `(.L_x_5852) ;  /* 0x0000001108a87547 */ /* 0x000fea000b800000 */
[----:B------:R-:W2:Y:S01]  /*f970*/  LDCU.64 UR4, c[0x0][0x390] ;  /* 0x00007200ff0477ac */ /* 0x000ea20008000a00 */
[----:B------:R-:W-:Y:S01]  /*f980*/  IMAD.MOV.U32 R16, RZ, RZ, RZ ;  /* 0x000000ffff107224 */ /* 0x000fe200078e00ff */
[----:B------:R-:W0:Y:S01]  /*f990*/  LDCU UR6, c[0x0][0x38c] ;  /* 0x00007180ff0677ac */ /* 0x000e220008000800 */
[----:B------:R-:W1:Y:S01]  /*f9a0*/  LDCU.64 UR8, c[0x0][0x4b8] ;  /* 0x00009700ff0877ac */ /* 0x000e620008000a00 */
[----:B------:R-:W-:Y:S01]  /*f9b0*/  UISETP.NE.AND UP0, UPT, UR40, URZ, UPT ;  /* 0x000000ff2800728c */ /* 0x000fe2000bf05270 */
[----:B--23--:R-:W-:-:S05]  /*f9c0*/  IMAD.HI.U32 R2, R17, UR4, R16 ;  /* 0x0000000411027c27 */ /* 0x00cfca000f8e0010 */
[----:B------:R-:W-:-:S05]  /*f9d0*/  SHF.R.U32.HI R3, RZ, UR5, R2 ;  /* 0x00000005ff037c19 */ /* 0x000fca0008011602 */
[----:B------:R-:W-:-:S04]  /*f9e0*/  IMAD.MOV R0, RZ, RZ, -R3 ;  /* 0x000000ffff007224 */ /* 0x000fc800078e0a03 */
[----:B0-----:R-:W-:-:S04]  /*f9f0*/  IMAD R0, R0, UR6, R17 ;  /* 0x0000000600007c24 */ /* 0x001fc8000f8e0211 */
[C---:B-1----:R-:W-:Y:S02]  /*fa00*/  IMAD R16, R0.reuse, UR8, RZ ;  /* 0x0000000800107c24 */ /* 0x042fe4000f8e02ff */
[----:B------:R-:W-:Y:S01]  /*fa10*/  IMAD R0, R0, UR9, RZ ;  /* 0x0000000900007c24 */ /* 0x000fe2000f8e02ff */
        /* <DEDUP_REMOVED lines=287> */
.L_x_5852:
[----:B------:R-:W2:Y:S01]  /*10c10*/  LDCU.128 UR8, c[0x0][0x580] ;  /* 0x0000b000ff0877ac */ /* 0x000ea20008000c00 */
[----:B------:R-:W-:Y:S01]  /*10c20*/  BSSY.RECONVERGENT B6, `(.L_x_5853) ;  /* 0x00000ee000067945 */ /* 0x000fe20003800200 */
[----:B------:R-:W-:-:S04]  /*10c30*/  UPRMT UR4, UR41, 0x9910, URZ ;  /* 0x0000991029047896 */ /* 0x000fc800080000ff */
[----:B------:R-:W-:Y:S01]  /*10c40*/  UISETP.GT.AND UP0, UPT, UR4, 0x9, UPT ;  /* 0x000000090400788c */ /* 0x000fe2000bf04270 */
[----:B--23--:R-:W-:Y:S02]  /*10c50*/  IADD3 R2, P1, PT, R0, UR10, RZ ;  /* 0x0000000a00027c10 */ /* 0x00cfe4000ff3e0ff */
        /* <DEDUP_REMOVED lines=15> */
.L_x_5857:
[----:B------:R-:W2:Y:S02]  /*10d50*/  LDG.E.U8 R2, desc[UR36][R2.64] ;  /* 0x0000002402027981 */ /* 0x000ea4000c1e1100 */
[----:B--2---:R0:W1:Y:S02]  /*10d60*/  I2F.F64.U16 R26, R2 ;  /* 0x00000002001a7312 */ /* 0x0040640000101800 */
[----:B01----:R-:W-:Y:S05]  /*10d70*/  BRA `(.L_x_5859) ;  /* 0x0000000c00607947 */ /* 0x003fea0003800000 */
.L_x_5856:
        /* <DEDUP_REMOVED lines=9> */
.L_x_5861:
[----:B------:R-:W2:Y:S02]  /*10e10*/  LDG.E R2, desc[UR36][R2.64] ;  /* 0x0000002402027981 */ /* 0x000ea4000c1e1900 */
[----:B--2---:R0:W1:Y:S02]  /*10e20*/  I2F.F64 R26, R2 ;  /* 0x00000002001a7312 */ /* 0x0040640000201c00 */
[----:B01----:R-:W-:Y:S05]  /*10e30*/  BRA `(.L_x_5859) ;  /* 0x0000000c00307947 */ /* 0x003fea0003800000 */
.L_x_5860:
[----:B------:R-:W2:Y:S02]  /*10e40*/  LDG.E.U16 R2, desc[UR36][R2.64] ;  /* 0x0000002402027981 */ /* 0x000ea4000c1e1500 */
[----:B--2---:R0:W1:Y:S02]  /*10e50*/  I2F.F64.S16 R26, R2 ;  /* 0x00000002001a7312 */ /* 0x0040640000101c00 */
[----:B01----:R-:W-:Y:S05]  /*10e60*/  BRA `(.L_x_5859) ;  /* 0x0000000c00247947 */ /* 0x003fea0003800000 */
.L_x_5855:
        /* <DEDUP_REMOVED lines=10> */
.L_x_5863:
[----:B------:R-:W2:Y:S02]  /*10f10*/  LDG.E.U16 R0, desc[UR36][R2.64] ;  /* 0x0000002402007981 */ /* 0x000ea4000c1e1500 */
[----:B--2---:R-:W-:-:S05]  /*10f20*/  HADD2.F32 R0, -RZ, R0.H0_H0 ;  /* 0x20000000ff007230 */ /* 0x004fca0000004100 */
[----:B------:R-:W-:-:S04]  /*10f30*/  FMUL.FTZ R0, R0, 1 ;  /* 0x3f80000000007820 */ /* 0x000fc80000410000 */
[----:B------:R1:W2:Y:S02]  /*10f40*/  F2F.F64.F32 R26, R0 ;  /* 0x00000000001a7310 */ /* 0x0002a40000201800 */
[----:B-12---:R-:W-:Y:S05]  /*10f50*/  BRA `(.L_x_5859) ;  /* 0x0000000800e87947 */ /* 0x006fea0003800000 */
.L_x_5862:
        /* <DEDUP_REMOVED lines=10> */
.L_x_5865:
[----:B------:R-:W2:Y:S02]  /*11000*/  LDG.E.U16 R2, desc[UR36][R2.64] ;  /* 0x0000002402027981 */ /* 0x000ea4000c1e1500 */
[----:B--2---:R-:W-:-:S05]  /*11010*/  HADD2.F32 R0, -RZ, R2.H0_H0 ;  /* 0x20000002ff007230 */ /* 0x004fca0000004100 */
[----:B------:R-:W-:-:S04]  /*11020*/  FMUL.FTZ R0, R0, 1 ;  /* 0x3f80000000007820 */ /* 0x000fc80000410000 */
[----:B------:R1:W2:Y:S02]  /*11030*/  F2F.F64.F32 R26, R0 ;  /* 0x00000000001a7310 */ /* 0x0002a40000201800 */
[----:B-12---:R-:W-:Y:S05]  /*11040*/  BRA `(.L_x_5859) ;  /* 0x0000000800ac7947 */ /* 0x006fea0003800000 */
.L_x_5864:
[----:B------:R0:W5:Y:S01]  /*11050*/  LDG.E.64 R26, desc[UR36][R2.64] ;  /* 0x00000024021a7981 */ /* 0x000162000c1e1b00 */
[----:B------:R-:W-:Y:S05]  /*11060*/  BRA `(.L_x_5859) ;  /* 0x0000000800a47947 */ /* 0x000fea0003800000 */
.L_x_5854:
        /* <DEDUP_REMOVED lines=13> */
.L_x_5868:
[----:B------:R3:W5:Y:S01]  /*11140*/  LDG.E.64 R26, desc[UR36][R2.64] ;  /* 0x00000024021a7981 */ /* 0x000762000c1e1b00 */
[----:B------:R-:W-:Y:S05]  /*11150*/  BRA `(.L_x_5859) ;  /* 0x0000000800687947 */ /* 0x000fea0003800000 */
.L_x_5867:
        /* <DEDUP_REMOVED lines=25> */
[----:B------:R4:W0:Y:S02]  /*112f0*/  F2F.F64.F32 R26, R5 ;  /* 0x00000005001a7310 */ /* 0x0008240000201800 */
[----:B0---4-:R-:W-:Y:S05]  /*11300*/  BRA `(.L_x_5859) ;  /* 0x0000000400fc7947 */ /* 0x011fea0003800000 */
.L_x_5870:
        /* <DEDUP_REMOVED lines=14> */
.L_x_5869:
[----:B------:R-:W2:Y:S02]  /*113f0*/  LDG.E.U16 R0, desc[UR36][R2.64] ;  /* 0x0000002402007981 */ /* 0x000ea4000c1e1500 */
[----:B--2---:R-:W-:-:S05]  /*11400*/  SHF.L.U32 R0, R0, 0x10, RZ ;  /* 0x0000001000007819 */ /* 0x004fca00000006ff */
[----:B------:R-:W-:-:S04]  /*11410*/  FMUL.FTZ R0, R0, 1 ;  /* 0x3f80000000007820 */ /* 0x000fc80000410000 */
[----:B------:R4:W0:Y:S02]  /*11420*/  F2F.F64.F32 R26, R0 ;  /* 0x00000000001a7310 */ /* 0x0008240000201800 */
[----:B0---4-:R-:W-:Y:S05]  /*11430*/  BRA `(.L_x_5859) ;  /* 0x0000000400b07947 */ /* 0x011fea0003800000 */
.L_x_5866:
        /* <DEDUP_REMOVED lines=11> */
.L_x_5873:
        /* <DEDUP_REMOVED lines=21> */
.L_x_5875:
[----:B------:R-:W-:Y:S05]  /*11640*/  BSYNC.RECONVERGENT B0 ;  /* 0x0000000000007941 */ /* 0x000fea0003800200 */
.L_x_5874:
[----:B------:R-:W-:Y:S01]  /*11650*/  IMAD.SHL.U32 R0, R0, 0x100000, RZ ;  /* 0x0010000000007824 */ /* 0x000fe200078e00ff */
[----:B------:R-:W-:-:S04]  /*11660*/  LEA R2, R2, 0x3b800000, 0x17 ;  /* 0x3b80000002027811 */ /* 0x000fc800078eb8ff */
[----:B------:R-:W-:-:S05]  /*11670*/  LOP3.LUT R0, R2, R0, R7, 0xfe, !PT ;  /* 0x0000000002007212 */ /* 0x000fca00078efe07 */
[----:B------:R-:W-:-:S04]  /*11680*/  FMUL.FTZ R0, R0, 1 ;  /* 0x3f80000000007820 */ /* 0x000fc80000410000 */
[----:B------:R3:W4:Y:S02]  /*11690*/  F2F.F64.F32 R26, R0 ;  /* 0x00000000001a7310 */ /* 0x0007240000201800 */
[----:B---34-:R-:W-:Y:S05]  /*116a0*/  BRA `(.L_x_5859) ;  /* 0x0000000400147947 */ /* 0x018fea0003800000 */
.L_x_5872:
        /* <DEDUP_REMOVED lines=21> */
.L_x_5877:
[----:B------:R-:W-:Y:S05]  /*11800*/  BSYNC.RECONVERGENT B0 ;  /* 0x0000000000007941 */ /* 0x000fea0003800200 */
.L_x_5876:
[----:B------:R-:W-:Y:S02]  /*11810*/  SHF.L.U32 R0, R0, 0x15, RZ ;  /* 0x0000001500007819 */ /* 0x000fe400000006ff */
[----:B------:R-:W-:-:S04]  /*11820*/  LEA R2, R2, 0x37800000, 0x17 ;  /* 0x3780000002027811 */ /* 0x000fc800078eb8ff */
[----:B------:R-:W-:-:S05]  /*11830*/  LOP3.LUT R0, R2, R0, R7, 0xfe, !PT ;  /* 0x0000000002007212 */ /* 0x000fca00078efe07 */
[----:B------:R-:W-:-:S04]  /*11840*/  FMUL.FTZ R0, R0, 1 ;  /* 0x3f80000000007820 */ /* 0x000fc80000410000 */
[----:B------:R3:W4:Y:S02]  /*11850*/  F2F.F64.F32 R26, R0 ;  /* 0x00000000001a7310 */ /* 0x0007240000201800 */
[----:B---34-:R-:W-:Y:S05]  /*11860*/  BRA `(.L_x_5859) ;  /* 0x0000000000a47947 */ /* 0x018fea0003800000 */
.L_x_5871:
        /* <DEDUP_REMOVED lines=16> */
[----:B------:R3:W4:Y:S02]  /*11970*/  @P0 F2F.F64.F32 R26, R0 ;  /* 0x00000000001a0310 */ /* 0x0007240000201800 */
[----:B---34-:R-:W-:Y:S05]  /*11980*/  BRA `(.L_x_5859) ;  /* 0x00000000005c7947 */ /* 0x018fea0003800000 */
.L_x_5858:
        /* <DEDUP_REMOVED lines=16> */
.L_x_5880:
[----:B------:R-:W-:Y:S01]  /*11a90*/  CS2R R26, SRZ ;  /* 0x00000000001a7805 */ /* 0x000fe2000001ff00 */
[----:B------:R-:W-:Y:S06]  /*11aa0*/  BRA `(.L_x_5859) ;  /* 0x0000000000147947 */ /* 0x000fec0003800000 */
.L_x_5879:
[----:B------:R-:W2:Y:S02]  /*11ab0*/  LDG.E.64 R26, desc[UR36][R2.64] ;  /* 0x00000024021a7981 */ /* 0x000ea4000c1e1b00 */
[----:B--2---:R-:W3:Y:S02]  /*11ac0*/  I2F.F64.U64 R26, R26 ;  /* 0x0000001a001a7312 */ /* 0x004ee40000301800 */
[----:B---3--:R-:W-:Y:S05]  /*11ad0*/  BRA `(.L_x_5859) ;  /* 0x0000000000087947 */ /* 0x008fea0003800000 */
.L_x_5878:
[----:B------:R-:W2:Y:S02]  /*11ae0*/  LDG.E R2, desc[UR36][R2.64] ;  /* 0x0000002402027981 */ /* 0x000ea4000c1e1900 */
[----:B--2---:R1:W2:Y:S02]  /*11af0*/  I2F.F64.U32 R26, R2 ;  /* 0x00000002001a7312 */ /* 0x0042a40000201800 */
.L_x_5859:
[----:B------:R-:W-:Y:S05]  /*11b00*/  BSYNC.RECONVERGENT B6 ;  /* 0x0000000000067941 */ /* 0x000fea0003800200 */
.L_x_5853:
[----:B------:R-:W-:Y:S01]  /*11b10*/  IMAD.MOV.U32 R4, RZ, RZ, 0x652b82fe ;  /* 0x652b82feff047424 */ /* 0x000fe200078e00ff */
[----:B------:R-:W-:Y:S01]  /*11b20*/  MOV R5, 0x3ff71547 ;  /* 0x3ff7154700057802 */ /* 0x000fe20000000f00 */
[----:B01-3--:R-:W-:Y:S01]  /*11b30*/  IMAD.MOV.U32 R2, RZ, RZ, -0x105c611 ;  /* 0xfefa39efff027424 */ /* 0x00bfe200078e00ff */
[----:B------:R-:W-:Y:S01]  /*11b40*/  MOV R3, 0x3fe62e42 ;  /* 0x3fe62e4200037802 */ /* 0x000fe20000000f00 */
        /* <DEDUP_REMOVED lines=120> */
.L_x_5882:
[----:B------:R-:W-:Y:S05]  /*122d0*/  BSYNC.RECONVERGENT B0 ;  /* 0x0000000000007941 */ /* 0x000fea0003800200 */
.L_x_5881:
        /* <DEDUP_REMOVED lines=13> */
[----:B------:R-:W-:-:S04]  /*123b0*/  @!P0 MOV R24, R4 ;  /* 0x0000000400188202 */ /* 0x000fc80000000f00 */
[----:B------:R-:W-:-:S04]  /*123c0*/  IADD3 R0, PT, PT, R25, -0x1, RZ ;  /* 0xffffffff19007810 */ /* 0x000fc80007ffe0ff */
[----:B------:R-:W-:Y:S01]  /*123d0*/  ISETP.GE.U32.AND P1, PT, R0, 0x7fefffff, PT ;  /* 0x7fefffff0000780c */ /* 0x000fe20003f26070 */
[----:B------:R-:W-:Y:S02]  /*123e0*/  IMAD.MOV.U32 R0, RZ, RZ, -0x3ff ;  /* 0xfffffc01ff007424 */ /* 0x000fe400078e00ff */
[----:B------:R-:W-:-:S10]  /*123f0*/  @!P0 IMAD.MOV.U32 R0, RZ, RZ, -0x435 ;  /* 0xfffffbcbff008424 */ /* 0x000fd400078e00ff */
[----:B------:R-:W-:Y:S01]  /*12400*/  @P1 IMAD.MOV.U32 R6, RZ, RZ, 0x0 ;  /* 0x00000000ff061424 */ /* 0x000fe200078e00ff */
[----:B------:R-:W-:Y:S02]  /*12410*/  @P1 MOV R7, 0x7ff00000 ;  /* 0x7ff0000000071802 */ /* 0x000fe40000000f00 */
[----:B------:R-:W-:-:S15]  /*12420*/  @P1 LOP3.LUT P2, RZ, R5, 0x7fffffff, RZ, 0xc0, !PT ;  /* 0x7fffffff05ff1812 */ /* 0x000fde000784c0ff */
[----:B------:R-:W-:-:S15]  /*12430*/  NOP ;  /* 0x0000000000007918 */ /* 0x000fde0000000000 */
[----:B------:R-:W-:-:S07]  /*12440*/  NOP ;  /* 0x0000000000007918 */ /* 0x000fce0000000000 */
[----:B------:R-:W0:Y:S02]  /*12450*/  @P1 DFMA R6, R4, R6, +INF ;  /* 0x7ff000000406142b */ /* 0x000e240000000006 */
[----:B0-----:R-:W-:Y:S02]  /*12460*/  @P1 FSEL R6, R6, RZ, P2 ;  /* 0x000000ff06061208 */ /* 0x001fe40001000000 */
[----:B------:R-:W-:Y:S01]  /*12470*/  @P1 FSEL R7, R7, -QNAN , P2 ;  /* 0xfff0000007071808 */ /* 0x000fe20001000000 */
[----:B------:R-:W-:Y:S06]  /*12480*/  @P1 BRA `(.L_x_5885) ;  /* 0x0000001000b41947 */ /* 0x000fec0003800000 */
[C---:B------:R-:W-:Y:S01]  /*12490*/  LOP3.LUT R4, R25.reuse, 0xfffff, RZ, 0xc0, !PT ;  /* 0x000fffff19047812 */ /* 0x040fe200078ec0ff */
[----:B------:R-:W-:Y:S01]  /*124a0*/  IMAD.MOV.U32 R6, RZ, RZ, RZ ;  /* 0x000000ffff067224 */ /* 0x000fe200078e00ff */
[----:B------:R-:W-:Y:S01]  /*124b0*/  LEA.HI R0, R25, R0, RZ, 0xc ;  /* 0x0000000019007211 */ /* 0x000fe200078f60ff */
[----:B------:R-:W-:Y:S01]  /*124c0*/  UMOV UR4, 0x80000000 ;  /* 0x8000000000047882 */ /* 0x000fe20000000000 */
[----:B------:R-:W-:Y:S01]  /*124d0*/  LOP3.LUT R5, R4, 0x3ff00000, RZ, 0xfc, !PT ;  /* 0x3ff0000004057812 */ /* 0x000fe200078efcff */
[----:B------:R-:W-:Y:S01]  /*124e0*/  UMOV UR5, 0x43300000 ;  /* 0x4330000000057882 */ /* 0x000fe20000000000 */
[----:B------:R-:W-:Y:S02]  /*124f0*/  MOV R4, R24 ;  /* 0x0000001800047202 */ /* 0x000fe40000000f00 */
[----:B------:R-:W-:-:S13]  /*12500*/  ISETP.GE.U32.AND P0, PT, R5, 0x3ff6a09f, PT ;  /* 0x3ff6a09f0500780c */ /* 0x000fda0003f06070 */
[----:B------:R-:W-:Y:S02]  /*12510*/  @P0 VIADD R7, R5, 0xfff00000 ;  /* 0xfff0000005070836 */ /* 0x000fe40000000000 */
[----:B------:R-:W-:-:S03]  /*12520*/  @P0 VIADD R0, R0, 0x1 ;  /* 0x0000000100000836 */ /* 0x000fc60000000000 */
[----:B------:R-:W-:-:S06]  /*12530*/  @P0 MOV R5, R7 ;  /* 0x0000000700050202 */ /* 0x000fcc0000000f00 */
        /* <DEDUP_REMOVED lines=159> */
.L_x_5884:
        /* <DEDUP_REMOVED lines=51> */
[----:B------:R-:W-:Y:S01]  /*13260*/  IMAD.MOV.U32 R2, RZ, RZ, R18 ;  /* 0x000000ffff027224 */ /* 0x000fe200078e0012 */
[----:B------:R-:W-:-:S07]  /*13270*/  MOV R3, R19 ;  /* 0x0000001300037202 */ /* 0x000fce0000000f00 */
.L_x_5887:
[----:B------:R-:W-:Y:S05]  /*13280*/  BSYNC.RECONVERGENT B1 ;  /* 0x0000000000017941 */ /* 0x000fea0003800200 */
.L_x_5886:
        /* <DEDUP_REMOVED lines=77> */
.L_x_5885:
[----:B------:R-:W-:Y:S05]  /*13760*/  BSYNC.RECONVERGENT B0 ;  /* 0x0000000000007941 */ /* 0x000fea0003800200 */
.L_x_5883:
[----:B------:R-:W-:Y:S01]  /*13770*/  MOV R0, RZ ;  /* 0x000000ff00007202 */ /* 0x000fe20000000f00 */
[----:B------:R-:W2:Y:S01]  /*13780*/  DSETP.MIN.AND P0, P1, RZ, R26, PT ;  /* 0x0000001aff00722a */ /* 0x000ea20003900000 */
[----:B------:R-:W-:Y:S01]  /*13790*/  UPRMT UR4, UR42, 0x9910, URZ ;  /* 0x000099102a047896 */ /* 0x000fe200080000ff */
[----:B------:R-:W-:Y:S01]  /*137a0*/  IMAD.MOV.U32 R5, RZ, RZ, R26 ;  /* 0x000000ffff057224 */ /* 0x000fe200078e001a */
[----:B--2---:R-:W-:Y:S01]  /*137b0*/  FSEL R3, R0, R27, P0 ;  /* 0x0000001b00037208 */ /* 0x004fe20000000000 */
[----:B------:R-:W-:Y:S01]  /*137c0*/  IMAD.MOV.U32 R4, RZ, RZ, RZ ;  /* 0x000000ffff047224 */ /* 0x000fe200078e00ff */
[----:B------:R-:W-:Y:S01]  /*137d0*/  @P1 LOP3.LUT R3, R27, 0x80000, RZ, 0xfc, !PT ;  /* 0x000800001b031812 */ /* 0x000fe200078efcff */
[----:B------:R-:W-:-:S03]  /*137e0*/  UISETP.GT.AND UP0, UPT, UR4, 0x9, UPT ;  /* 0x000000090400788c */ /* 0x000fc6000bf04270 */
[----:B------:R-:W-:Y:S02]  /*137f0*/  SEL R4, R4, R5, P0 ;  /* 0x0000000504047207 */ /* 0x000fe40000000000 */
[----:B------:R-:W-:-:S15]  /*13800*/  MOV R5, R3 ;  /* 0x0000000300057202 */ /* 0x000fde0000000f00 */
[----:B------:R-:W-:-:S15]  /*13810*/  NOP ;  /* 0x0000000000007918 */ /* 0x000fde0000000000 */
[----:B------:R-:W-:-:S15]  /*13820*/  NOP ;  /* 0x0000000000007918 */ /* 0x000fde0000000000 */
[----:B------:R-:W-:-:S08]  /*13830*/  NOP ;  /* 0x0000000000007918 */ /* 0x000fd00000000000 */
        /* <DEDUP_REMOVED lines=13> */
.L_x_5891:
[----:B------:R-:W1:Y:S02]  /*13910*/  F2I.S64.F64.TRUNC R4, R4 ;  /* 0x0000000400047311 */ /* 0x000e64000030d900 */
[----:B-1----:R-:W-:-:S05]  /*13920*/  IMAD.MOV.U32 R3, RZ, RZ, R4 ;  /* 0x000000ffff037224 */ /* 0x002fca00078e0004 */
[----:B------:R-:W-:Y:S01]  /*13930*/  STG.E.U8 desc[UR36][R16.64], R3 ;  /* 0x0000000310007986 */ /* 0x000fe2000c101124 */
[----:B------:R-:W-:Y:S05]  /*13940*/  EXIT ;  /* 0x000000000000794d */ /* 0x000fea0003800000 */
.L_x_5890:
        /* <DEDUP_REMOVED lines=9> */
.L_x_5894:
[----:B------:R-:W1:Y:S02]  /*139e0*/  F2I.F64.TRUNC R5, R4 ;  /* 0x0000000400057311 */ /* 0x000e64000030d100 */
[----:B-1----:R-:W-:Y:S01]  /*139f0*/  STG.E desc[UR36][R16.64], R5 ;  /* 0x0000000510007986 */ /* 0x002fe2000c101924 */
[----:B------:R-:W-:Y:S05]  /*13a00*/  EXIT ;  /* 0x000000000000794d */ /* 0x000fea0003800000 */
.L_x_5893:
[----:B------:R-:W1:Y:S02]  /*13a10*/  F2I.F64.TRUNC R5, R4 ;  /* 0x0000000400057311 */ /* 0x000e64000030d100 */
[----:B-1----:R-:W-:Y:S01]  /*13a20*/  STG.E.U16 desc[UR36][R16.64], R5 ;  /* 0x0000000510007986 */ /* 0x002fe2000c101524 */
[----:B------:R-:W-:Y:S05]  /*13a30*/  EXIT ;  /* 0x000000000000794d */ /* 0x000fea0003800000 */
.L_x_5889:
        /* <DEDUP_REMOVED lines=17> */
.L_x_5896:
        /* <DEDUP_REMOVED lines=12> */
.L_x_5895:
        /* <DEDUP_REMOVED lines=18> */
.L_x_5898:
        /* <DEDUP_REMOVED lines=13> */
.L_x_5897:
[----:B------:R-:W-:Y:S01]  /*13e00*/  STG.E.64 desc[UR36][R16.64], R4 ;  /* 0x0000000410007986 */ /* 0x000fe2000c101b24 */
[----:B------:R-:W-:Y:S05]  /*13e10*/  EXIT ;  /* 0x000000000000794d */ /* 0x000fea0003800000 */
.L_x_5888:
        /* <DEDUP_REMOVED lines=13> */
.L_x_5902:
        /* <DEDUP_REMOVED lines=10> */
[----:B0-----:R-:W-:-:S04]  /*13f90*/  IMAD.MOV.U32 R8, RZ, RZ, 0x80 ;  /* 0x00000080ff087424 */ /* 0x001fc800078e00ff */
        /* <DEDUP_REMOVED lines=14> */
.L_x_5905:
[----:B------:R-:W-:-:S04]  /*14080*/  SHF.R.U32.HI R3, RZ, 0x18, R3 ;  /* 0x00000018ff037819 */ /* 0x000fc80000011603 */
[----:B------:R-:W-:-:S04]  /*14090*/  LOP3.LUT R0, R0, 0x80, R3, 0xf8, !PT ;  /* 0x0000008000007812 */ /* 0x000fc800078ef803 */
[----:B------:R-:W-:-:S07]  /*140a0*/  PRMT R8, R0, 0x7610, R8 ;  /* 0x0000761000087816 */ /* 0x000fce0000000008 */
.L_x_5904:
[----:B------:R-:W-:Y:S05]  /*140b0*/  BSYNC.RECONVERGENT B0 ;  /* 0x0000000000007941 */ /* 0x000fea0003800200 */
.L_x_5903:
[----:B------:R-:W-:Y:S01]  /*140c0*/  STG.E.U8 desc[UR36][R16.64], R8 ;  /* 0x0000000810007986 */ /* 0x000fe2000c101124 */
[----:B------:R-:W-:Y:S05]  /*140d0*/  EXIT ;  /* 0x000000000000794d */ /* 0x000fea0003800000 */
.L_x_5901:
        /* <DEDUP_REMOVED lines=10> */
[----:B0-----:R-:W-:-:S04]  /*14180*/  MOV R8, 0x80 ;  /* 0x0000008000087802 */ /* 0x001fc80000000f00 */
        /* <DEDUP_REMOVED lines=14> */
.L_x_5908:
[----:B------:R-:W-:-:S04]  /*14270*/  SHF.R.U32.HI R3, RZ, 0x18, R3 ;  /* 0x00000018ff037819 */ /* 0x000fc80000011603 */
[----:B------:R-:W-:-:S04]  /*14280*/  LOP3.LUT R0, R0, 0x80, R3, 0xf8, !PT ;  /* 0x0000008000007812 */ /* 0x000fc800078ef803 */
[----:B------:R-:W-:-:S07]  /*14290*/  PRMT R8, R0, 0x7610, R8 ;  /* 0x0000761000087816 */ /* 0x000fce0000000008 */
.L_x_5907:
[----:B------:R-:W-:Y:S05]  /*142a0*/  BSYNC.RECONVERGENT B0 ;  /* 0x0000000000007941 */ /* 0x000fea0003800200 */
.L_x_5906:
[----:B------:R-:W-:Y:S01]  /*142b0*/  STG.E.U8 desc[UR36][R16.64], R8 ;  /* 0x0000000810007986 */ /* 0x000fe2000c101124 */
[----:B------:R-:W-:Y:S05]  /*142c0*/  EXIT ;  /* 0x000000000000794d */ /* 0x000fea0003800000 */
.L_x_5900:
        /* <DEDUP_REMOVED lines=30> */
.L_x_5910:
[----:B------:R-:W1:Y:S02]  /*144b0*/  F2I.U64.F64.TRUNC R4, R4 ;  /* 0x0000000400047311 */ /* 0x000e64000030d800 */
[----:B-1----:R-:W-:Y:S01]  /*144c0*/  STG.E.64 desc[UR36][R16.64], R4 ;  /* 0x0000000410007986 */ /* 0x002fe2000c101b24 */
[----:B------:R-:W-:Y:S05]  /*144d0*/  EXIT ;  /* 0x000000000000794d */ /* 0x000fea0003800000 */
.L_x_5909:
[----:B------:R-:W1:Y:S02]  /*144e0*/  F2I.U32.F64.TRUNC R5, R4 ;  /* 0x0000000400057311 */ /* 0x000e64000030d000 */
[----:B-1----:R-:W-:Y:S01]  /*144f0*/  STG.E desc[UR36][R16.64], R5 ;  /* 0x0000000510007986 */ /* 0x002fe2000c101924 */
[----:B------:R-:W-:Y:S05]  /*14500*/  EXIT ;  /* 0x000000000000794d */ /* 0x000fea0003800000 */
.L_x_5899:
        /* <DEDUP_REMOVED lines=10> */
.L_x_5912:
[----:B------:R-:W-:-:S05]  /*145b0*/  CS2R R6, SRZ ;  /* 0x0000000000067805 */ /* 0x000fca000001ff00 */
[----:B------:R-:W-:Y:S01]  /*145c0*/  STG.E.128 desc[UR36][R16.64], R4 ;  /* 0x0000000410007986 */ /* 0x000fe2000c101d24 */
[----:B------:R-:W-:Y:S05]  /*145d0*/  EXIT ;  /* 0x000000000000794d */ /* 0x000fea0003800000 */
.L_x_5911:
[----:B------:R-:W-:-:S09]  /*145e0*/  UISETP.NE.AND UP0, UPT, UR4, 0xf, UPT ;  /* 0x0000000f0400788c */ /* 0x000fd2000bf05270 */
[----:B------:R-:W-:Y:S05]  /*145f0*/  BRA.U !UP0, `(.L_x_5913) ;  /* 0x0000000508287547 */ /* 0x000fea000b800000 */
[----:B------:R-:W-:-:S09]  /*14600*/  UISETP.NE.AND UP0, UPT, UR4, 0x17, UPT ;  /* 0x000000170400788c */ /* 0x000fd2000bf05270 */
[----:B------:R-:W-:Y:S05]  /*14610*/  BRA.U !UP0, `(.L_x_5914) ;  /* 0x0000000108b07547 */ /* 0x000fea000b800000 */
[----:B------:R-:W-:-:S09]  /*14620*/  UISETP.NE.AND UP0, UPT, UR4, 0x18, UPT ;  /* 0x000000180400788c */ /* 0x000fd2000bf05270 */
[----:B------:R-:W-:Y:S05]  /*14630*/  BRA.U !UP0, `(.L_x_5915) ;  /* 0x0000000108447547 */ /* 0x000fea000b800000 */
.L_x_5892:
[----:B------:R-:W-:Y:S01]  /*14640*/  MOV R0, 0x0 ;  /* 0x0000000000007802 */ /* 0x000fe20000000f00 */
[----:B------:R-:W1:Y:S01]  /*14650*/  LDCU.64 UR4, c[0x4][0x128] ;  /* 0x01002500ff0477ac */ /* 0x000e620008000a00 */
[----:B------:R-:W-:Y:S02]  /*14660*/  HFMA2 R12, -RZ, RZ, 0, 5.9604644775390625e-08 ;  /* 0x00000001ff0c7431 */ /* 0x000fe400000001ff */
[----:B0-----:R-:W-:Y:S01]  /*14670*/  IMAD.MOV.U32 R8, RZ, RZ, 0x65 ;  /* 0x00000065ff087424 */ /* 0x001fe200078e00ff */
[----:B------:R0:W2:Y:S01]  /*14680*/  LDC.64 R2, c[0x4][R0] ;  /* 0x0100000000027b82 */ /* 0x0000a20000000a00 */
[----:B------:R-:W3:Y:S01]  /*14690*/  LDCU.64 UR6, c[0x4][0x130] ;  /* 0x01002600ff0677ac */ /* 0x000ee20008000a00 */
[----:B------:R-:W-:Y:S01]  /*146a0*/  IMAD.MOV.U32 R13, RZ, RZ, RZ ;  /* 0x000000ffff0d7224 */ /* 0x000fe200078e00ff */
[----:B------:R-:W4:Y:S01]  /*146b0*/  LDCU.64 UR8, c[0x4][0x10] ;  /* 0x01000200ff0877ac */ /* 0x000f220008000a00 */
[----:B-1----:R-:W-:Y:S01]  /*146c0*/  IMAD.U32 R4, RZ, RZ, UR4 ;  /* 0x00000004ff047e24 */ /* 0x002fe2000f8e00ff */
[----:B------:R-:W-:Y:S01]  /*146d0*/  MOV R5, UR5 ;  /* 0x0000000500057c02 */ /* 0x000fe20008000f00 */
[----:B---3--:R-:W-:Y:S01]  /*146e0*/  IMAD.U32 R6, RZ, RZ, UR6 ;  /* 0x00000006ff067e24 */ /* 0x008fe2000f8e00ff */
[----:B------:R-:W-:Y:S01]  /*146f0*/  MOV R7, UR7 ;  /* 0x0000000700077c02 */ /* 0x000fe20008000f00 */
[----:B----4-:R-:W-:Y:S01]  /*14700*/  IMAD.U32 R10, RZ, RZ, UR8 ;  /* 0x00000008ff0a7e24 */ /* 0x010fe2000f8e00ff */
[----:B0-----:R-:W-:-:S07]  /*14710*/  MOV R11, UR9 ;  /* 0x00000009000b7c02 */ /* 0x001fce0008000f00 */
[----:B------:R-:W-:-:S07]  /*14720*/  LEPC R20, `(.L_x_5916) ;  /* 0x000000001014794e */ /* 0x000fce0000000000 */
[----:B--2---:R-:W-:Y:S05]  /*14730*/  CALL.ABS.NOINC R2 ;  /* 0x0000000002007343 */ /* 0x004fea0003c00000 */
.L_x_5916:
[----:B------:R-:W-:Y:S05]  /*14740*/  EXIT ;  /* 0x000000000000794d */ /* 0x000fea0003800000 */
.L_x_5915:
        /* <DEDUP_REMOVED lines=21> */
.L_x_5918:
[----:B------:R-:W-:Y:S05]  /*148a0*/  BSYNC.RECONVERGENT B0 ;  /* 0x0000000000007941 */ /* 0x000fea0003800200 */
.L_x_5917:
[----:B------:R-:W-:-:S05]  /*148b0*/  LOP3.LUT R3, R0, 0x80, R3, 0xf8, !PT ;  /* 0x0000008000037812 */ /* 0x000fca00078ef803 */
[----:B------:R-:W-:Y:S01]  /*148c0*/  STG.E.U8 desc[UR36][R16.64], R3 ;  /* 0x0000000310007986 */ /* 0x000fe2000c101124 */
[----:B------:R-:W-:Y:S05]  /*148d0*/  EXIT ;  /* 0x000000000000794d */ /* 0x000fea0003800000 */
.L_x_5914:
        /* <DEDUP_REMOVED lines=20> */
.L_x_5920:
[----:B------:R-:W-:Y:S01]  /*14a20*/  IMAD.MOV.U32 R0, RZ, RZ, 0x7f ;  /* 0x0000007fff007424 */ /* 0x000fe200078e00ff */
[----:B------:R-:W-:-:S04]  /*14a30*/  ISETP.GT.U32.AND P0, PT, R2, 0x7f800000, PT ;  /* 0x7f8000000200780c */ /* 0x000fc80003f04070 */
[----:B------:R-:W-:-:S09]  /*14a40*/  SEL R0, R0, 0x7c, P0 ;  /* 0x0000007c00007807 */ /* 0x000fd20000000000 */
.L_x_5921:
[----:B------:R-:W-:Y:S05]  /*14a50*/  BSYNC.RECONVERGENT B0 ;  /* 0x0000000000007941 */ /* 0x000fea0003800200 */
.L_x_5919:
[----:B------:R-:W-:-:S04]  /*14a60*/  SHF.R.U32.HI R3, RZ, 0x18, R3 ;  /* 0x00000018ff037819 */ /* 0x000fc80000011603 */
[----:B------:R-:W-:-:S05]  /*14a70*/  LOP3.LUT R3, R0, 0x80, R3, 0xf8, !PT ;  /* 0x0000008000037812 */ /* 0x000fca00078ef803 */
[----:B------:R-:W-:Y:S01]  /*14a80*/  STG.E.U8 desc[UR36][R16.64], R3 ;  /* 0x0000000310007986 */ /* 0x000fe2000c101124 */
[----:B------:R-:W-:Y:S05]  /*14a90*/  EXIT ;  /* 0x000000000000794d */ /* 0x000fea0003800000 */
.L_x_5913:
        /* <DEDUP_REMOVED lines=12> */
        .weak           $__internal_6_$__cuda_sm20_div_rn_f64_full
        .type           $__internal_6_$__cuda_sm20_div_rn_f64_full,@function
        .size           $__internal_6_$__cuda_sm20_div_rn_f64_full,(.L_x_6616 - $__internal_6_$__cuda_sm20_div_rn_f64_full)
$__internal_6_$__cuda_sm20_div_rn_f64_full:
[C---:B------:R-:W-:Y:S01]  /*14b60*/  FSETP.GEU.AND P2, PT, |R13|.reuse, 1.469367938527859385e-39, PT ;  /* 0x001000000d00780b */ /* 0x040fe20003f4e200 */
[----:B------:R-:W-:Y:S01]  /*14b70*/  IMAD.MOV.U32 R14, RZ, RZ, R12 ;  /* 0x000000ffff0e7224 */ /* 0x000fe200078e000c */
[----:B------:R-:W-:Y:S01]  /*14b80*/  LOP3.LUT R3, R13, 0x7ff00000, RZ, 0xc0, !PT ;  /* 0x7ff000000d037812 */ /* 0x000fe200078ec0ff */
[----:B------:R-:W-:Y:S01]  /*14b90*/  IMAD.MOV.U32 R18, RZ, RZ, 0x1 ;  /* 0x00000001ff127424 */ /* 0x000fe200078e00ff */
[C---:B------:R-:W-:Y:S01]  /*14ba0*/  LOP3.LUT R6, R11.reuse, 0x7ff00000, RZ, 0xc0, !PT ;  /* 0x7ff000000b067812 */ /* 0x040fe200078ec0ff */
[----:B------:R-:W-:Y:S01]  /*14bb0*/  BSSY.RECONVERGENT B2, `(.L_x_5922) ;  /* 0x0000078000027945 */ /* 0x000fe20003800200 */
[----:B------:R-:W-:Y:S02]  /*14bc0*/  FSETP.GEU.AND P0, PT, |R11|, 1.469367938527859385e-39, PT ;  /* 0x001000000b00780b */ /* 0x000fe40003f0e200 */
[----:B------:R-:W-:Y:S02]  /*14bd0*/  ISETP.GE.U32.AND P1, PT, R3, R6, PT ;  /* 0x000000060300720c */ /* 0x000fe40003f26070 */
[----:B------:R-:W-:-:S03]  /*14be0*/  LOP3.LUT R8, R11, 0x800fffff, RZ, 0xc0, !PT ;  /* 0x800fffff0b087812 */ /* 0x000fc600078ec0ff */
[----:B------:R-:W-:Y:S02]  /*14bf0*/  @!P2 LOP3.LUT R4, R11, 0x7ff00000, RZ, 0xc0, !PT ;  /* 0x7ff000000b04a812 */ /* 0x000fe400078ec0ff */
[----:B------:R-:W-:Y:S02]  /*14c00*/  LOP3.LUT R9, R8, 0x3ff00000, RZ, 0xfc, !PT ;  /* 0x3ff0000008097812 */ /* 0x000fe400078efcff */
[----:B------:R-:W-:Y:S02]  /*14c10*/  @!P2 ISETP.GE.U32.AND P3, PT, R3, R4, PT ;  /* 0x000000040300a20c */ /* 0x000fe40003f66070 */
[----:B------:R-:W-:Y:S02]  /*14c20*/  MOV R4, 0x1ca00000 ;  /* 0x1ca0000000047802 */ /* 0x000fe40000000f00 */
[----:B------:R-:W-:Y:S02]  /*14c30*/  MOV R8, R10 ;  /* 0x0000000a00087202 */ /* 0x000fe40000000f00 */
[----:B------:R-:W-:-:S02]  /*14c40*/  @!P2 SEL R5, R4, 0x63400000, !P3 ;  /* 0x634000000405a807 */ /* 0x000fc40005800000 */
[----:B------:R-:W-:Y:S02]  /*14c50*/  SEL R15, R4, 0x63400000, !P1 ;  /* 0x63400000040f7807 */ /* 0x000fe40004800000 */
[--C-:B------:R-:W-:Y:S01]  /*14c60*/  @!P2 LOP3.LUT R22, R5, 0x80000000, R13.reuse, 0xf8, !PT ;  /* 0x800000000516a812 */ /* 0x100fe200078ef80d */
[----:B------:R-:W0:Y:S01]  /*14c70*/  @!P0 DMUL R8, R10, 8.98846567431157953865e+307 ;  /* 0x7fe000000a088828 */ /* 0x000e220000000000 */
[----:B------:R-:W-:Y:S01]  /*14c80*/  LOP3.LUT R15, R15, 0x800fffff, R13, 0xf8, !PT ;  /* 0x800fffff0f0f7812 */ /* 0x000fe200078ef80d */
[----:B------:R-:W-:Y:S01]  /*14c90*/  IMAD.MOV.U32 R5, RZ, RZ, R3 ;  /* 0x000000ffff057224 */ /* 0x000fe200078e0003 */
[----:B------:R-:W-:Y:S01]  /*14ca0*/  @!P2 LOP3.LUT R23, R22, 0x100000, RZ, 0xfc, !PT ;  /* 0x001000001617a812 */ /* 0x000fe200078efcff */
[----:B0-----:R-:W0:Y:S01]  /*14cb0*/  MUFU.RCP64H R19, R9 ;  /* 0x0000000900137308 */ /* 0x001e220000001800 */
        /* <DEDUP_REMOVED lines=55> */
[----:B------:R-:W-:-:S04]  /*15030*/  SEL R4, R4, 0x63400000, !P0 ;  /* 0x6340000004047807 */ /* 0x000fc80004000000 */
[----:B------:R-:W-:Y:S02]  /*15040*/  IADD3 R3, PT, PT, -R4, R3, RZ ;  /* 0x0000000304037210 */ /* 0x000fe40007ffe1ff */
[----:B------:R-:W-:-:S03]  /*15050*/  MOV R4, RZ ;  /* 0x000000ff00047202 */ /* 0x000fc60000000f00 */
        /* <DEDUP_REMOVED lines=24> */
.L_x_5923:
        /* <DEDUP_REMOVED lines=16> */
.L_x_5926:
[----:B------:R-:W-:Y:S01]  /*152e0*/  LOP3.LUT R19, R11, 0x80000, RZ, 0xfc, !PT ;  /* 0x000800000b137812 */ /* 0x000fe200078efcff */
[----:B------:R-:W-:Y:S01]  /*152f0*/  IMAD.MOV.U32 R18, RZ, RZ, R10 ;  /* 0x000000ffff127224 */ /* 0x000fe200078e000a */
[----:B------:R-:W-:Y:S06]  /*15300*/  BRA `(.L_x_5924) ;  /* 0x0000000000087947 */ /* 0x000fec0003800000 */
.L_x_5925:
[----:B------:R-:W-:Y:S02]  /*15310*/  LOP3.LUT R19, R13, 0x80000, RZ, 0xfc, !PT ;  /* 0x000800000d137812 */ /* 0x000fe400078efcff */
[----:B------:R-:W-:-:S07]  /*15320*/  MOV R18, R12 ;  /* 0x0000000c00127202 */ /* 0x000fce0000000f00 */
.L_x_5924:
[----:B------:R-:W-:Y:S05]  /*15330*/  BSYNC.RECONVERGENT B2 ;  /* 0x0000000000027941 */ /* 0x000fea0003800200 */
.L_x_5922:
[----:B------:R-:W-:Y:S02]  /*15340*/  IMAD.MOV.U32 R4, RZ, RZ, R0 ;  /* 0x000000ffff047224 */ /* 0x000fe400078e0000 */
[----:B------:R-:W-:-:S04]  /*15350*/  HFMA2 R5, -RZ, RZ, 0, 0 ;  /* 0x00000000ff057431 */ /* 0x000fc800000001ff */
[----:B------:R-:W-:Y:S05]  /*15360*/  RET.REL.NODEC R4 `(_ZN2at6native18elementwise_kernelILi128ELi4EZNS0_15gpu_kernel_implIZZZNS0_33launch_log_sigmoid_forward_kernelERNS_18TensorIteratorBaseEENKUlvE_clEvENKUlvE_clEvEUldE_EEvS4_RKT_EUliE_EEviT1_) ;  /* 0xfffffeac04247950 */ /* 0x000fea0003c3ffff */
.L_x_5927:
        /* <DEDUP_REMOVED lines=9> */
.L_x_6616:


//--------------------- .text._ZN2at6native27unrolled_elementwise_kernelIZZZNS0_33launch_log_sigmoid_forward_kernelERNS_18TensorIteratorBaseEENKUlvE_clEvENKUlvE_clEvEUldE_St5arrayIPcLm2EELi4E23TrivialOffsetCalculatorILi1EjESB_NS0_6memory12LoadWithCastILi1EEENSC_13StoreWithCastILi1EEEEEviT_T0_T2_T3_T4_T5_ --------------------------
	.section	.text._ZN2at6native27unrolled_elementwise_kernelIZZZNS0_33launch_log_sigmoid_forward_kernelERNS_18TensorIteratorBaseEENKUlvE_clEvENKUlvE_clEvEUldE_St5arrayIPcLm2EELi4E23TrivialOffsetCalculatorILi1EjESB_NS0_6memory12LoadWithCastILi1EEENSC_13StoreWithCastILi1EEEEEviT_T0_T2_T3_T4_T5_,"ax",@progbits
	.align	128
        .global         _ZN2at6native27unrolled_elementwise_kernelIZZZNS0_33launch_log_sigmoid_forward_kernelERNS_18TensorIteratorBaseEENKUlvE_clEvENKUlvE_clEvEUldE_St5arrayIPcLm2EELi4E23TrivialOffsetCalculatorILi1EjESB_NS0_6memory12LoadWithCastILi1EEENSC_13StoreWithCastILi1EEEEEviT_T0_T2_T3_T4_T5_
        .type           _ZN2at6native27unrolled_elementwise_kernelIZZZNS0_33launch_log_sigmoid_forward_kernelERNS_18TensorIteratorBaseEENKUlvE_clEvENKUlvE_clEvEUldE_St5arrayIPcLm2EELi4E23TrivialOffsetCalculatorILi1EjESB_NS0_6memory12LoadWithCastILi1EEENSC_13StoreWithCastILi1EEEEEviT_T0_T2_T3_T4_T5_,@function
        .size           _ZN2at6native27unrolled_elementwise_kernelIZZZNS0_33launch_log_sigmoid_forward_kernelERNS_18TensorIteratorBaseEENKUlvE_clEvENKUlvE_clEvEUldE_St5arrayIPcLm2EELi4E23TrivialOffsetCalculatorILi1EjESB_NS0_6memory12LoadWithCastILi1EEENSC_13StoreWithCastILi1EEEEEviT_T0_T2_T3_T4_T5_,(.L_x_6617 - _ZN2at6native27unrolled_elementwise_kernelIZZZNS0_33launch_log_sigmoid_forward_kernelERNS_18TensorIteratorBaseEENKUlvE_clEvENKUlvE_clEvEUldE_St5arrayIPcLm2EELi4E23TrivialOffsetCalculatorILi1EjESB_NS0_6memory12LoadWithCastILi1EEENSC_13StoreWithCastILi1EEEEEviT_T0_T2_T3_T4_T5_)
        .other          _ZN2at6native27unrolled_elementwise_kernelIZZZNS0_33launch_log_sigmoid_forward_kernelERNS_18TensorIteratorBaseEENKUlvE_clEvENKUlvE_clEvEUldE_St5arrayIPcLm2EELi4E23TrivialOffsetCalculatorILi1EjESB_NS0_6memory12LoadWithCastILi1EEENSC_13StoreWithCastILi1EEEEEviT_T0_T2_T3_T4_T5_,@"STO_CUDA_ENTRY STV_DEFAULT"
_ZN2at6native27unrolled_elementwise_kernelIZZZNS0_33launch_log_sigmoid_forward_kernelERNS_18TensorIteratorBaseEENKUlvE_clEvENKUlvE_clEvEUldE_St5arrayIPcLm2EELi4E23TrivialOffsetCalculatorILi1EjESB_NS0_6memory12LoadWithCastILi1EEENSC_13StoreWithCastILi1EEEEEviT_T0_T2_T3_T4_T5_:
.text._ZN2at6native27unrolled_elementwise_kernelIZZZNS0_33launch_log_sigmoid_forward_kernelERNS_18TensorIteratorBaseEENKUlvE_clEvENKUlvE_clEvEUldE_St5arrayIPcLm2EELi4E23TrivialOffsetCalculatorILi1EjESB_NS0_6memory12LoadWithCastILi1EEENSC_13StoreWithCastILi1EEEEEviT_T0_T2_T3_T4_T5_:
        /* <DEDUP_REMOVED lines=33> */
.L_x_5934:
[----:B------:R-:W2:Y:S02]  /*0210*/  LDG.E.U8 R4, desc[UR36][R4.64] ;  /* 0x0000002404047981 */ /* 0x000ea4000c1e1100 */
[----:B--2---:R0:W1:Y:S02]  /*0220*/  I2F.F64.U16 R26, R4 ;  /* 0x00000004001a7312 */ /* 0x0040640000101800 */
[----:B01----:R-:W-:Y:S05]  /*0230*/  BRA `(.L_x_5936) ;  /* 0x0000000c00647947 */ /* 0x003fea0003800000 */
.L_x_5933:
        /* <DEDUP_REMOVED lines=9> */
.L_x_5938:
[----:B------:R-:W2:Y:S02]  /*02d0*/  LDG.E R4, desc[UR36][R4.64] ;  /* 0x0000002404047981 */ /* 0x000ea4000c1e1900 */
[----:B--2---:R0:W1:Y:S02]  /*02e0*/  I2F.F64 R26, R4 ;  /* 0x00000004001a7312 */ /* 0x0040640000201c00 */
[----:B01----:R-:W-:Y:S05]  /*02f0*/  BRA `(.L_x_5936) ;  /* 0x0000000c00347947 */ /* 0x003fea0003800000 */
.L_x_5937:
[----:B------:R-:W2:Y:S02]  /*0300*/  LDG.E.U16 R4, desc[UR36][R4.64] ;  /* 0x0000002404047981 */ /* 0x000ea4000c1e1500 */
[----:B--2---:R0:W1:Y:S02]  /*0310*/  I2F.F64.S16 R26, R4 ;  /* 0x00000004001a7312 */ /* 0x0040640000101c00 */
[----:B01----:R-:W-:Y:S05]  /*0320*/  BRA `(.L_x_5936) ;  /* 0x0000000c00287947 */ /* 0x003fea0003800000 */
.L_x_5932:
        /* <DEDUP_REMOVED lines=10> */
.L_x_5940:
[----:B------:R-:W2:Y:S02]  /*03d0*/  LDG.E.U16 R0, desc[UR36][R4.64] ;  /* 0x0000002404007981 */ /* 0x000ea4000c1e1500 */
[----:B--2---:R-:W-:-:S05]  /*03e0*/  HADD2.F32 R0, -RZ, R0.H0_H0 ;  /* 0x20000000ff007230 */ /* 0x004fca0000004100 */
[----:B------:R-:W-:-:S04]  /*03f0*/  FMUL.FTZ R0, R0, 1 ;  /* 0x3f80000000007820 */ /* 0x000fc80000410000 */
[----:B------:R1:W2:Y:S02]  /*0400*/  F2F.F64.F32 R26, R0 ;  /* 0x00000000001a7310 */ /* 0x0002a40000201800 */
[----:B-12---:R-:W-:Y:S05]  /*0410*/  BRA `(.L_x_5936) ;  /* 0x0000000800ec7947 */ /* 0x006fea0003800000 */
.L_x_5939:
        /* <DEDUP_REMOVED lines=10> */
.L_x_5942:
[----:B------:R-:W2:Y:S02]  /*04c0*/  LDG.E.U16 R4, desc[UR36][R4.64] ;  /* 0x0000002404047981 */ /* 0x000ea4000c1e1500 */
[----:B--2---:R-:W-:-:S05]  /*04d0*/  HADD2.F32 R0, -RZ, R4.H0_H0 ;  /* 0x20000004ff007230 */ /* 0x004fca0000004100 */
[----:B------:R-:W-:-:S04]  /*04e0*/  FMUL.FTZ R0, R0, 1 ;  /* 0x3f80000000007820 */ /* 0x000fc80000410000 */
[----:B------:R1:W2:Y:S02]  /*04f0*/  F2F.F64.F32 R26, R0 ;  /* 0x00000000001a7310 */ /* 0x0002a40000201800 */
[----:B-12---:R-:W-:Y:S05]  /*0500*/  BRA `(.L_x_5936) ;  /* 0x0000000800b07947 */ /* 0x006fea0003800000 */
.L_x_5941:
[----:B------:R0:W5:Y:S01]  /*0510*/  LDG.E.64 R26, desc[UR36][R4.64] ;  /* 0x00000024041a7981 */ /* 0x000162000c1e1b00 */
[----:B------:R-:W-:Y:S05]  /*0520*/  BRA `(.L_x_5936) ;  /* 0x0000000800a87947 */ /* 0x000fea0003800000 */
.L_x_5931:
        /* <DEDUP_REMOVED lines=13> */
.L_x_5945:
[----:B------:R1:W5:Y:S01]  /*0600*/  LDG.E.64 R26, desc[UR36][R4.64] ;  /* 0x00000024041a7981 */ /* 0x000362000c1e1b00 */
[----:B------:R-:W-:Y:S05]  /*0610*/  BRA `(.L_x_5936) ;  /* 0x00000008006c7947 */ /* 0x000fea0003800000 */
.L_x_5944:
        /* <DEDUP_REMOVED lines=27> */
.L_x_5947:
        /* <DEDUP_REMOVED lines=15> */
.L_x_5946:
[----:B------:R-:W2:Y:S02]  /*08c0*/  LDG.E.U16 R0, desc[UR36][R4.64] ;  /* 0x0000002404007981 */ /* 0x000ea4000c1e1500 */
[----:B--2---:R-:W-:-:S04]  /*08d0*/  IMAD.U32 R0, R0, 0x10000, RZ ;  /* 0x0001000000007824 */ /* 0x004fc800078e00ff */
[----:B------:R-:W-:-:S04]  /*08e0*/  FMUL.FTZ R0, R0, 1 ;  /* 0x3f80000000007820 */ /* 0x000fc80000410000 */
[----:B------:R2:W3:Y:S02]  /*08f0*/  F2F.F64.F32 R26, R0 ;  /* 0x00000000001a7310 */ /* 0x0004e40000201800 */
[----:B--23--:R-:W-:Y:S05]  /*0900*/  BRA `(.L_x_5936) ;  /* 0x0000000400b07947 */ /* 0x00cfea0003800000 */
.L_x_5943:
        /* <DEDUP_REMOVED lines=11> */
.L_x_5950:
        /* <DEDUP_REMOVED lines=21> */
.L_x_5952:
[----:B------:R-:W-:Y:S05]  /*0b10*/  BSYNC.RECONVERGENT B0 ;  /* 0x0000000000007941 */ /* 0x000fea0003800200 */
.L_x_5951:
[----:B------:R-:W-:Y:S01]  /*0b20*/  IMAD.SHL.U32 R0, R0, 0x100000, RZ ;  /* 0x0010000000007824 */ /* 0x000fe200078e00ff */
[----:B------:R-:W-:-:S04]  /*0b30*/  LEA R3, R3, 0x3b800000, 0x17 ;  /* 0x3b80000003037811 */ /* 0x000fc800078eb8ff */
[----:B------:R-:W-:-:S05]  /*0b40*/  LOP3.LUT R0, R3, R0, R7, 0xfe, !PT ;  /* 0x0000000003007212 */ /* 0x000fca00078efe07 */
[----:B------:R-:W-:-:S04]  /*0b50*/  FMUL.FTZ R0, R0, 1 ;  /* 0x3f80000000007820 */ /* 0x000fc80000410000 */
[----:B------:R4:W0:Y:S02]  /*0b60*/  F2F.F64.F32 R26, R0 ;  /* 0x00000000001a7310 */ /* 0x0008240000201800 */
[----:B0---4-:R-:W-:Y:S05]  /*0b70*/  BRA `(.L_x_5936) ;  /* 0x0000000400147947 */ /* 0x011fea0003800000 */
.L_x_5949:
        /* <DEDUP_REMOVED lines=21> */
.L_x_5954:
[----:B------:R-:W-:Y:S05]  /*0cd0*/  BSYNC.RECONVERGENT B0 ;  /* 0x0000000000007941 */ /* 0x000fea0003800200 */
.L_x_5953:
[----:B------:R-:W-:Y:S01]  /*0ce0*/  IMAD.SHL.U32 R0, R0, 0x200000, RZ ;  /* 0x0020000000007824 */ /* 0x000fe200078e00ff */
[----:B------:R-:W-:-:S04]  /*0cf0*/  LEA R3, R3, 0x37800000, 0x17 ;  /* 0x3780000003037811 */ /* 0x000fc800078eb8ff */
[----:B------:R-:W-:-:S05]  /*0d00*/  LOP3.LUT R0, R3, R0, R7, 0xfe, !PT ;  /* 0x0000000003007212 */ /* 0x000fca00078efe07 */
[----:B------:R-:W-:-:S04]  /*0d10*/  FMUL.FTZ R0, R0, 1 ;  /* 0x3f80000000007820 */ /* 0x000fc80000410000 */
[----:B------:R4:W0:Y:S02]  /*0d20*/  F2F.F64.F32 R26, R0 ;  /* 0x00000000001a7310 */ /* 0x0008240000201800 */
[----:B0---4-:R-:W-:Y:S05]  /*0d30*/  BRA `(.L_x_5936) ;  /* 0x0000000000a47947 */ /* 0x011fea0003800000 */
.L_x_5948:
[----:B------:R-:W-:-:S09]  /*0d40*/  UISETP.NE.AND UP0, UPT, UR4, 0x1c, UPT ;  /* 0x0000001c0400788c */ /* 0x000fd2000bf05270 */
[----:B------:R-:W-:Y:S05]  /*0d50*/  BRA.U !UP0, `(.L_x_5955) ;  /* 0x0000000108947547 */ /* 0x000fea000b800000 */
[----:B------:R-:W-:-:S09]  /*0d60*/  UISETP.NE.AND UP0, UPT, UR4, 0x1d, UPT ;  /* 0x0000001d0400788c */ /* 0x000fd2000bf05270 */
[----:B------:R-:W-:Y:S05]  /*0d70*/  BRA.U !UP0, `(.L_x_5956) ;  /* 0x0000000108807547 */ /* 0x000fea000b800000 */
[----:B------:R-:W-:-:S09]  /*0d80*/  UISETP.NE.AND UP0, UPT, UR4, 0x2c, UPT ;  /* 0x0000002c0400788c */ /* 0x000fd2000bf05270 */
[----:B------:R-:W-:Y:S05]  /*0d90*/  BRA.U !UP0, `(.L_x_5957) ;  /* 0x0000000108487547 */ /* 0x000fea000b800000 */
.L_x_5935:
        /* <DEDUP_REMOVED lines=16> */
.L_x_5958:
[----:B------:R-:W-:Y:S01]  /*0ea0*/  CS2R R26, SRZ ;  /* 0x00000000001a7805 */ /* 0x000fe2000001ff00 */
[----:B------:R-:W-:Y:S06]  /*0eb0*/  BRA `(.L_x_5936) ;  /* 0x0000000000447947 */ /* 0x000fec0003800000 */
.L_x_5957:
        /* <DEDUP_REMOVED lines=12> */
.L_x_5956:
[----:B------:R-:W2:Y:S02]  /*0f80*/  LDG.E.64 R26, desc[UR36][R4.64] ;  /* 0x00000024041a7981 */ /* 0x000ea4000c1e1b00 */
[----:B--2---:R-:W4:Y:S02]  /*0f90*/  I2F.F64.U64 R26, R26 ;  /* 0x0000001a001a7312 */ /* 0x004f240000301800 */
[----:B----4-:R-:W-:Y:S05]  /*0fa0*/  BRA `(.L_x_5936) ;  /* 0x0000000000087947 */ /* 0x010fea0003800000 */
.L_x_5955:
[----:B------:R-:W2:Y:S02]  /*0fb0*/  LDG.E R4, desc[UR36][R4.64] ;  /* 0x0000002404047981 */ /* 0x000ea4000c1e1900 */
[----:B--2---:R2:W3:Y:S02]  /*0fc0*/  I2F.F64.U32 R26, R4 ;  /* 0x00000004001a7312 */ /* 0x0044e40000201800 */
.L_x_5936:
[----:B------:R-:W-:Y:S05]  /*0fd0*/  BSYNC.RECONVERGENT B7 ;  /* 0x0000000000077941 */ /* 0x000fea0003800200 */
.L_x_5930:
[----:B------:R-:W-:-:S07]  /*0fe0*/  VIADD R29, R23, 0x80 ;  /* 0x00000080171d7836 */ /* 0x000fce0000000000 */
.L_x_5929:
[----:B------:R-:W-:Y:S05]  /*0ff0*/  BSYNC.RECONVERGENT B6 ;  /* 0x0000000000067941 */ /* 0x000fea0003800200 */
.L_x_5928:
[----:B------:R-:W-:Y:S01]  /*1000*/  ISETP.GE.AND P0, PT, R29, R2, PT ;  /* 0x000000021d00720c */ /* 0x000fe20003f06270 */
[----:B------:R-:W-:Y:S01]  /*1010*/  BSSY.RECONVERGENT B6, `(.L_x_5959) ;  /* 0x00000f6000067945 */ /* 0x000fe20003800200 */
[----:B------:R-:W-:-:S11]  /*1020*/  CS2R R24, SRZ ;  /* 0x0000000000187805 */ /* 0x000fd6000001ff00 */
[----:B------:R-:W-:Y:S05]  /*1030*/  @P0 BRA `(.L_x_5960) ;  /* 0x0000000c00cc0947 */ /* 0x000fea0003800000 */
[----:B012---:R-:W0:Y:S01]  /*1040*/  LDC.64 R4, c[0x0][0x390] ;  /* 0x0000e400ff047b82 */ /* 0x007e220000000a00 */
        /* <DEDUP_REMOVED lines=19> */
[----:B-12---:R-:W-:Y:S05]  /*1180*/  BRA `(.L_x_5967) ;  /* 0x0000000c00707947 */ /* 0x006fea0003800000 */
.L_x_5965:
[----:B------:R-:W2:Y:S02]  /*1190*/  LDG.E.U8 R4, desc[UR36][R4.64] ;  /* 0x0000002404047981 */ /* 0x000ea4000c1e1100 */
[----:B--2---:R1:W2:Y:S02]  /*11a0*/  I2F.F64.U16 R24, R4 ;  /* 0x0000000400187312 */ /* 0x0042a40000101800 */
[----:B-12---:R-:W-:Y:S05]  /*11b0*/  BRA `(.L_x_5967) ;  /* 0x0000000c00647947 */ /* 0x006fea0003800000 */
.L_x_5964:
[----:B------:R-:W-:-:S09]  /*11c0*/  UISETP.NE.AND UP0, UPT, UR4, 0x2, UPT ;  /* 0x000000020400788c */ /* 0x000fd2000bf05270 */
[----:B------:R-:W-:Y:S05]  /*11d0*/  BRA.U !UP0, `(.L_x_5968) ;  /* 0x0000000108287547 */ /* 0x000fea000b800000 */
[----:B------:R-:W-:-:S09]  /*11e0*/  UISETP.NE.AND UP0, UPT, UR4, 0x3, UPT ;  /* 0x000000030400788c */ /* 0x000fd2000bf05270 */
[----:B------:R-:W-:Y:S05]  /*11f0*/  BRA.U !UP0, `(.L_x_5969) ;  /* 0x0000000108147547 */ /* 0x000fea000b800000 */
[----:B------:R-:W-:-:S09]  /*1200*/  UISETP.NE.AND UP0, UPT, UR4, 0x4, UPT ;  /* 0x000000040400788c */ /* 0x000fd2000bf05270 */
[----:B------:R-:W-:Y:S05]  /*1210*/  BRA.U UP0, `(.L_x_5966) ;  /* 0x0000000900f07547 */ /* 0x000fea000b800000 */
[----:B------:R-:W2:Y:S02]  /*1220*/  LDG.E.64 R24, desc[UR36][R4.64] ;  /* 0x0000002404187981 */ /* 0x000ea4000c1e1b00 */
[----:B--2---:R-:W1:Y:S02]  /*1230*/  I2F.F64.S64 R24, R24 ;  /* 0x0000001800187312 */ /* 0x004e640000301c00 */
[----:B-1----:R-:W-:Y:S05]  /*1240*/  BRA `(.L_x_5967) ;  /* 0x0000000c00407947 */ /* 0x002fea0003800000 */
.L_x_5969:
[----:B------:R-:W2:Y:S02]  /*1250*/  LDG.E R4, desc[UR36][R4.64] ;  /* 0x0000002404047981 */ /* 0x000ea4000c1e1900 */
[----:B--2---:R1:W2:Y:S02]  /*1260*/  I2F.F64 R24, R4 ;  /* 0x0000000400187312 */ /* 0x0042a40000201c00 */
[----:B-12---:R-:W-:Y:S05]  /*1270*/  BRA `(.L_x_5967) ;  /* 0x0000000c00347947 */ /* 0x006fea0003800000 */
.L_x_5968:
[----:B------:R-:W2:Y:S02]  /*1280*/  LDG.E.U16 R4, desc[UR36][R4.64] ;  /* 0x0000002404047981 */ /* 0x000ea4000c1e1500 */
[----:B--2---:R1:W2:Y:S02]  /*1290*/  I2F.F64.S16 R24, R4 ;  /* 0x0000000400187312 */ /* 0x0042a40000101c00 */
[----:B-12---:R-:W-:Y:S05]  /*12a0*/  BRA `(.L_x_5967) ;  /* 0x0000000c00287947 */ /* 0x006fea0003800000 */
.L_x_5963:
        /* <DEDUP_REMOVED lines=10> */
.L_x_5971:
[----:B------:R-:W2:Y:S02]  /*1350*/  LDG.E.U16 R0, desc[UR36][R4.64] ;  /* 0x0000002404007981 */ /* 0x000ea4000c1e1500 */
[----:B--2---:R-:W-:-:S05]  /*1360*/  HADD2.F32 R0, -RZ, R0.H0_H0 ;  /* 0x20000000ff007230 */ /* 0x004fca0000004100 */
[----:B------:R-:W-:-:S04]  /*1370*/  FMUL.FTZ R0, R0, 1 ;  /* 0x3f80000000007820 */ /* 0x000fc80000410000 */
[----:B------:R0:W1:Y:S02]  /*1380*/  F2F.F64.F32 R24, R0 ;  /* 0x0000000000187310 */ /* 0x0000640000201800 */
[----:B01----:R-:W-:Y:S05]  /*1390*/  BRA `(.L_x_5967) ;  /* 0x0000000800ec7947 */ /* 0x003fea0003800000 */
.L_x_5970:
        /* <DEDUP_REMOVED lines=10> */
.L_x_5973:
[----:B------:R-:W2:Y:S02]  /*1440*/  LDG.E.U16 R4, desc[UR36][R4.64] ;  /* 0x0000002404047981 */ /* 0x000ea4000c1e1500 */
[----:B--2---:R-:W-:-:S05]  /*1450*/  HADD2.F32 R0, -RZ, R4.H0_H0 ;  /* 0x20000004ff007230 */ /* 0x004fca0000004100 */
[----:B------:R-:W-:-:S04]  /*1460*/  FMUL.FTZ R0, R0, 1 ;  /* 0x3f80000000007820 */ /* 0x000fc80000410000 */
[----:B------:R0:W1:Y:S02]  /*1470*/  F2F.F64.F32 R24, R0 ;  /* 0x0000000000187310 */ /* 0x0000640000201800 */
[----:B01----:R-:W-:Y:S05]  /*1480*/  BRA `(.L_x_5967) ;  /* 0x0000000800b07947 */ /* 0x003fea0003800000 */
.L_x_5972:
[----:B------:R0:W5:Y:S01]  /*1490*/  LDG.E.64 R24, desc[UR36][R4.64] ;  /* 0x0000002404187981 */ /* 0x000162000c1e1b00 */
[----:B------:R-:W-:Y:S05]  /*14a0*/  BRA `(.L_x_5967) ;  /* 0x0000000800a87947 */ /* 0x000fea0003800000 */
.L_x_5962:
        /* <DEDUP_REMOVED lines=13> */
.L_x_5976:
[----:B------:R4:W5:Y:S01]  /*1580*/  LDG.E.64 R24, desc[UR36][R4.64] ;  /* 0x0000002404187981 */ /* 0x000962000c1e1b00 */
[----:B------:R-:W-:Y:S05]  /*1590*/  BRA `(.L_x_5967) ;  /* 0x00000008006c7947 */ /* 0x000fea0003800000 */
.L_x_5975:
        /* <DEDUP_REMOVED lines=27> */
.L_x_5978:
        /* <DEDUP_REMOVED lines=13> */
[----:B------:R4:W0:Y:S02]  /*1820*/  F2F.F64.F32 R24, R0 ;  /* 0x0000000000187310 */ /* 0x0008240000201800 */
[----:B0---4-:R-:W-:Y:S05]  /*1830*/  BRA `(.L_x_5967) ;  /* 0x0000000400c47947 */ /* 0x011fea0003800000 */
.L_x_5977:
[----:B------:R-:W2:Y:S02]  /*1840*/  LDG.E.U16 R0, desc[UR36][R4.64] ;  /* 0x0000002404007981 */ /* 0x000ea4000c1e1500 */
[----:B--2---:R-:W-:-:S04]  /*1850*/  IMAD.U32 R0, R0, 0x10000, RZ ;  /* 0x0001000000007824 */ /* 0x004fc800078e00ff */
[----:B------:R-:W-:-:S04]  /*1860*/  FMUL.FTZ R0, R0, 1 ;  /* 0x3f80000000007820 */ /* 0x000fc80000410000 */
[----:B------:R4:W0:Y:S02]  /*1870*/  F2F.F64.F32 R24, R0 ;  /* 0x0000000000187310 */ /* 0x0008240000201800 */
[----:B0---4-:R-:W-:Y:S05]  /*1880*/  BRA `(.L_x_5967) ;  /* 0x0000000400b07947 */ /* 0x011fea0003800000 */
.L_x_5974:
        /* <DEDUP_REMOVED lines=11> */
.L_x_5981:
        /* <DEDUP_REMOVED lines=21> */
.L_x_5983:
[----:B------:R-:W-:Y:S05]  /*1a90*/  BSYNC.RECONVERGENT B0 ;  /* 0x0000000000007941 */ /* 0x000fea0003800200 */
.L_x_5982:
[----:B------:R-:W-:Y:S01]  /*1aa0*/  IMAD.SHL.U32 R0, R0, 0x100000, RZ ;  /* 0x0010000000007824 */ /* 0x000fe200078e00ff */
[----:B------:R-:W-:-:S04]  /*1ab0*/  LEA R3, R3, 0x3b800000, 0x17 ;  /* 0x3b80000003037811 */ /* 0x000fc800078eb8ff */
[----:B------:R-:W-:-:S05]  /*1ac0*/  LOP3.LUT R0, R3, R0, R7, 0xfe, !PT ;  /* 0x0000000003007212 */ /* 0x000fca00078efe07 */
[----:B------:R-:W-:-:S04]  /*1ad0*/  FMUL.FTZ R0, R0, 1 ;  /* 0x3f80000000007820 */ /* 0x000fc80000410000 */
[----:B------:R4:W0:Y:S02]  /*1ae0*/  F2F.F64.F32 R24, R0 ;  /* 0x0000000000187310 */ /* 0x0008240000201800 */
[----:B0---4-:R-:W-:Y:S05]  /*1af0*/  BRA `(.L_x_5967) ;  /* 0x0000000400147947 */ /* 0x011fea0003800000 */
.L_x_5980:
        /* <DEDUP_REMOVED lines=21> */
.L_x_5985:
[----:B------:R-:W-:Y:S05]  /*1c50*/  BSYNC.RECONVERGENT B0 ;  /* 0x0000000000007941 */ /* 0x000fea0003800200 */
.L_x_5984:
[----:B------:R-:W-:Y:S01]  /*1c60*/  IMAD.SHL.U32 R0, R0, 0x200000, RZ ;  /* 0x0020000000007824 */ /* 0x000fe200078e00ff */
[----:B------:R-:W-:-:S04]  /*1c70*/  LEA R3, R3, 0x37800000, 0x17 ;  /* 0x3780000003037811 */ /* 0x000fc800078eb8ff */
[----:B------:R-:W-:-:S05]  /*1c80*/  LOP3.LUT R0, R3, R0, R7, 0xfe, !PT ;  /* 0x0000000003007212 */ /* 0x000fca00078efe07 */
[----:B------:R-:W-:-:S04]  /*1c90*/  FMUL.FTZ R0, R0, 1 ;  /* 0x3f80000000007820 */ /* 0x000fc80000410000 */
[----:B------:R4:W0:Y:S02]  /*1ca0*/  F2F.F64.F32 R24, R0 ;  /* 0x0000000000187310 */ /* 0x0008240000201800 */
[----:B0---4-:R-:W-:Y:S05]  /*1cb0*/  BRA `(.L_x_5967) ;  /* 0x0000000000a47947 */ /* 0x011fea0003800000 */
.L_x_5979:
        /* <DEDUP_REMOVED lines=18> */
.L_x_5966:
        /* <DEDUP_REMOVED lines=16> */
.L_x_5988:
[----:B------:R-:W-:Y:S01]  /*1ee0*/  CS2R R24, SRZ ;  /* 0x0000000000187805 */ /* 0x000fe2000001ff00 */
[----:B------:R-:W-:Y:S06]  /*1ef0*/  BRA `(.L_x_5967) ;  /* 0x0000000000147947 */ /* 0x000fec0003800000 */
.L_x_5987:
[----:B------:R-:W2:Y:S02]  /*1f00*/  LDG.E.64 R24, desc[UR36][R4.64] ;  /* 0x0000002404187981 */ /* 0x000ea4000c1e1b00 */
[----:B--2---:R-:W1:Y:S02]  /*1f10*/  I2F.F64.U64 R24, R24 ;  /* 0x0000001800187312 */ /* 0x004e640000301800 */
[----:B-1----:R-:W-:Y:S05]  /*1f20*/  BRA `(.L_x_5967) ;  /* 0x0000000000087947 */ /* 0x002fea0003800000 */
.L_x_5986:
[----:B------:R-:W2:Y:S02]  /*1f30*/  LDG.E R4, desc[UR36][R4.64] ;  /* 0x0000002404047981 */ /* 0x000ea4000c1e1900 */
[----:B--2---:R1:W2:Y:S02]  /*1f40*/  I2F.F64.U32 R24, R4 ;  /* 0x0000000400187312 */ /* 0x0042a40000201800 */
.L_x_5967:
[----:B------:R-:W-:Y:S05]  /*1f50*/  BSYNC.RECONVERGENT B7 ;  /* 0x0000000000077941 */ /* 0x000fea0003800200 */
.L_x_5961:
[----:B------:R-:W-:-:S07]  /*1f60*/  VIADD R29, R29, 0x80 ;  /* 0x000000801d1d7836 */ /* 0x000fce0000000000 */
.L_x_5960:
[----:B------:R-:W-:Y:S05]  /*1f70*/  BSYNC.RECONVERGENT B6 ;  /* 0x0000000000067941 */ /* 0x000fea0003800200 */
.L_x_5959:
[----:B------:R-:W-:Y:S01]  /*1f80*/  ISETP.GE.AND P0, PT, R29, R2, PT ;  /* 0x000000021d00720c */ /* 0x000fe20003f06270 */
[----:B------:R-:W-:Y:S01]  /*1f90*/  BSSY.RECONVERGENT B6, `(.L_x_5989) ;  /* 0x00000f6000067945 */ /* 0x000fe20003800200 */
[----:B------:R-:W-:-:S11]  /*1fa0*/  CS2R R18, SRZ ;  /* 0x0000000000127805 */ /* 0x000fd6000001ff00 */
[----:B------:R-:W-:Y:S05]  /*1fb0*/  @P0 BRA `(.L_x_5990) ;  /* 0x0000000c00cc0947 */ /* 0x000fea0003800000 */
[----:B012-4-:R-:W0:Y:S01]  /*1fc0*/  LDC.64 R4, c[0x0][0x390] ;  /* 0x0000e400ff047b82 */ /* 0x017e220000000a00 */
        /* <DEDUP_REMOVED lines=20> */
.L_x_5995:
[----:B------:R-:W2:Y:S02]  /*2110*/  LDG.E.U8 R4, desc[UR36][R4.64] ;  /* 0x0000002404047981 */ /* 0x000ea4000c1e1100 */
[----:B--2---:R0:W1:Y:S02]  /*2120*/  I2F.F64.U16 R18, R4 ;  /* 0x0000000400127312 */ /* 0x0040640000101800 */
[----:B01----:R-:W-:Y:S05]  /*2130*/  BRA `(.L_x_5997) ;  /* 0x0000000c00647947 */ /* 0x003fea0003800000 */
.L_x_5994:
        /* <DEDUP_REMOVED lines=9> */
.L_x_5999:
[----:B------:R-:W2:Y:S02]  /*21d0*/  LDG.E R4, desc[UR36][R4.64] ;  /* 0x0000002404047981 */ /* 0x000ea4000c1e1900 */
[----:B--2---:R0:W1:Y:S02]  /*21e0*/  I2F.F64 R18, R4 ;  /* 0x0000000400127312 */ /* 0x0040640000201c00 */
[----:B01----:R-:W-:Y:S05]  /*21f0*/  BRA `(.L_x_5997) ;  /* 0x0000000c00347947 */ /* 0x003fea0003800000 */
.L_x_5998:
[----:B------:R-:W2:Y:S02]  /*2200*/  LDG.E.U16 R4, desc[UR36][R4.64] ;  /* 0x0000002404047981 */ /* 0x000ea4000c1e1500 */
[----:B--2---:R0:W1:Y:S02]  /*2210*/  I2F.F64.S16 R18, R4 ;  /* 0x0000000400127312 */ /* 0x0040640000101c00 */
[----:B01----:R-:W-:Y:S05]  /*2220*/  BRA `(.L_x_5997) ;  /* 0x0000000c00287947 */ /* 0x003fea0003800000 */
.L_x_5993:
        /* <DEDUP_REMOVED lines=10> */
.L_x_6001:
[----:B------:R-:W2:Y:S02]  /*22d0*/  LDG.E.U16 R0, desc[UR36][R4.64] ;  /* 0x0000002404007981 */ /* 0x000ea4000c1e1500 */
[----:B--2---:R-:W-:-:S05]  /*22e0*/  HADD2.F32 R0, -RZ, R0.H0_H0 ;  /* 0x20000000ff007230 */ /* 0x004fca0000004100 */
[----:B------:R-:W-:-:S04]  /*22f0*/  FMUL.FTZ R0, R0, 1 ;  /* 0x3f80000000007820 */ /* 0x000fc80000410000 */
[----:B------:R1:W2:Y:S02]  /*2300*/  F2F.F64.F32 R18, R0 ;  /* 0x0000000000127310 */ /* 0x0002a40000201800 */
[----:B-12---:R-:W-:Y:S05]  /*2310*/  BRA `(.L_x_5997) ;  /* 0x0000000800ec7947 */ /* 0x006fea0003800000 */
.L_x_6000:
        /* <DEDUP_REMOVED lines=10> */
.L_x_6003:
[----:B------:R-:W2:Y:S02]  /*23c0*/  LDG.E.U16 R4, desc[UR36][R4.64] ;  /* 0x0000002404047981 */ /* 0x000ea4000c1e1500 */
[----:B--2---:R-:W-:-:S05]  /*23d0*/  HADD2.F32 R0, -RZ, R4.H0_H0 ;  /* 0x20000004ff007230 */ /* 0x004fca0000004100 */
[----:B------:R-:W-:-:S04]  /*23e0*/  FMUL.FTZ R0, R0, 1 ;  /* 0x3f80000000007820 */ /* 0x000fc80000410000 */
[----:B------:R1:W2:Y:S02]  /*23f0*/  F2F.F64.F32 R18, R0 ;  /* 0x0000000000127310 */ /* 0x0002a40000201800 */
[----:B-12---:R-:W-:Y:S05]  /*2400*/  BRA `(.L_x_5997) ;  /* 0x0000000800b07947 */ /* 0x006fea0003800000 */
.L_x_6002:
[----:B------:R0:W5:Y:S01]  /*2410*/  LDG.E.64 R18, desc[UR36][R4.64] ;  /* 0x0000002404127981 */ /* 0x000162000c1e1b00 */
[----:B------:R-:W-:Y:S05]  /*2420*/  BRA `(.L_x_5997) ;  /* 0x0000000800a87947 */ /* 0x000fea0003800000 */
.L_x_5992:
        /* <DEDUP_REMOVED lines=13> */
.L_x_6006:
[----:B------:R1:W5:Y:S01]  /*2500*/  LDG.E.64 R18, desc[UR36][R4.64] ;  /* 0x0000002404127981 */ /* 0x000362000c1e1b00 */
[----:B------:R-:W-:Y:S05]  /*2510*/  BRA `(.L_x_5997) ;  /* 0x00000008006c7947 */ /* 0x000fea0003800000 */
.L_x_6005:
        /* <DEDUP_REMOVED lines=26> */
[----:B--2-4-:R-:W-:Y:S05]  /*26c0*/  BRA `(.L_x_5997) ;  /* 0x0000000800007947 */ /* 0x014fea0003800000 */
.L_x_6008:
        /* <DEDUP_REMOVED lines=13> */
[----:B------:R2:W4:Y:S02]  /*27a0*/  F2F.F64.F32 R18, R0 ;  /* 0x0000000000127310 */ /* 0x0005240000201800 */
[----:B--2-4-:R-:W-:Y:S05]  /*27b0*/  BRA `(.L_x_5997) ;  /* 0x0000000400c47947 */ /* 0x014fea0003800000 */
.L_x_6007:
[----:B------:R-:W2:Y:S02]  /*27c0*/  LDG.E.U16 R0, desc[UR36][R4.64] ;  /* 0x0000002404007981 */ /* 0x000ea4000c1e1500 */
[----:B--2---:R-:W-:-:S04]  /*27d0*/  IMAD.U32 R0, R0, 0x10000, RZ ;  /* 0x0001000000007824 */ /* 0x004fc800078e00ff */
[----:B------:R-:W-:-:S04]  /*27e0*/  FMUL.FTZ R0, R0, 1 ;  /* 0x3f80000000007820 */ /* 0x000fc80000410000 */
[----:B------:R2:W4:Y:S02]  /*27f0*/  F2F.F64.F32 R18, R0 ;  /* 0x0000000000127310 */ /* 0x0005240000201800 */
[----:B--2-4-:R-:W-:Y:S05]  /*2800*/  BRA `(.L_x_5997) ;  /* 0x0000000400b07947 */ /* 0x014fea0003800000 */
.L_x_6004:
        /* <DEDUP_REMOVED lines=9> */
[----:B--2---:R0:W1:Y:S02]  /*28a0*/  I2F.F64.U16 R18, R4 ;  /* 0x0000000400127312 */ /* 0x0040640000101800 */
[----:B01----:R-:W-:Y:S05]  /*28b0*/  BRA `(.L_x_5997) ;  /* 0x0000000400847947 */ /* 0x003fea0003800000 */
.L_x_6011:
        /* <DEDUP_REMOVED lines=21> */
.L_x_6013:
[----:B------:R-:W-:Y:S05]  /*2a10*/  BSYNC.RECONVERGENT B0 ;  /* 0x0000000000007941 */ /* 0x000fea0003800200 */
.L_x_6012:
[----:B------:R-:W-:Y:S01]  /*2a20*/  IMAD.SHL.U32 R0, R0, 0x100000, RZ ;  /* 0x0010000000007824 */ /* 0x000fe200078e00ff */
[----:B------:R-:W-:-:S04]  /*2a30*/  LEA R3, R3, 0x3b800000, 0x17 ;  /* 0x3b80000003037811 */ /* 0x000fc800078eb8ff */
[----:B------:R-:W-:-:S05]  /*2a40*/  LOP3.LUT R0, R3, R0, R7, 0xfe, !PT ;  /* 0x0000000003007212 */ /* 0x000fca00078efe07 */
[----:B------:R-:W-:-:S04]  /*2a50*/  FMUL.FTZ R0, R0, 1 ;  /* 0x3f80000000007820 */ /* 0x000fc80000410000 */
[----:B------:R0:W1:Y:S02]  /*2a60*/  F2F.F64.F32 R18, R0 ;  /* 0x0000000000127310 */ /* 0x0000640000201800 */
[----:B01----:R-:W-:Y:S05]  /*2a70*/  BRA `(.L_x_5997) ;  /* 0x0000000400147947 */ /* 0x003fea0003800000 */
.L_x_6010:
        /* <DEDUP_REMOVED lines=21> */
.L_x_6015:
[----:B------:R-:W-:Y:S05]  /*2bd0*/  BSYNC.RECONVERGENT B0 ;  /* 0x0000000000007941 */ /* 0x000fea0003800200 */
.L_x_6014:
[----:B------:R-:W-:Y:S01]  /*2be0*/  IMAD.SHL.U32 R0, R0, 0x200000, RZ ;  /* 0x0020000000007824 */ /* 0x000fe200078e00ff */
[----:B------:R-:W-:-:S04]  /*2bf0*/  LEA R3, R3, 0x37800000, 0x17 ;  /* 0x3780000003037811 */ /* 0x000fc800078eb8ff */
[----:B------:R-:W-:-:S05]  /*2c00*/  LOP3.LUT R0, R3, R0, R7, 0xfe, !PT ;  /* 0x0000000003007212 */ /* 0x000fca00078efe07 */
[----:B------:R-:W-:-:S04]  /*2c10*/  FMUL.FTZ R0, R0, 1 ;  /* 0x3f80000000007820 */ /* 0x000fc80000410000 */
[----:B------:R0:W1:Y:S02]  /*2c20*/  F2F.F64.F32 R18, R0 ;  /* 0x0000000000127310 */ /* 0x0000640000201800 */
[----:B01----:R-:W-:Y:S05]  /*2c30*/  BRA `(.L_x_5997) ;  /* 0x0000000000a47947 */ /* 0x003fea0003800000 */
.L_x_6009:
        /* <DEDUP_REMOVED lines=18> */
.L_x_5996:
        /* <DEDUP_REMOVED lines=16> */
.L_x_6018:
[----:B------:R-:W-:Y:S01]  /*2e60*/  CS2R R18, SRZ ;  /* 0x0000000000127805 */ /* 0x000fe2000001ff00 */
[----:B------:R-:W-:Y:S06]  /*2e70*/  BRA `(.L_x_5997) ;  /* 0x0000000000147947 */ /* 0x000fec0003800000 */
.L_x_6017:
[----:B------:R-:W2:Y:S02]  /*2e80*/  LDG.E.64 R18, desc[UR36][R4.64] ;  /* 0x0000002404127981 */ /* 0x000ea4000c1e1b00 */
[----:B--2---:R-:W0:Y:S02]  /*2e90*/  I2F.F64.U64 R18, R18 ;  /* 0x0000001200127312 */ /* 0x004e240000301800 */
[----:B0-----:R-:W-:Y:S05]  /*2ea0*/  BRA `(.L_x_5997) ;  /* 0x0000000000087947 */ /* 0x001fea0003800000 */
.L_x_6016:
[----:B------:R-:W2:Y:S02]  /*2eb0*/  LDG.E R4, desc[UR36][R4.64] ;  /* 0x0000002404047981 */ /* 0x000ea4000c1e1900 */
[----:B--2---:R2:W4:Y:S02]  /*2ec0*/  I2F.F64.U32 R18, R4 ;  /* 0x0000000400127312 */ /* 0x0045240000201800 */
.L_x_5997:
[----:B------:R-:W-:Y:S05]  /*2ed0*/  BSYNC.RECONVERGENT B7 ;  /* 0x0000000000077941 */ /* 0x000fea0003800200 */
.L_x_5991:
[----:B------:R-:W-:-:S07]  /*2ee0*/  VIADD R29, R29, 0x80 ;  /* 0x000000801d1d7836 */ /* 0x000fce0000000000 */
.L_x_5990:
[----:B------:R-:W-:Y:S05]  /*2ef0*/  BSYNC.RECONVERGENT B6 ;  /* 0x0000000000067941 */ /* 0x000fea0003800200 */
.L_x_5989:
[----:B------:R-:W-:Y:S01]  /*2f00*/  ISETP.GE.AND P0, PT, R29, R2, PT ;  /* 0x000000021d00720c */ /* 0x000fe20003f06270 */
[----:B------:R-:W-:Y:S01]  /*2f10*/  BSSY.RECONVERGENT B6, `(.L_x_6019) ;  /* 0x00000f0000067945 */ /* 0x000fe20003800200 */
[----:B------:R-:W-:-:S11]  /*2f20*/  CS2R R16, SRZ ;  /* 0x0000000000107805 */ /* 0x000fd6000001ff00 */
[----:B------:R-:W-:Y:S05]  /*2f30*/  @P0 BRA `(.L_x_6020) ;  /* 0x0000000c00b40947 */ /* 0x000fea0003800000 */
[----:B012-4-:R-:W0:Y:S01]  /*2f40*/  LDC.64 R4, c[0x0][0x390] ;  /* 0x0000e400ff047b82 */ /* 0x017e220000000a00 */
        /* <DEDUP_REMOVED lines=19> */
.L_x_6024:
[----:B------:R-:W2:Y:S02]  /*3080*/  LDG.E.U8 R4, desc[UR36][R4.64] ;  /* 0x0000002404047981 */ /* 0x000ea4000c1e1100 */
[----:B--2---:R0:W1:Y:S02]  /*3090*/  I2F.F64.U16 R16, R4 ;  /* 0x0000000400107312 */ /* 0x0040640000101800 */
[----:B01----:R-:W-:Y:S05]  /*30a0*/  BRA `(.L_x_6020) ;  /* 0x0000000c00587947 */ /* 0x003fea0003800000 */
.L_x_6023:
        /* <DEDUP_REMOVED lines=9> */
.L_x_6027:
[----:B------:R-:W2:Y:S02]  /*3140*/  LDG.E R4, desc[UR36][R4.64] ;  /* 0x0000002404047981 */ /* 0x000ea4000c1e1900 */
[----:B--2---:R0:W1:Y:S02]  /*3150*/  I2F.F64 R16, R4 ;  /* 0x0000000400107312 */ /* 0x0040640000201c00 */
[----:B01----:R-:W-:Y:S05]  /*3160*/  BRA `(.L_x_6020) ;  /* 0x0000000c00287947 */ /* 0x003fea0003800000 */
.L_x_6026:
[----:B------:R-:W2:Y:S02]  /*3170*/  LDG.E.U16 R4, desc[UR36][R4.64] ;  /* 0x0000002404047981 */ /* 0x000ea4000c1e1500 */
[----:B--2---:R0:W1:Y:S02]  /*3180*/  I2F.F64.S16 R16, R4 ;  /* 0x0000000400107312 */ /* 0x0040640000101c00 */
[----:B01----:R-:W-:Y:S05]  /*3190*/  BRA `(.L_x_6020) ;  /* 0x0000000c001c7947 */ /* 0x003fea0003800000 */
.L_x_6022:
        /* <DEDUP_REMOVED lines=10> */
.L_x_6029:
[----:B------:R-:W2:Y:S02]  /*3240*/  LDG.E.U16 R0, desc[UR36][R4.64] ;  /* 0x0000002404007981 */ /* 0x000ea4000c1e1500 */
[----:B--2---:R-:W-:-:S05]  /*3250*/  HADD2.F32 R0, -RZ, R0.H0_H0 ;  /* 0x20000000ff007230 */ /* 0x004fca0000004100 */
[----:B------:R-:W-:-:S04]  /*3260*/  FMUL.FTZ R0, R0, 1 ;  /* 0x3f80000000007820 */ /* 0x000fc80000410000 */
[----:B------:R0:W1:Y:S02]  /*3270*/  F2F.F64.F32 R16, R0 ;  /* 0x0000000000107310 */ /* 0x0000640000201800 */
[----:B01----:R-:W-:Y:S05]  /*3280*/  BRA `(.L_x_6020) ;  /* 0x0000000800e07947 */ /* 0x003fea0003800000 */
.L_x_6028:
        /* <DEDUP_REMOVED lines=10> */
.L_x_6031:
[----:B------:R-:W2:Y:S02]  /*3330*/  LDG.E.U16 R4, desc[UR36][R4.64] ;  /* 0x0000002404047981 */ /* 0x000ea4000c1e1500 */
[----:B--2---:R-:W-:-:S05]  /*3340*/  HADD2.F32 R0, -RZ, R4.H0_H0 ;  /* 0x20000004ff007230 */ /* 0x004fca0000004100 */
[----:B------:R-:W-:-:S04]  /*3350*/  FMUL.FTZ R0, R0, 1 ;  /* 0x3f80000000007820 */ /* 0x000fc80000410000 */
[----:B------:R0:W1:Y:S02]  /*3360*/  F2F.F64.F32 R16, R0 ;  /* 0x0000000000107310 */ /* 0x0000640000201800 */
[----:B01----:R-:W-:Y:S05]  /*3370*/  BRA `(.L_x_6020) ;  /* 0x0000000800a47947 */ /* 0x003fea0003800000 */
.L_x_6030:
[----:B------:R0:W5:Y:S01]  /*3380*/  LDG.E.64 R16, desc[UR36][R4.64] ;  /* 0x0000002404107981 */ /* 0x000162000c1e1b00 */
[----:B------:R-:W-:Y:S05]  /*3390*/  BRA `(.L_x_6020) ;  /* 0x00000008009c7947 */ /* 0x000fea0003800000 */
.L_x_6021:
        /* <DEDUP_REMOVED lines=13> */
.L_x_6034:
[----:B------:R0:W5:Y:S01]  /*3470*/  LDG.E.64 R16, desc[UR36][R4.64] ;  /* 0x0000002404107981 */ /* 0x000162000c1e1b00 */
[----:B------:R-:W-:Y:S05]  /*3480*/  BRA `(.L_x_6020) ;  /* 0x0000000800607947 */ /* 0x000fea0003800000 */
.L_x_6033:
        /* <DEDUP_REMOVED lines=27> */
.L_x_6036:
        /* <DEDUP_REMOVED lines=13> */
[----:B------:R0:W1:Y:S02]  /*3710*/  F2F.F64.F32 R16, R0 ;  /* 0x0000000000107310 */ /* 0x0000640000201800 */
[----:B01----:R-:W-:Y:S05]  /*3720*/  BRA `(.L_x_6020) ;  /* 0x0000000400b87947 */ /* 0x003fea0003800000 */
.L_x_6035:
[----:B------:R-:W2:Y:S02]  /*3730*/  LDG.E.U16 R0, desc[UR36][R4.64] ;  /* 0x0000002404007981 */ /* 0x000ea4000c1e1500 */
[----:B--2---:R-:W-:-:S04]  /*3740*/  IMAD.U32 R0, R0, 0x10000, RZ ;  /* 0x0001000000007824 */ /* 0x004fc800078e00ff */
[----:B------:R-:W-:-:S04]  /*3750*/  FMUL.FTZ R0, R0, 1 ;  /* 0x3f80000000007820 */ /* 0x000fc80000410000 */
[----:B------:R0:W1:Y:S02]  /*3760*/  F2F.F64.F32 R16, R0 ;  /* 0x0000000000107310 */ /* 0x0000640000201800 */
[----:B01----:R-:W-:Y:S05]  /*3770*/  BRA `(.L_x_6020) ;  /* 0x0000000400a47947 */ /* 0x003fea0003800000 */
.L_x_6032:
        /* <DEDUP_REMOVED lines=11> */
.L_x_6039:
[----:B------:R-:W2:Y:S02]  /*3830*/  LDG.E.U8 R4, desc[UR36][R4.64] ;  /* 0x0000002404047981 */ /* 0x000ea4000c1e1100 */
        /* <DEDUP_REMOVED lines=19> */
.L_x_6041:
[----:B------:R-:W-:Y:S05]  /*3970*/  BSYNC.RECONVERGENT B0 ;  /* 0x0000000000007941 */ /* 0x000fea0003800200 */
.L_x_6040:
[----:B------:R-:W-:Y:S01]  /*3980*/  IMAD.SHL.U32 R0, R0, 0x100000, RZ ;  /* 0x0010000000007824 */ /* 0x000fe200078e00ff */
[----:B------:R-:W-:-:S04]  /*3990*/  LEA R3, R3, 0x3b800000, 0x17 ;  /* 0x3b80000003037811 */ /* 0x000fc800078eb8ff */
[----:B------:R-:W-:-:S05]  /*39a0*/  LOP3.LUT R0, R3, R0, R7, 0xfe, !PT ;  /* 0x0000000003007212 */ /* 0x000fca00078efe07 */
[----:B------:R-:W-:-:S04]  /*39b0*/  FMUL.FTZ R0, R0, 1 ;  /* 0x3f80000000007820 */ /* 0x000fc80000410000 */
[----:B------:R0:W1:Y:S02]  /*39c0*/  F2F.F64.F32 R16, R0 ;  /* 0x0000000000107310 */ /* 0x0000640000201800 */
[----:B01----:R-:W-:Y:S05]  /*39d0*/  BRA `(.L_x_6020) ;  /* 0x00000004000c7947 */ /* 0x003fea0003800000 */
.L_x_6038:
        /* <DEDUP_REMOVED lines=20> */
.L_x_6043:
[----:B------:R-:W-:Y:S05]  /*3b20*/  BSYNC.RECONVERGENT B0 ;  /* 0x0000000000007941 */ /* 0x000fea0003800200 */
.L_x_6042:
[----:B------:R-:W-:Y:S01]  /*3b30*/  IMAD.SHL.U32 R0, R0, 0x200000, RZ ;  /* 0x0020000000007824 */ /* 0x000fe200078e00ff */
[----:B------:R-:W-:-:S04]  /*3b40*/  LEA R3, R3, 0x37800000, 0x17 ;  /* 0x3780000003037811 */ /* 0x000fc800078eb8ff */
[----:B------:R-:W-:-:S05]  /*3b50*/  LOP3.LUT R0, R3, R0, R7, 0xfe, !PT ;  /* 0x0000000003007212 */ /* 0x000fca00078efe07 */
[----:B------:R-:W-:-:S04]  /*3b60*/  FMUL.FTZ R0, R0, 1 ;  /* 0x3f80000000007820 */ /* 0x000fc80000410000 */
[----:B------:R0:W1:Y:S02]  /*3b70*/  F2F.F64.F32 R16, R0 ;  /* 0x0000000000107310 */ /* 0x0000640000201800 */
[----:B01----:R-:W-:Y:S05]  /*3b80*/  BRA `(.L_x_6020) ;  /* 0x0000000000a07947 */ /* 0x003fea0003800000 */
.L_x_6037:
        /* <DEDUP_REMOVED lines=18> */
.L_x_6025:
        /* <DEDUP_REMOVED lines=16> */
.L_x_6046:
[----:B------:R-:W-:Y:S05]  /*3db0*/  BRA `(.L_x_6020) ;  /* 0x0000000000147947 */ /* 0x000fea0003800000 */
.L_x_6045:
[----:B------:R-:W2:Y:S02]  /*3dc0*/  LDG.E.64 R16, desc[UR36][R4.64] ;  /* 0x0000002404107981 */ /* 0x000ea4000c1e1b00 */
[----:B--2---:R-:W0:Y:S02]  /*3dd0*/  I2F.F64.U64 R16, R16 ;  /* 0x0000001000107312 */ /* 0x004e240000301800 */
[----:B0-----:R-:W-:Y:S05]  /*3de0*/  BRA `(.L_x_6020) ;  /* 0x0000000000087947 */ /* 0x001fea0003800000 */
.L_x_6044:
[----:B------:R-:W2:Y:S02]  /*3df0*/  LDG.E R4, desc[UR36][R4.64] ;  /* 0x0000002404047981 */ /* 0x000ea4000c1e1900 */
[----:B--2---:R0:W1:Y:S02]  /*3e00*/  I2F.F64.U32 R16, R4 ;  /* 0x0000000400107312 */ /* 0x0040640000201800 */
.L_x_6020:
[----:B------:R-:W-:Y:S05]  /*3e10*/  BSYNC.RECONVERGENT B6 ;  /* 0x0000000000067941 */ /* 0x000fea0003800200 */
.L_x_6019:
[----:B------:R-:W-:Y:S01]  /*3e20*/  ISETP.GE.AND P0, PT, R23, R2, PT ;  /* 0x000000021700720c */ /* 0x000fe20003f06270 */
[----:B------:R-:W-:-:S12]  /*3e30*/  BSSY.RECONVERGENT B1, `(.L_x_6047) ;  /* 0x00001d4000017945 */ /* 0x000fd80003800200 */
[----:B------:R-:W-:Y:S05]  /*3e40*/  @P0 BRA `(.L_x_6048) ;  /* 0x0000001c00480947 */ /* 0x000fea0003800000 */
[----:B------:R-:W-:Y:S01]  /*3e50*/  IMAD.MOV.U32 R8, RZ, RZ, 0x652b82fe ;  /* 0x652b82feff087424 */ /* 0x000fe200078e00ff */
[----:B------:R-:W-:Y:S01]  /*3e60*/  UMOV UR4, 0x3b39803f ;  /* 0x3b39803f00047882 */ /* 0x000fe20000000000 */
[----:B------:R-:W-:Y:S01]  /*3e70*/  IMAD.MOV.U32 R9, RZ, RZ, 0x3ff71547 ;  /* 0x3ff71547ff097424 */ /* 0x000fe200078e00ff */
[----:B------:R-:W-:Y:S01]  /*3e80*/  UMOV UR5, 0x3c7abc9e ;  /* 0x3c7abc9e00057882 */ /* 0x000fe20000000000 */
[----:B------:R-:W-:Y:S01]  /*3e90*/  IMAD.MOV.U32 R6, RZ, RZ, -0x105c611 ;  /* 0xfefa39efff067424 */ /* 0x000fe200078e00ff */
[----:B012345:R-:W0:Y:S01]  /*3ea0*/  DADD R4, -RZ, -|R26| ;  /* 0x00000000ff047229 */ /* 0x03fe220000000d1a */
[----:B------:R-:W-:Y:S01]  /*3eb0*/  IMAD.MOV.U32 R7, RZ, RZ, 0x3fe62e42 ;  /* 0x3fe62e42ff077424 */ /* 0x000fe200078e00ff */
[----:B------:R-:W-:Y:S01]  /*3ec0*/  BSSY.RECONVERGENT B0, `(.L_x_6049) ;  /* 0x0000075000007945 */ /* 0x000fe20003800200 */
[----:B0-----:R-:W-:-:S05]  /*3ed0*/  IMAD.MOV.U32 R0, RZ, RZ, R5 ;  /* 0x000000ffff007224 */ /* 0x001fca00078e0005 */
[----:B------:R-:W-:-:S15]  /*3ee0*/  FSETP.GEU.FTZ.AND P0, PT, |R0|, 4.1917929649353027344, PT ;  /* 0x4086232b0000780b */ /* 0x000fde0003f1e200 */
[----:B------:R-:W-:-:S15]  /*3ef0*/  NOP ;  /* 0x0000000000007918 */ /* 0x000fde0000000000 */
[----:B------:R-:W-:-:S15]  /*3f00*/  NOP ;  /* 0x0000000000007918 */ /* 0x000fde0000000000 */
[----:B------:R-:W-:-:S11]  /*3f10*/  NOP ;  /* 0x0000000000007918 */ /* 0x000fd60000000000 */
        /* <DEDUP_REMOVED lines=111> */
.L_x_6050:
[----:B------:R-:W-:Y:S05]  /*4610*/  BSYNC.RECONVERGENT B0 ;  /* 0x0000000000007941 */ /* 0x000fea0003800200 */
.L_x_6049:
[C---:B-1----:R-:W-:Y:S01]  /*4620*/  FSETP.GEU.FTZ.AND P0, PT, R5.reuse, 1.7916666269302368164, PT ;  /* 0x3fe555550500780b */ /* 0x042fe20003f1e000 */
[----:B------:R-:W-:Y:S01]  /*4630*/  BSSY.RECONVERGENT B2, `(.L_x_6051) ;  /* 0x0000148000027945 */ /* 0x000fe20003800200 */
[----:B------:R-:W-:-:S04]  /*4640*/  FSETP.GT.FTZ.AND P1, PT, R5, -1.6999999284744262695, PT ;  /* 0xbfd999990500780b */ /* 0x000fc80003f34000 */
[----:B------:R-:W-:-:S13]  /*4650*/  PLOP3.LUT P0, PT, P0, P1, PT, 0xf2, 0x2f ;  /* 0x00000000002f781c */ /* 0x000fda0000703e72 */
[----:B------:R-:W-:Y:S05]  /*4660*/  @P0 BRA `(.L_x_6052) ;  /* 0x0000000800140947 */ /* 0x000fea0003800000 */
[----:B0-----:R-:W0:Y:S01]  /*4670*/  DADD R10, R4, 2 ;  /* 0x40000000040a7429 */ /* 0x001e220000000000 */
        /* <DEDUP_REMOVED lines=48> */
[----:B------:R-:W-:Y:S02]  /*4980*/  IMAD.MOV.U32 R6, RZ, RZ, R4 ;  /* 0x000000ffff067224 */ /* 0x000fe400078e0004 */
[----:B------:R-:W-:-:S07]  /*4990*/  IMAD.MOV.U32 R7, RZ, RZ, R5 ;  /* 0x000000ffff077224 */ /* 0x000fce00078e0005 */
[----:B------:R-:W-:Y:S05]  /*49a0*/  CALL.REL.NOINC `($__internal_7_$__cuda_sm20_div_rn_f64_full) ;  /* 0x000000b800c87944 */ /* 0x000fea0003c00000 */
[----:B------:R-:W-:Y:S02]  /*49b0*/  IMAD.MOV.U32 R6, RZ, RZ, R32 ;  /* 0x000000ffff067224 */ /* 0x000fe400078e0020 */
[----:B------:R-:W-:-:S07]  /*49c0*/  IMAD.MOV.U32 R7, RZ, RZ, R33 ;  /* 0x000000ffff077224 */ /* 0x000fce00078e0021 */
.L_x_6054:
[----:B------:R-:W-:Y:S05]  /*49d0*/  BSYNC.RECONVERGENT B3 ;  /* 0x0000000000037941 */ /* 0x000fea0003800200 */
.L_x_6053:
        /* <DEDUP_REMOVED lines=78> */
.L_x_6052:
[----:B------:R-:W1:Y:S02]  /*4ec0*/  DADD R4, R4, 1 ;  /* 0x3ff0000004047429 */ /* 0x000e640000000000 */
[----:B-1----:R-:W-:Y:S01]  /*4ed0*/  ISETP.GT.AND P0, PT, R5, 0xfffff, PT ;  /* 0x000fffff0500780c */ /* 0x002fe20003f04270 */
[----:B0-----:R-:W-:Y:S02]  /*4ee0*/  IMAD.MOV.U32 R8, RZ, RZ, R4 ;  /* 0x000000ffff087224 */ /* 0x001fe400078e0004 */
[--C-:B------:R-:W-:Y:S02]  /*4ef0*/  IMAD.MOV.U32 R9, RZ, RZ, R5.reuse ;  /* 0x000000ffff097224 */ /* 0x100fe400078e0005 */
[----:B------:R-:W-:-:S15]  /*4f00*/  IMAD.MOV.U32 R0, RZ, RZ, R5 ;  /* 0x000000ffff007224 */ /* 0x000fde00078e0005 */
[----:B------:R-:W-:-:S15]  /*4f10*/  NOP ;  /* 0x0000000000007918 */ /* 0x000fde0000000000 */
[----:B------:R-:W-:-:S15]  /*4f20*/  NOP ;  /* 0x0000000000007918 */ /* 0x000fde0000000000 */
[----:B------:R-:W-:-:S12]  /*4f30*/  NOP ;  /* 0x0000000000007918 */ /* 0x000fd80000000000 */
[----:B------:R-:W0:Y:S02]  /*4f40*/  @!P0 DMUL R8, R8, 1.80143985094819840000e+16 ;  /* 0x4350000008088828 */ /* 0x000e240000000000 */
[----:B0-----:R-:W-:Y:S02]  /*4f50*/  @!P0 IMAD.MOV.U32 R0, RZ, RZ, R9 ;  /* 0x000000ffff008224 */ /* 0x001fe400078e0009 */
[----:B------:R-:W-:Y:S02]  /*4f60*/  @!P0 IMAD.MOV.U32 R4, RZ, RZ, R8 ;  /* 0x000000ffff048224 */ /* 0x000fe400078e0008 */
[----:B------:R-:W-:-:S05]  /*4f70*/  VIADD R3, R0, 0xffffffff ;  /* 0xffffffff00037836 */ /* 0x000fca0000000000 */
[----:B------:R-:W-:Y:S01]  /*4f80*/  ISETP.GT.U32.AND P1, PT, R3, 0x7feffffe, PT ;  /* 0x7feffffe0300780c */ /* 0x000fe20003f24070 */
[----:B------:R-:W-:Y:S02]  /*4f90*/  IMAD.MOV.U32 R3, RZ, RZ, -0x3ff ;  /* 0xfffffc01ff037424 */ /* 0x000fe400078e00ff */
[----:B------:R-:W-:-:S10]  /*4fa0*/  @!P0 IMAD.MOV.U32 R3, RZ, RZ, -0x435 ;  /* 0xfffffbcbff038424 */ /* 0x000fd400078e00ff */
[----:B------:R-:W-:Y:S05]  /*4fb0*/  @P1 BRA `(.L_x_6056) ;  /* 0x0000000800a41947 */ /* 0x000fea0003800000 */
[C---:B------:R-:W-:Y:S01]  /*4fc0*/  LOP3.LUT R5, R0.reuse, 0xfffff, RZ, 0xc0, !PT ;  /* 0x000fffff00057812 */ /* 0x040fe200078ec0ff */
[----:B------:R-:W-:Y:S01]  /*4fd0*/  IMAD.MOV.U32 R20, RZ, RZ, RZ ;  /* 0x000000ffff147224 */ /* 0x000fe200078e00ff */
[----:B------:R-:W-:Y:S01]  /*4fe0*/  LEA.HI R0, R0, R3, RZ, 0xc ;  /* 0x0000000300007211 */ /* 0x000fe200078f60ff */
[----:B------:R-:W-:Y:S01]  /*4ff0*/  UMOV UR4, 0x80000000 ;  /* 0x8000000000047882 */ /* 0x000fe20000000000 */
[----:B------:R-:W-:Y:S01]  /*5000*/  LOP3.LUT R5, R5, 0x3ff00000, RZ, 0xfc, !PT ;  /* 0x3ff0000005057812 */ /* 0x000fe200078efcff */
[----:B------:R-:W-:-:S03]  /*5010*/  UMOV UR5, 0x43300000 ;  /* 0x4330000000057882 */ /* 0x000fc60000000000 */
[----:B------:R-:W-:-:S13]  /*5020*/  ISETP.GE.U32.AND P0, PT, R5, 0x3ff6a09f, PT ;  /* 0x3ff6a09f0500780c */ /* 0x000fda0003f06070 */
[----:B------:R-:W-:Y:S02]  /*5030*/  @P0 VIADD R9, R5, 0xfff00000 ;  /* 0xfff0000005090836 */ /* 0x000fe40000000000 */
[----:B------:R-:W-:Y:S02]  /*5040*/  @P0 VIADD R0, R0, 0x1 ;  /* 0x0000000100000836 */ /* 0x000fe40000000000 */
        /* <DEDUP_REMOVED lines=15> */
[----:B0-----:R-:W-:Y:S02]  /*5140*/  IMAD.MOV.U32 R28, RZ, RZ, -0x748574fc ;  /* 0x8b7a8b04ff1c7424 */ /* 0x001fe400078e00ff */
[----:B------:R-:W-:-:S15]  /*5150*/  IMAD.MOV.U32 R29, RZ, RZ, 0x3ed0ee25 ;  /* 0x3ed0ee25ff1d7424 */ /* 0x000fde00078e00ff */
[----:B------:R-:W-:-:S15]  /*5160*/  NOP ;  /* 0x0000000000007918 */ /* 0x000fde0000000000 */
[----:B------:R-:W-:-:S15]  /*5170*/  NOP ;  /* 0x0000000000007918 */ /* 0x000fde0000000000 */
[----:B------:R-:W-:-:S15]  /*5180*/  NOP ;  /* 0x0000000000007918 */ /* 0x000fde0000000000 */
        /* <DEDUP_REMOVED lines=140> */
.L_x_6056:
[----:B------:R-:W-:Y:S01]  /*5a50*/  IMAD.MOV.U32 R4, RZ, RZ, 0x0 ;  /* 0x00000000ff047424 */ /* 0x000fe200078e00ff */
[----:B------:R-:W-:Y:S01]  /*5a60*/  LOP3.LUT P0, RZ, R9, 0x7fffffff, RZ, 0xc0, !PT ;  /* 0x7fffffff09ff7812 */ /* 0x000fe2000780c0ff */
[----:B------:R-:W-:-:S06]  /*5a70*/  IMAD.MOV.U32 R5, RZ, RZ, 0x7ff00000 ;  /* 0x7ff00000ff057424 */ /* 0x000fcc00078e00ff */
[----:B------:R-:W0:Y:S02]  /*5a80*/  DFMA R8, R8, R4, +INF ;  /* 0x7ff000000808742b */ /* 0x000e240000000004 */
[----:B0-----:R-:W-:Y:S02]  /*5a90*/  FSEL R4, R8, RZ, P0 ;  /* 0x000000ff08047208 */ /* 0x001fe40000000000 */
[----:B------:R-:W-:-:S07]  /*5aa0*/  FSEL R5, R9, -QNAN , P0 ;  /* 0xfff0000009057808 */ /* 0x000fce0000000000 */
.L_x_6055:
[----:B------:R-:W-:Y:S05]  /*5ab0*/  BSYNC.RECONVERGENT B2 ;  /* 0x0000000000027941 */ /* 0x000fea0003800200 */
.L_x_6051:
[----:B------:R-:W-:Y:S01]  /*5ac0*/  IMAD.MOV.U32 R3, RZ, RZ, R27 ;  /* 0x000000ffff037224 */ /* 0x000fe200078e001b */
[----:B------:R-:W0:Y:S01]  /*5ad0*/  DSETP.MIN.AND P0, P1, RZ, R26, PT ;  /* 0x0000001aff00722a */ /* 0x000e220003900000 */
[----:B------:R-:W-:Y:S02]  /*5ae0*/  IMAD.MOV.U32 R0, RZ, RZ, RZ ;  /* 0x000000ffff007224 */ /* 0x000fe400078e00ff */
[----:B------:R-:W-:-:S03]  /*5af0*/  IMAD.MOV.U32 R6, RZ, RZ, RZ ;  /* 0x000000ffff067224 */ /* 0x000fc600078e00ff */
[----:B0-----:R-:W-:Y:S02]  /*5b00*/  FSEL R7, R0, R3, P0 ;  /* 0x0000000300077208 */ /* 0x001fe40000000000 */
[----:B------:R-:W-:Y:S02]  /*5b10*/  SEL R6, R6, R26, P0 ;  /* 0x0000001a06067207 */ /* 0x000fe40000000000 */
[----:B------:R-:W-:-:S15]  /*5b20*/  @P1 LOP3.LUT R7, R3, 0x80000, RZ, 0xfc, !PT ;  /* 0x0008000003071812 */ /* 0x000fde00078efcff */
[----:B------:R-:W-:-:S15]  /*5b30*/  NOP ;  /* 0x0000000000007918 */ /* 0x000fde0000000000 */
[----:B------:R-:W-:-:S15]  /*5b40*/  NOP ;  /* 0x0000000000007918 */ /* 0x000fde0000000000 */
[----:B------:R-:W-:-:S09]  /*5b50*/  NOP ;  /* 0x0000000000007918 */ /* 0x000fd20000000000 */
[----:B------:R0:W1:Y:S02]  /*5b60*/  DADD R4, R6, -R4 ;  /* 0x0000000006047229 */ /* 0x0000640000000804 */
.L_x_6048:
[----:B------:R-:W-:Y:S05]  /*5b70*/  BSYNC.RECONVERGENT B1 ;  /* 0x0000000000017941 */ /* 0x000fea0003800200 */
.L_x_6047:
[----:B---3-5:R-:W-:Y:S01]  /*5b80*/  VIADD R27, R23, 0x80 ;  /* 0x00000080171b7836 */ /* 0x028fe20000000000 */
[----:B------:R-:W-:Y:S04]  /*5b90*/  BSSY.RECONVERGENT B1, `(.L_x_6057) ;  /* 0x00001d7000017945 */ /* 0x000fe80003800200 */
[----:B------:R-:W-:-:S13]  /*5ba0*/  ISETP.GE.AND P0, PT, R27, R2, PT ;  /* 0x000000021b00720c */ /* 0x000fda0003f06270 */
[----:B------:R-:W-:Y:S05]  /*5bb0*/  @P0 BRA `(.L_x_6058) ;  /* 0x0000001c00500947 */ /* 0x000fea0003800000 */
[----:B------:R-:W-:Y:S01]  /*5bc0*/  IMAD.MOV.U32 R8, RZ, RZ, 0x652b82fe ;  /* 0x652b82feff087424 */ /* 0x000fe200078e00ff */
[----:B------:R-:W-:Y:S01]  /*5bd0*/  UMOV UR4, 0x3b39803f ;  /* 0x3b39803f00047882 */ /* 0x000fe20000000000 */
[----:B------:R-:W-:Y:S01]  /*5be0*/  IMAD.MOV.U32 R9, RZ, RZ, 0x3ff71547 ;  /* 0x3ff71547ff097424 */ /* 0x000fe200078e00ff */
[----:B------:R-:W-:Y:S01]  /*5bf0*/  UMOV UR5, 0x3c7abc9e ;  /* 0x3c7abc9e00057882 */ /* 0x000fe20000000000 */
[----:B0-----:R-:W-:Y:S01]  /*5c00*/  IMAD.MOV.U32 R6, RZ, RZ, -0x105c611 ;  /* 0xfefa39efff067424 */ /* 0x001fe200078e00ff */
[----:B--2---:R-:W0:Y:S01]  /*5c10*/  DADD R10, -RZ, -|R24| ;  /* 0x00000000ff0a7229 */ /* 0x004e220000000d18 */
[----:B------:R-:W-:Y:S01]  /*5c20*/  IMAD.MOV.U32 R7, RZ, RZ, 0x3fe62e42 ;  /* 0x3fe62e42ff077424 */ /* 0x000fe200078e00ff */
[----:B0-----:R-:W-:Y:S01]  /*5c30*/  FSETP.GEU.FTZ.AND P0, PT, |R11|, 4.1917929649353027344, PT ;  /* 0x4086232b0b00780b */ /* 0x001fe20003f1e200 */
[----:B------:R-:W-:-:S15]  /*5c40*/  BSSY.RECONVERGENT B0, `(.L_x_6059) ;  /* 0x0000074000007945 */ /* 0x000fde0003800200 */
[----:B------:R-:W-:-:S15]  /*5c50*/  NOP ;  /* 0x0000000000007918 */ /* 0x000fde0000000000 */
[----:B------:R-:W-:-:S15]  /*5c60*/  NOP ;  /* 0x0000000000007918 */ /* 0x000fde0000000000 */
[----:B------:R-:W-:-:S15]  /*5c70*/  NOP ;  /* 0x0000000000007918 */ /* 0x000fde0000000000 */
[----:B------:R-:W-:-:S01]  /*5c80*/  NOP ;  /* 0x0000000000007918 */ /* 0x000fc20000000000 */
        /* <DEDUP_REMOVED lines=111> */
.L_x_6060:
[----:B------:R-:W-:Y:S05]  /*6380*/  BSYNC.RECONVERGENT B0 ;  /* 0x0000000000007941 */ /* 0x000fea0003800200 */
.L_x_6059:
[C---:B--2---:R-:W-:Y:S01]  /*6390*/  FSETP.GEU.FTZ.AND P1, PT, R29.reuse, 1.7916666269302368164, PT ;  /* 0x3fe555551d00780b */ /* 0x044fe20003f3e000 */
[----:B------:R-:W-:Y:S01]  /*63a0*/  BSSY.RECONVERGENT B2, `(.L_x_6061) ;  /* 0x000014a000027945 */ /* 0x000fe20003800200 */
[----:B------:R-:W-:-:S13]  /*63b0*/  FSETP.GT.FTZ.AND P0, PT, R29, -1.6999999284744262695, PT ;  /* 0xbfd999991d00780b */ /* 0x000fda0003f14000 */
[----:B------:R-:W-:Y:S05]  /*63c0*/  @P0 BRA !P1, `(.L_x_6062) ;  /* 0x0000000c000c0947 */ /* 0x000fea0004800000 */
[----:B------:R-:W2:Y:S01]  /*63d0*/  DADD R28, R28, 1 ;  /* 0x3ff000001c1c7429 */ /* 0x000ea20000000000 */
[----:B------:R-:W-:Y:S01]  /*63e0*/  IMAD.MOV.U32 R13, RZ, RZ, -0x3ff ;  /* 0xfffffc01ff0d7424 */ /* 0x000fe200078e00ff */
[----:B--2---:R-:W-:Y:S01]  /*63f0*/  ISETP.GT.AND P0, PT, R29, 0xfffff, PT ;  /* 0x000fffff1d00780c */ /* 0x004fe20003f04270 */
[----:B0-----:R-:W-:Y:S02]  /*6400*/  IMAD.MOV.U32 R8, RZ, RZ, R28 ;  /* 0x000000ffff087224 */ /* 0x001fe400078e001c */
[--C-:B------:R-:W-:Y:S02]  /*6410*/  IMAD.MOV.U32 R9, RZ, RZ, R29.reuse ;  /* 0x000000ffff097224 */ /* 0x100fe400078e001d */
[----:B------:R-:W-:-:S08]  /*6420*/  IMAD.MOV.U32 R0, RZ, RZ, R29 ;  /* 0x000000ffff007224 */ /* 0x000fd000078e001d */
[----:B------:R-:W-:-:S15]  /*6430*/  @!P0 IMAD.MOV.U32 R13, RZ, RZ, -0x435 ;  /* 0xfffffbcbff0d8424 */ /* 0x000fde00078e00ff */
[----:B------:R-:W-:-:S15]  /*6440*/  NOP ;  /* 0x0000000000007918 */ /* 0x000fde0000000000 */
[----:B------:R-:W-:-:S15]  /*6450*/  NOP ;  /* 0x0000000000007918 */ /* 0x000fde0000000000 */
[----:B------:R-:W-:-:S04]  /*6460*/  NOP ;  /* 0x0000000000007918 */ /* 0x000fc80000000000 */
[----:B------:R-:W0:Y:S02]  /*6470*/  @!P0 DMUL R8, R8, 1.80143985094819840000e+16 ;  /* 0x4350000008088828 */ /* 0x000e240000000000 */
[----:B0-----:R-:W-:-:S04]  /*6480*/  @!P0 IMAD.MOV.U32 R0, RZ, RZ, R9 ;  /* 0x000000ffff008224 */ /* 0x001fc800078e0009 */
[----:B------:R-:W-:-:S05]  /*6490*/  VIADD R3, R0, 0xffffffff ;  /* 0xffffffff00037836 */ /* 0x000fca0000000000 */
[----:B------:R-:W-:Y:S01]  /*64a0*/  ISETP.GE.U32.AND P1, PT, R3, 0x7fefffff, PT ;  /* 0x7fefffff0300780c */ /* 0x000fe20003f26070 */
[----:B------:R-:W-:Y:S02]  /*64b0*/  IMAD.MOV.U32 R3, RZ, RZ, R28 ;  /* 0x000000ffff037224 */ /* 0x000fe400078e001c */
[----:B------:R-:W-:-:S10]  /*64c0*/  @!P0 IMAD.MOV.U32 R3, RZ, RZ, R8 ;  /* 0x000000ffff038224 */ /* 0x000fd400078e0008 */
        /* <DEDUP_REMOVED lines=9> */
[C---:B------:R-:W-:Y:S01]  /*6560*/  LOP3.LUT R8, R0.reuse, 0xfffff, RZ, 0xc0, !PT ;  /* 0x000fffff00087812 */ /* 0x040fe200078ec0ff */
[----:B------:R-:W-:Y:S01]  /*6570*/  IMAD.MOV.U32 R20, RZ, RZ, RZ ;  /* 0x000000ffff147224 */ /* 0x000fe200078e00ff */
[----:B------:R-:W-:Y:S01]  /*6580*/  LEA.HI R0, R0, R13, RZ, 0xc ;  /* 0x0000000d00007211 */ /* 0x000fe200078f60ff */
[----:B------:R-:W-:Y:S01]  /*6590*/  IMAD.MOV.U32 R11, RZ, RZ, 0x43300000 ;  /* 0x43300000ff0b7424 */ /* 0x000fe200078e00ff */
[----:B------:R-:W-:Y:S01]  /*65a0*/  LOP3.LUT R9, R8, 0x3ff00000, RZ, 0xfc, !PT ;  /* 0x3ff0000008097812 */ /* 0x000fe200078efcff */
[----:B------:R-:W-:Y:S01]  /*65b0*/  IMAD.MOV.U32 R8, RZ, RZ, R3 ;  /* 0x000000ffff087224 */ /* 0x000fe200078e0003 */
[----:B------:R-:W-:Y:S01]  /*65c0*/  UMOV UR4, 0x80000000 ;  /* 0x8000000000047882 */ /* 0x000fe20000000000 */
[----:B------:R-:W-:Y:S01]  /*65d0*/  UMOV UR5, 0x43300000 ;  /* 0x4330000000057882 */ /* 0x000fe20000000000 */
[----:B------:R-:W-:-:S13]  /*65e0*/  ISETP.GE.U32.AND P0, PT, R9, 0x3ff6a09f, PT ;  /* 0x3ff6a09f0900780c */ /* 0x000fda0003f06070 */
[----:B------:R-:W-:Y:S02]  /*65f0*/  @P0 VIADD R3, R9, 0xfff00000 ;  /* 0xfff0000009030836 */ /* 0x000fe40000000000 */
[----:B------:R-:W-:Y:S02]  /*6600*/  @P0 VIADD R0, R0, 0x1 ;  /* 0x0000000100000836 */ /* 0x000fe40000000000 */
[----:B------:R-:W-:-:S03]  /*6610*/  @P0 IMAD.MOV.U32 R9, RZ, RZ, R3 ;  /* 0x000000ffff090224 */ /* 0x000fc600078e0003 */
[----:B------:R-:W-:-:S03]  /*6620*/  LOP3.LUT R10, R0, 0x80000000, RZ, 0x3c, !PT ;  /* 0x80000000000a7812 */ /* 0x000fc600078e3cff */
[----:B------:R-:W0:Y:S02]  /*6630*/  DADD R30, R8, 1 ;  /* 0x3ff00000081e7429 */ /* 0x000e240000000000 */
[----:B0-----:R-:W0:-:S15]  /*6640*/  MUFU.RCP64H R21, R31 ;  /* 0x0000001f00157308 */ /* 0x001e1e0000001800 */
[----:B------:R-:W-:-:S15]  /*6650*/  NOP ;  /* 0x0000000000007918 */ /* 0x000fde0000000000 */
[----:B------:R-:W-:-:S15]  /*6660*/  NOP ;  /* 0x0000000000007918 */ /* 0x000fde0000000000 */
[----:B------:R-:W-:-:S15]  /*6670*/  NOP ;  /* 0x0000000000007918 */ /* 0x000fde0000000000 */
[----:B------:R-:W-:-:S02]  /*6680*/  NOP ;  /* 0x0000000000007918 */ /* 0x000fc40000000000 */
[----:B------:R-:W-:-:S15]  /*6690*/  DADD R28, R8, -1 ;  /* 0xbff00000081c7429 */ /* 0x000fde0000000000 */
[----:B------:R-:W-:-:S15]  /*66a0*/  NOP ;  /* 0x0000000000007918 */ /* 0x000fde0000000000 */
[----:B------:R-:W-:-:S15]  /*66b0*/  NOP ;  /* 0x0000000000007918 */ /* 0x000fde0000000000 */
[----:B------:R-:W-:-:S15]  /*66c0*/  NOP ;  /* 0x0000000000007918 */ /* 0x000fde0000000000 */
[----:B------:R-:W-:-:S04]  /*66d0*/  NOP ;  /* 0x0000000000007918 */ /* 0x000fc80000000000 */
[----:B0-----:R0:W2:Y:S02]  /*66e0*/  DFMA R8, -R30, R20, 1 ;  /* 0x3ff000001e08742b */ /* 0x0010a40000000114 */
[----:B0-----:R-:W-:Y:S02]  /*66f0*/  IMAD.MOV.U32 R30, RZ, RZ, -0x748574fc ;  /* 0x8b7a8b04ff1e7424 */ /* 0x001fe400078e00ff */
[----:B------:R-:W-:-:S15]  /*6700*/  IMAD.MOV.U32 R31, RZ, RZ, 0x3ed0ee25 ;  /* 0x3ed0ee25ff1f7424 */ /* 0x000fde00078e00ff */
[----:B------:R-:W-:-:S15]  /*6710*/  NOP ;  /* 0x0000000000007918 */ /* 0x000fde0000000000 */
[----:B------:R-:W-:-:S15]  /*6720*/  NOP ;  /* 0x0000000000007918 */ /* 0x000fde0000000000 */
[----:B------:R-:W-:-:S15]  /*6730*/  NOP ;  /* 0x0000000000007918 */ /* 0x000fde0000000000 */
[----:B--2---:R-:W0:-:S15]  /*6740*/  DFMA R8, R8, R8, R8 ;  /* 0x000000080808722b */ /* 0x004e1e0000000008 */
        /* <DEDUP_REMOVED lines=95> */
[----:B------:R-:W2:Y:S01]  /*6d40*/  DFMA R30, R14, R30, UR4 ;  /* 0x000000040e1e7e2b */ /* 0x000ea2000800001e */
[----:B------:R-:W-:Y:S01]  /*6d50*/  UMOV UR4, 0x3b39803f ;  /* 0x3b39803f00047882 */ /* 0x000fe20000000000 */
[----:B------:R-:W-:-:S15]  /*6d60*/  UMOV UR5, 0x3c7abc9e ;  /* 0x3c7abc9e00057882 */ /* 0x000fde0000000000 */
[----:B------:R-:W-:-:S15]  /*6d70*/  NOP ;  /* 0x0000000000007918 */ /* 0x000fde0000000000 */
[----:B------:R-:W-:-:S15]  /*6d80*/  NOP ;  /* 0x0000000000007918 */ /* 0x000fde0000000000 */
[----:B------:R-:W-:-:S15]  /*6d90*/  NOP ;  /* 0x0000000000007918 */ /* 0x000fde0000000000 */
[----:B------:R-:W-:-:S02]  /*6da0*/  NOP ;  /* 0x0000000000007918 */ /* 0x000fc40000000000 */
[----:B------:R-:W3:-:S15]  /*6db0*/  DFMA R6, R10, -R6, R8 ;  /* 0x800000060a06722b */ /* 0x000ede0000000008 */
        /* <DEDUP_REMOVED lines=9> */
[----:B--2---:R-:W0:-:S15]  /*6e50*/  DMUL R30, R14, R30 ;  /* 0x0000001e0e1e7228 */ /* 0x004e1e0000000000 */
[----:B------:R-:W-:-:S15]  /*6e60*/  NOP ;  /* 0x0000000000007918 */ /* 0x000fde0000000000 */
[----:B------:R-:W-:-:S15]  /*6e70*/  NOP ;  /* 0x0000000000007918 */ /* 0x000fde0000000000 */
[----:B------:R-:W-:-:S15]  /*6e80*/  NOP ;  /* 0x0000000000007918 */ /* 0x000fde0000000000 */
[----:B------:R-:W-:-:S04]  /*6e90*/  NOP ;  /* 0x0000000000007918 */ /* 0x000fc80000000000 */
[----:B---3--:R-:W-:-:S15]  /*6ea0*/  DADD R6, -R12, R6 ;  /* 0x000000000c067229 */ /* 0x008fde0000000106 */
        /* <DEDUP_REMOVED lines=19> */
[----:B0-----:R0:W2:Y:S02]  /*6fe0*/  DADD R28, R8, R6 ;  /* 0x00000000081c7229 */ /* 0x0010a40000000006 */
[----:B0-2---:R-:W-:Y:S05]  /*6ff0*/  BRA `(.L_x_6063) ;  /* 0x0000000800107947 */ /* 0x005fea0003800000 */
.L_x_6062:
        /* <DEDUP_REMOVED lines=51> */
[----:B-1--4-:R-:W-:Y:S05]  /*7330*/  CALL.REL.NOINC `($__internal_7_$__cuda_sm20_div_rn_f64_full) ;  /* 0x0000009000647944 */ /* 0x012fea0003c00000 */
[----:B------:R-:W-:Y:S02]  /*7340*/  IMAD.MOV.U32 R6, RZ, RZ, R32 ;  /* 0x000000ffff067224 */ /* 0x000fe400078e0020 */
[----:B------:R-:W-:-:S07]  /*7350*/  IMAD.MOV.U32 R7, RZ, RZ, R33 ;  /* 0x000000ffff077224 */ /* 0x000fce00078e0021 */
.L_x_6065:
[----:B------:R-:W-:Y:S05]  /*7360*/  BSYNC.RECONVERGENT B3 ;  /* 0x0000000000037941 */ /* 0x000fea0003800200 */
.L_x_6064:
        /* <DEDUP_REMOVED lines=76> */
[----:B0-----:R0:W2:Y:S02]  /*7830*/  DADD R28, R12, R28 ;  /* 0x000000000c1c7229 */ /* 0x0010a4000000001c */
.L_x_6063:
[----:B------:R-:W-:Y:S05]  /*7840*/  BSYNC.RECONVERGENT B2 ;  /* 0x0000000000027941 */ /* 0x000fea0003800200 */
.L_x_6061:
[----:B------:R-:W-:Y:S01]  /*7850*/  IMAD.MOV.U32 R3, RZ, RZ, R25 ;  /* 0x000000ffff037224 */ /* 0x000fe200078e0019 */
[----:B------:R-:W3:Y:S01]  /*7860*/  DSETP.MIN.AND P0, P1, RZ, R24, PT ;  /* 0x00000018ff00722a */ /* 0x000ee20003900000 */
[----:B------:R-:W-:Y:S02]  /*7870*/  IMAD.MOV.U32 R0, RZ, RZ, RZ ;  /* 0x000000ffff007224 */ /* 0x000fe400078e00ff */
[----:B------:R-:W-:-:S03]  /*7880*/  IMAD.MOV.U32 R6, RZ, RZ, RZ ;  /* 0x000000ffff067224 */ /* 0x000fc600078e00ff */
[----:B---3--:R-:W-:Y:S02]  /*7890*/  FSEL R7, R0, R3, P0 ;  /* 0x0000000300077208 */ /* 0x008fe40000000000 */
[----:B------:R-:W-:Y:S02]  /*78a0*/  SEL R6, R6, R24, P0 ;  /* 0x0000001806067207 */ /* 0x000fe40000000000 */
[----:B------:R-:W-:-:S15]  /*78b0*/  @P1 LOP3.LUT R7, R3, 0x80000, RZ, 0xfc, !PT ;  /* 0x0008000003071812 */ /* 0x000fde00078efcff */
[----:B------:R-:W-:-:S15]  /*78c0*/  NOP ;  /* 0x0000000000007918 */ /* 0x000fde0000000000 */
[----:B------:R-:W-:-:S15]  /*78d0*/  NOP ;  /* 0x0000000000007918 */ /* 0x000fde0000000000 */
[----:B------:R-:W-:-:S09]  /*78e0*/  NOP ;  /* 0x0000000000007918 */ /* 0x000fd20000000000 */
[----:B--2---:R3:W2:Y:S02]  /*78f0*/  DADD R28, R6, -R28 ;  /* 0x00000000061c7229 */ /* 0x0046a4000000081c */
.L_x_6058:
[----:B------:R-:W-:Y:S05]  /*7900*/  BSYNC.RECONVERGENT B1 ;  /* 0x0000000000017941 */ /* 0x000fea0003800200 */
.L_x_6057:
[----:B------:R-:W-:Y:S01]  /*7910*/  VIADD R3, R23, 0x100 ;  /* 0x0000010017037836 */ /* 0x000fe20000000000 */
[----:B------:R-:W-:Y:S04]  /*7920*/  BSSY.RECONVERGENT B1, `(.L_x_6066) ;  /* 0x00001d7000017945 */ /* 0x000fe80003800200 */
[----:B------:R-:W-:-:S13]  /*7930*/  ISETP.GE.AND P0, PT, R3, R2, PT ;  /* 0x000000020300720c */ /* 0x000fda0003f06270 */
[----:B------:R-:W-:Y:S05]  /*7940*/  @P0 BRA `(.L_x_6067) ;  /* 0x0000001c00500947 */ /* 0x000fea0003800000 */
[----:B------:R-:W-:Y:S01]  /*7950*/  IMAD.MOV.U32 R8, RZ, RZ, 0x652b82fe ;  /* 0x652b82feff087424 */ /* 0x000fe200078e00ff */
[----:B------:R-:W-:Y:S01]  /*7960*/  UMOV UR4, 0x3b39803f ;  /* 0x3b39803f00047882 */ /* 0x000fe20000000000 */
[----:B------:R-:W-:Y:S01]  /*7970*/  IMAD.MOV.U32 R9, RZ, RZ, 0x3ff71547 ;  /* 0x3ff71547ff097424 */ /* 0x000fe200078e00ff */
[----:B------:R-:W-:Y:S01]  /*7980*/  UMOV UR5, 0x3c7abc9e ;  /* 0x3c7abc9e00057882 */ /* 0x000fe20000000000 */
[----:B0--3--:R-:W-:Y:S01]  /*7990*/  IMAD.MOV.U32 R6, RZ, RZ, -0x105c611 ;  /* 0xfefa39efff067424 */ /* 0x009fe200078e00ff */
[----:B----4-:R-:W0:Y:S01]  /*79a0*/  DADD R10, -RZ, -|R18| ;  /* 0x00000000ff0a7229 */ /* 0x010e220000000d12 */
        /* <DEDUP_REMOVED lines=22> */
[----:B0-----:R0:W3:Y:S01]  /*7b10*/  DFMA R12, R12, -UR4, R14 ;  /* 0x800000040c0c7c2b */ /* 0x0010e2000800000e */
[----:B------:R-:W-:Y:S01]  /*7b20*/  UMOV UR4, 0x69ce2bdf ;  /* 0x69ce2bdf00047882 */ /* 0x000fe20000000000 */
[----:B0-----:R-:W-:Y:S01]  /*7b30*/  IMAD.MOV.U32 R14, RZ, RZ, -0x35dec16 ;  /* 0xfca213eaff0e7424 */ /* 0x001fe200078e00ff */
[----:B------:R-:W-:Y:S01]  /*7b40*/  UMOV UR5, 0x3e5ade15 ;  /* 0x3e5ade1500057882 */ /* 0x000fe20000000000 */
[----:B------:R-:W-:-:S15]  /*7b50*/  IMAD.MOV.U32 R15, RZ, RZ, 0x3e928af3 ;  /* 0x3e928af3ff0f7424 */ /* 0x000fde00078e00ff */
[----:B------:R-:W-:-:S15]  /*7b60*/  NOP ;  /* 0x0000000000007918 */ /* 0x000fde0000000000 */
[----:B------:R-:W-:-:S15]  /*7b70*/  NOP ;  /* 0x0000000000007918 */ /* 0x000fde0000000000 */
[----:B------:R-:W-:-:S15]  /*7b80*/  NOP ;  /* 0x0000000000007918 */ /* 0x000fde0000000000 */
[----:B---3--:R-:W0:Y:S01]  /*7b90*/  DFMA R14, R12, UR4, R14 ;  /* 0x000000040c0e7c2b */ /* 0x008e22000800000e */
        /* <DEDUP_REMOVED lines=65> */
[----:B0-----:R-:W2:Y:S02]  /*7fb0*/  DFMA R14, R12, R14, 1 ;  /* 0x3ff000000c0e742b */ /* 0x001ea4000000000e */
        /* <DEDUP_REMOVED lines=21> */
.L_x_6069:
[----:B------:R-:W-:Y:S05]  /*8110*/  BSYNC.RECONVERGENT B0 ;  /* 0x0000000000007941 */ /* 0x000fea0003800200 */
.L_x_6068:
        /* <DEDUP_REMOVED lines=199> */
.L_x_6071:
        /* <DEDUP_REMOVED lines=51> */
[----:B-1----:R-:W-:Y:S05]  /*90c0*/  CALL.REL.NOINC `($__internal_7_$__cuda_sm20_div_rn_f64_full) ;  /* 0x0000007400007944 */ /* 0x002fea0003c00000 */
[----:B------:R-:W-:Y:S02]  /*90d0*/  IMAD.MOV.U32 R6, RZ, RZ, R32 ;  /* 0x000000ffff067224 */ /* 0x000fe400078e0020 */
[----:B------:R-:W-:-:S07]  /*90e0*/  IMAD.MOV.U32 R7, RZ, RZ, R33 ;  /* 0x000000ffff077224 */ /* 0x000fce00078e0021 */
.L_x_6074:
[----:B------:R-:W-:Y:S05]  /*90f0*/  BSYNC.RECONVERGENT B3 ;  /* 0x0000000000037941 */ /* 0x000fea0003800200 */
.L_x_6073:
        /* <DEDUP_REMOVED lines=77> */
.L_x_6072:
[----:B------:R-:W-:Y:S05]  /*95d0*/  BSYNC.RECONVERGENT B2 ;  /* 0x0000000000027941 */ /* 0x000fea0003800200 */
.L_x_6070:
        /* <DEDUP_REMOVED lines=10> */
[----:B--2---:R2:W3:Y:S02]  /*9680*/  DADD R24, R6, -R24 ;  /* 0x0000000006187229 */ /* 0x0044e40000000818 */
.L_x_6067:
[----:B------:R-:W-:Y:S05]  /*9690*/  BSYNC.RECONVERGENT B1 ;  /* 0x0000000000017941 */ /* 0x000fea0003800200 */
.L_x_6066:
        /* <DEDUP_REMOVED lines=8> */
[----:B0-23--:R-:W-:Y:S01]  /*9720*/  IMAD.MOV.U32 R6, RZ, RZ, -0x105c611 ;  /* 0xfefa39efff067424 */ /* 0x00dfe200078e00ff */
[----:B-1----:R-:W0:Y:S01]  /*9730*/  DADD R10, -RZ, -|R16| ;  /* 0x00000000ff0a7229 */ /* 0x002e220000000d10 */
        /* <DEDUP_REMOVED lines=96> */
[----:B0-----:R-:W4:Y:S02]  /*9d40*/  DFMA R14, R12, R14, 1 ;  /* 0x3ff000000c0e742b */ /* 0x001f24000000000e */
[----:B----4-:R-:W-:Y:S02]  /*9d50*/  IMAD R19, R8, 0x100000, R15 ;  /* 0x0010000008137824 */ /* 0x010fe400078e020f */
        /* <DEDUP_REMOVED lines=20> */
.L_x_6078:
[----:B------:R-:W-:Y:S05]  /*9ea0*/  BSYNC.RECONVERGENT B0 ;  /* 0x0000000000007941 */ /* 0x000fea0003800200 */
.L_x_6077:
[C---:B-1----:R-:W-:Y:S01]  /*9eb0*/  FSETP.GEU.FTZ.AND P1, PT, R19.reuse, 1.7916666269302368164, PT ;  /* 0x3fe555551300780b */ /* 0x042fe20003f3e000 */
[----:B------:R-:W-:Y:S01]  /*9ec0*/  BSSY.RECONVERGENT B2, `(.L_x_6079) ;  /* 0x0000148000027945 */ /* 0x000fe20003800200 */
[----:B------:R-:W-:-:S13]  /*9ed0*/  FSETP.GT.FTZ.AND P0, PT, R19, -1.6999999284744262695, PT ;  /* 0xbfd999991300780b */ /* 0x000fda0003f14000 */
[----:B------:R-:W-:Y:S05]  /*9ee0*/  @P0 BRA !P1, `(.L_x_6080) ;  /* 0x0000000c00040947 */ /* 0x000fea0004800000 */
        /* <DEDUP_REMOVED lines=8> */
[----:B0-----:R-:W-:Y:S02]  /*9f70*/  @!P0 IMAD.MOV.U32 R19, RZ, RZ, R11 ;  /* 0x000000ffff138224 */ /* 0x001fe400078e000b */
[----:B------:R-:W-:Y:S02]  /*9f80*/  @!P0 IMAD.MOV.U32 R18, RZ, RZ, R10 ;  /* 0x000000ffff128224 */ /* 0x000fe400078e000a */
[----:B------:R-:W-:-:S05]  /*9f90*/  VIADD R0, R19, 0xffffffff ;  /* 0xffffffff13007836 */ /* 0x000fca0000000000 */
[----:B------:R-:W-:Y:S01]  /*9fa0*/  ISETP.GE.U32.AND P1, PT, R0, 0x7fefffff, PT ;  /* 0x7fefffff0000780c */ /* 0x000fe20003f26070 */
[----:B------:R-:W-:Y:S02]  /*9fb0*/  IMAD.MOV.U32 R0, RZ, RZ, -0x3ff ;  /* 0xfffffc01ff007424 */ /* 0x000fe400078e00ff */
        /* <DEDUP_REMOVED lines=15> */
[----:B------:R-:W-:Y:S01]  /*a0b0*/  IMAD.MOV.U32 R11, RZ, RZ, 0x43300000 ;  /* 0x43300000ff0b7424 */ /* 0x000fe200078e00ff */
        /* <DEDUP_REMOVED lines=164> */
.L_x_6080:
        /* <DEDUP_REMOVED lines=54> */
.L_x_6083:
[----:B------:R-:W-:Y:S05]  /*ae60*/  BSYNC.RECONVERGENT B3 ;  /* 0x0000000000037941 */ /* 0x000fea0003800200 */
.L_x_6082:
        /* <DEDUP_REMOVED lines=77> */
.L_x_6081:
[----:B------:R-:W-:Y:S05]  /*b340*/  BSYNC.RECONVERGENT B2 ;  /* 0x0000000000027941 */ /* 0x000fea0003800200 */
.L_x_6079:
[----:B------:R-:W-:Y:S01]  /*b350*/  IMAD.MOV.U32 R7, RZ, RZ, R17 ;  /* 0x000000ffff077224 */ /* 0x000fe200078e0011 */
[----:B------:R2:W3:Y:S01]  /*b360*/  DSETP.MIN.AND P0, P1, RZ, R16, PT ;  /* 0x00000010ff00722a */ /* 0x0004e20003900000 */
[----:B------:R-:W-:Y:S02]  /*b370*/  IMAD.MOV.U32 R0, RZ, RZ, RZ ;  /* 0x000000ffff007224 */ /* 0x000fe400078e00ff */
[----:B------:R-:W-:Y:S02]  /*b380*/  IMAD.MOV.U32 R3, RZ, RZ, R16 ;  /* 0x000000ffff037224 */ /* 0x000fe400078e0010 */
[----:B--2---:R-:W-:Y:S01]  /*b390*/  IMAD.MOV.U32 R16, RZ, RZ, RZ ;  /* 0x000000ffff107224 */ /* 0x004fe200078e00ff */
[----:B---3--:R-:W-:Y:S02]  /*b3a0*/  FSEL R11, R0, R7, P0 ;  /* 0x00000007000b7208 */ /* 0x008fe40000000000 */
[----:B------:R-:W-:Y:S02]  /*b3b0*/  @P1 LOP3.LUT R11, R7, 0x80000, RZ, 0xfc, !PT ;  /* 0x00080000070b1812 */ /* 0x000fe400078efcff */
[----:B------:R-:W-:-:S03]  /*b3c0*/  SEL R16, R16, R3, P0 ;  /* 0x0000000310107207 */ /* 0x000fc60000000000 */
[----:B------:R-:W-:-:S15]  /*b3d0*/  IMAD.MOV.U32 R17, RZ, RZ, R11 ;  /* 0x000000ffff117224 */ /* 0x000fde00078e000b */
[----:B------:R-:W-:-:S15]  /*b3e0*/  NOP ;  /* 0x0000000000007918 */ /* 0x000fde0000000000 */
[----:B------:R-:W-:-:S15]  /*b3f0*/  NOP ;  /* 0x0000000000007918 */ /* 0x000fde0000000000 */
[----:B------:R-:W-:-:S06]  /*b400*/  NOP ;  /* 0x0000000000007918 */ /* 0x000fcc0000000000 */
[----:B-1----:R1:W2:Y:S02]  /*b410*/  DADD R16, R16, -R8 ;  /* 0x0000000010107229 */ /* 0x0022a40000000808 */
.L_x_6076:
[----:B------:R-:W-:Y:S05]  /*b420*/  BSYNC.RECONVERGENT B1 ;  /* 0x0000000000017941 */ /* 0x000fea0003800200 */
.L_x_6075:
[----:B0---4-:R-:W0:Y:S01]  /*b430*/  LDC.U8 R18, c[0x0][0x3a4] ;  /* 0x0000e900ff127b82 */ /* 0x011e220000000000 */
[----:B------:R-:W-:Y:S01]  /*b440*/  ISETP.GE.AND P0, PT, R23, R2, PT ;  /* 0x000000021700720c */ /* 0x000fe20003f06270 */
[----:B------:R-:W-:Y:S04]  /*b450*/  BSSY.RECONVERGENT B7, `(.L_x_6084) ;  /* 0x00003cc000077945 */ /* 0x000fe80003800200 */
[----:B------:R-:W-:Y:S08]  /*b460*/  BSSY.RELIABLE B6, `(.L_x_6085) ;  /* 0x0000290000067945 */ /* 0x000ff00003800100 */
[----:B------:R-:W-:Y:S05]  /*b470*/  @P0 BRA `(.L_x_6086) ;  /* 0x00000028002c0947 */ /* 0x000fea0003800000 */
[----:B------:R-:W4:Y:S01]  /*b480*/  LDCU UR4, c[0x0][0x3a8] ;  /* 0x00007500ff0477ac */ /* 0x000f220008000800 */
[----:B-1----:R-:W1:Y:S01]  /*b490*/  LDC.64 R8, c[0x0][0x388] ;  /* 0x0000e200ff087b82 */ /* 0x002e620000000a00 */
[----:B------:R-:W-:Y:S01]  /*b4a0*/  IMAD R0, R22, 0x200, R23 ;  /* 0x0000020016007824 */ /* 0x000fe200078e0217 */
[----:B0-23--:R-:W-:-:S03]  /*b4b0*/  PRMT R6, R18, 0x9910, RZ ;  /* 0x0000991012067816 */ /* 0x00dfc600000000ff */
[----:B----4-:R-:W-:Y:S02]  /*b4c0*/  IMAD R3, R0, UR4, RZ ;  /* 0x0000000400037c24 */ /* 0x010fe4000f8e02ff */
        /* <DEDUP_REMOVED lines=13> */
[----:B------:R-:W0:Y:S01]  /*b5a0*/  F2I.F64.TRUNC R5, R4 ;  /* 0x0000000400057311 */ /* 0x000e22000030d100 */
[----:B------:R-:W-:Y:S01]  /*b5b0*/  IMAD.MOV.U32 R23, RZ, RZ, R27 ;  /* 0x000000ffff177224 */ /* 0x000fe200078e001b */
[----:B0-----:R3:W-:Y:S01]  /*b5c0*/  STG.E.U8 desc[UR36][R8.64], R5 ;  /* 0x0000000508007986 */ /* 0x0017e2000c101124 */
[----:B------:R-:W-:Y:S05]  /*b5d0*/  BRA `(.L_x_6092) ;  /* 0x0000001000e07947 */ /* 0x000fea0003800000 */
.L_x_6090:
[----:B------:R-:W0:Y:S01]  /*b5e0*/  F2I.S64.F64.TRUNC R4, R4 ;  /* 0x0000000400047311 */ /* 0x000e22000030d900 */
[----:B------:R-:W-:Y:S02]  /*b5f0*/  IMAD.MOV.U32 R23, RZ, RZ, R27 ;  /* 0x000000ffff177224 */ /* 0x000fe400078e001b */
[----:B0-----:R-:W-:-:S05]  /*b600*/  IMAD.MOV.U32 R3, RZ, RZ, R4 ;  /* 0x000000ffff037224 */ /* 0x001fca00078e0004 */
[----:B------:R4:W-:Y:S01]  /*b610*/  STG.E.U8 desc[UR36][R8.64], R3 ;  /* 0x0000000308007986 */ /* 0x0009e2000c101124 */
[----:B------:R-:W-:Y:S05]  /*b620*/  BRA `(.L_x_6092) ;  /* 0x0000001000cc7947 */ /* 0x000fea0003800000 */
.L_x_6089:
[----:B------:R-:W-:-:S13]  /*b630*/  ISETP.NE.AND P0, PT, R0, 0x2, PT ;  /* 0x000000020000780c */ /* 0x000fda0003f05270 */
[----:B------:R-:W-:Y:S05]  /*b640*/  @!P0 BRA `(.L_x_6093) ;  /* 0x0000000000308947 */ /* 0x000fea0003800000 */
[----:B------:R-:W-:-:S13]  /*b650*/  ISETP.NE.AND P0, PT, R0, 0x3, PT ;  /* 0x000000030000780c */ /* 0x000fda0003f05270 */
[----:B------:R-:W-:Y:S05]  /*b660*/  @!P0 BRA `(.L_x_6094) ;  /* 0x0000000000188947 */ /* 0x000fea0003800000 */
[----:B------:R-:W-:-:S13]  /*b670*/  ISETP.NE.AND P0, PT, R0, 0x4, PT ;  /* 0x000000040000780c */ /* 0x000fda0003f05270 */
[----:B------:R-:W-:Y:S05]  /*b680*/  @P0 BRA `(.L_x_6091) ;  /* 0x0000000c00ec0947 */ /* 0x000fea0003800000 */
[----:B------:R-:W0:Y:S01]  /*b690*/  F2I.S64.F64.TRUNC R4, R4 ;  /* 0x0000000400047311 */ /* 0x000e22000030d900 */
[----:B------:R-:W-:Y:S01]  /*b6a0*/  IMAD.MOV.U32 R23, RZ, RZ, R27 ;  /* 0x000000ffff177224 */ /* 0x000fe200078e001b */
[----:B0-----:R1:W-:Y:S01]  /*b6b0*/  STG.E.64 desc[UR36][R8.64], R4 ;  /* 0x0000000408007986 */ /* 0x0013e2000c101b24 */
[----:B------:R-:W-:Y:S05]  /*b6c0*/  BRA `(.L_x_6092) ;  /* 0x0000001000a47947 */ /* 0x000fea0003800000 */
.L_x_6094:
[----:B------:R-:W0:Y:S01]  /*b6d0*/  F2I.F64.TRUNC R5, R4 ;  /* 0x0000000400057311 */ /* 0x000e22000030d100 */
[----:B------:R-:W-:Y:S01]  /*b6e0*/  IMAD.MOV.U32 R23, RZ, RZ, R27 ;  /* 0x000000ffff177224 */ /* 0x000fe200078e001b */
[----:B0-----:R2:W-:Y:S01]  /*b6f0*/  STG.E desc[UR36][R8.64], R5 ;  /* 0x0000000508007986 */ /* 0x0015e2000c101924 */
[----:B------:R-:W-:Y:S05]  /*b700*/  BRA `(.L_x_6092) ;  /* 0x0000001000947947 */ /* 0x000fea0003800000 */
.L_x_6093:
[----:B------:R-:W0:Y:S01]  /*b710*/  F2I.F64.TRUNC R5, R4 ;  /* 0x0000000400057311 */ /* 0x000e22000030d100 */
[----:B------:R-:W-:Y:S01]  /*b720*/  IMAD.MOV.U32 R23, RZ, RZ, R27 ;  /* 0x000000ffff177224 */ /* 0x000fe200078e001b */
[----:B0-----:R0:W-:Y:S01]  /*b730*/  STG.E.U16 desc[UR36][R8.64], R5 ;  /* 0x0000000508007986 */ /* 0x0011e2000c101524 */
[----:B------:R-:W-:Y:S05]  /*b740*/  BRA `(.L_x_6092) ;  /* 0x0000001000847947 */ /* 0x000fea0003800000 */
.L_x_6088:
        /* <DEDUP_REMOVED lines=18> */
.L_x_6096:
        /* <DEDUP_REMOVED lines=13> */
.L_x_6095:
        /* <DEDUP_REMOVED lines=19> */
.L_x_6098:
        /* <DEDUP_REMOVED lines=14> */
.L_x_6097:
[----:B------:R0:W-:Y:S01]  /*bb50*/  STG.E.64 desc[UR36][R8.64], R4 ;  /* 0x0000000408007986 */ /* 0x0001e2000c101b24 */
[----:B------:R-:W-:Y:S01]  /*bb60*/  IMAD.MOV.U32 R23, RZ, RZ, R27 ;  /* 0x000000ffff177224 */ /* 0x000fe200078e001b */
[----:B------:R-:W-:Y:S06]  /*bb70*/  BRA `(.L_x_6092) ;  /* 0x0000000c00787947 */ /* 0x000fec0003800000 */
.L_x_6087:
        /* <DEDUP_REMOVED lines=8> */
[----:B------:R-:W0:Y:S01]  /*bc00*/  DSETP.NEU.AND P0, PT, R4, RZ, PT ;  /* 0x000000ff0400722a */ /* 0x000e220003f0d000 */
[----:B------:R-:W-:Y:S01]  /*bc10*/  IMAD.MOV.U32 R23, RZ, RZ, R27 ;  /* 0x000000ffff177224 */ /* 0x000fe200078e001b */
[----:B0-----:R-:W-:-:S05]  /*bc20*/  SEL R3, RZ, 0x1, !P0 ;  /* 0x00000001ff037807 */ /* 0x001fca0004000000 */
[----:B------:R0:W-:Y:S01]  /*bc30*/  STG.E.U8 desc[UR36][R8.64], R3 ;  /* 0x0000000308007986 */ /* 0x0001e2000c101124 */
[----:B------:R-:W-:Y:S05]  /*bc40*/  BRA `(.L_x_6092) ;  /* 0x0000000c00447947 */ /* 0x000fea0003800000 */
.L_x_6101:
[----:B------:R-:W-:Y:S01]  /*bc50*/  CS2R R6, SRZ ;  /* 0x0000000000067805 */ /* 0x000fe2000001ff00 */
[----:B------:R-:W-:-:S04]  /*bc60*/  IMAD.MOV.U32 R23, RZ, RZ, R27 ;  /* 0x000000ffff177224 */ /* 0x000fc800078e001b */
[----:B------:R0:W-:Y:S01]  /*bc70*/  STG.E.128 desc[UR36][R8.64], R4 ;  /* 0x0000000408007986 */ /* 0x0001e2000c101d24 */
[----:B------:R-:W-:Y:S05]  /*bc80*/  BRA `(.L_x_6092) ;  /* 0x0000000c00347947 */ /* 0x000fea0003800000 */
.L_x_6100:
        /* <DEDUP_REMOVED lines=27> */
.L_x_6105:
[----:B------:R-:W-:Y:S05]  /*be40*/  BSYNC.RECONVERGENT B0 ;  /* 0x0000000000007941 */ /* 0x000fea0003800200 */
.L_x_6104:
[----:B------:R-:W-:Y:S01]  /*be50*/  LOP3.LUT R7, R0, 0x80, R7, 0xf8, !PT ;  /* 0x0000008000077812 */ /* 0x000fe200078ef807 */
[----:B------:R-:W-:-:S04]  /*be60*/  IMAD.MOV.U32 R23, RZ, RZ, R27 ;  /* 0x000000ffff177224 */ /* 0x000fc800078e001b */
[----:B------:R0:W-:Y:S01]  /*be70*/  STG.E.U8 desc[UR36][R8.64], R7 ;  /* 0x0000000708007986 */ /* 0x0001e2000c101124 */
[----:B------:R-:W-:Y:S05]  /*be80*/  BRA `(.L_x_6092) ;  /* 0x0000000800b47947 */ /* 0x000fea0003800000 */
.L_x_6103:
        /* <DEDUP_REMOVED lines=23> */
.L_x_6107:
[----:B------:R-:W-:Y:S05]  /*c000*/  BSYNC.RECONVERGENT B0 ;  /* 0x0000000000007941 */ /* 0x000fea0003800200 */
.L_x_6106:
[----:B------:R-:W-:Y:S01]  /*c010*/  LOP3.LUT R7, R0, 0x80, R7, 0xf8, !PT ;  /* 0x0000008000077812 */ /* 0x000fe200078ef807 */
[----:B------:R-:W-:-:S04]  /*c020*/  IMAD.MOV.U32 R23, RZ, RZ, R27 ;  /* 0x000000ffff177224 */ /* 0x000fc800078e001b */
[----:B------:R0:W-:Y:S01]  /*c030*/  STG.E.U8 desc[UR36][R8.64], R7 ;  /* 0x0000000708007986 */ /* 0x0001e2000c101124 */
[----:B------:R-:W-:Y:S05]  /*c040*/  BRA `(.L_x_6092) ;  /* 0x0000000800447947 */ /* 0x000fea0003800000 */
.L_x_6102:
        /* <DEDUP_REMOVED lines=13> */
.L_x_6099:
        /* <DEDUP_REMOVED lines=8> */
[----:B------:R-:W0:Y:S01]  /*c1a0*/  F2I.U32.F64.TRUNC R5, R4 ;  /* 0x0000000400057311 */ /* 0x000e22000030d000 */
[----:B------:R-:W-:Y:S01]  /*c1b0*/  IMAD.MOV.U32 R23, RZ, RZ, R27 ;  /* 0x000000ffff177224 */ /* 0x000fe200078e001b */
[----:B0-----:R0:W-:Y:S01]  /*c1c0*/  STG.E.U16 desc[UR36][R8.64], R5 ;  /* 0x0000000508007986 */ /* 0x0011e2000c101524 */
[----:B------:R-:W-:Y:S05]  /*c1d0*/  BRA `(.L_x_6092) ;  /* 0x0000000400e07947 */ /* 0x000fea0003800000 */
.L_x_6110:
        /* <DEDUP_REMOVED lines=21> */
.L_x_6113:
[----:B------:R-:W-:-:S04]  /*c330*/  SHF.R.U32.HI R0, RZ, 0x14, R7 ;  /* 0x00000014ff007819 */ /* 0x000fc80000011607 */
[----:B------:R-:W-:-:S04]  /*c340*/  LOP3.LUT R0, R0, 0x1, RZ, 0xc0, !PT ;  /* 0x0000000100007812 */ /* 0x000fc800078ec0ff */
[----:B------:R-:W-:-:S04]  /*c350*/  IADD3 R0, PT, PT, R7, 0x487ffff, R0 ;  /* 0x0487ffff07007810 */ /* 0x000fc80007ffe000 */
[----:B------:R-:W-:-:S04]  /*c360*/  SHF.R.U32.HI R0, RZ, 0x14, R0 ;  /* 0x00000014ff007819 */ /* 0x000fc80000011600 */
[----:B------:R-:W-:-:S07]  /*c370*/  LOP3.LUT R3, R0, 0xff, RZ, 0xc0, !PT ;  /* 0x000000ff00037812 */ /* 0x000fce00078ec0ff */
.L_x_6114:
[----:B------:R-:W-:-:S04]  /*c380*/  SHF.R.U32.HI R0, RZ, 0x18, R7 ;  /* 0x00000018ff007819 */ /* 0x000fc80000011607 */
[----:B------:R-:W-:-:S07]  /*c390*/  LOP3.LUT R0, R3, 0x80, R0, 0xf8, !PT ;  /* 0x0000008003007812 */ /* 0x000fce00078ef800 */
.L_x_6112:
[----:B------:R-:W-:Y:S05]  /*c3a0*/  BSYNC.RECONVERGENT B0 ;  /* 0x0000000000007941 */ /* 0x000fea0003800200 */
.L_x_6111:
[----:B------:R0:W-:Y:S01]  /*c3b0*/  STG.E.U8 desc[UR36][R8.64], R0 ;  /* 0x0000000008007986 */ /* 0x0001e2000c101124 */
[----:B------:R-:W-:Y:S01]  /*c3c0*/  IMAD.MOV.U32 R23, RZ, RZ, R27 ;  /* 0x000000ffff177224 */ /* 0x000fe200078e001b */
[----:B------:R-:W-:Y:S06]  /*c3d0*/  BRA `(.L_x_6092) ;  /* 0x0000000400607947 */ /* 0x000fec0003800000 */
.L_x_6109:
        /* <DEDUP_REMOVED lines=21> */
.L_x_6117:
[----:B------:R-:W-:-:S04]  /*c530*/  SHF.R.U32.HI R0, RZ, 0x15, R7 ;  /* 0x00000015ff007819 */ /* 0x000fc80000011607 */
[----:B------:R-:W-:-:S04]  /*c540*/  LOP3.LUT R0, R0, 0x1, RZ, 0xc0, !PT ;  /* 0x0000000100007812 */ /* 0x000fc800078ec0ff */
[----:B------:R-:W-:-:S04]  /*c550*/  IADD3 R0, PT, PT, R7, 0x88fffff, R0 ;  /* 0x088fffff07007810 */ /* 0x000fc80007ffe000 */
[----:B------:R-:W-:-:S04]  /*c560*/  SHF.R.U32.HI R0, RZ, 0x15, R0 ;  /* 0x00000015ff007819 */ /* 0x000fc80000011600 */
[----:B------:R-:W-:-:S07]  /*c570*/  LOP3.LUT R3, R0, 0xff, RZ, 0xc0, !PT ;  /* 0x000000ff00037812 */ /* 0x000fce00078ec0ff */
.L_x_6118:
[----:B------:R-:W-:-:S04]  /*c580*/  SHF.R.U32.HI R0, RZ, 0x18, R7 ;  /* 0x00000018ff007819 */ /* 0x000fc80000011607 */
[----:B------:R-:W-:-:S07]  /*c590*/  LOP3.LUT R0, R3, 0x80, R0, 0xf8, !PT ;  /* 0x0000008003007812 */ /* 0x000fce00078ef800 */
.L_x_6116:
[----:B------:R-:W-:Y:S05]  /*c5a0*/  BSYNC.RECONVERGENT B0 ;  /* 0x0000000000007941 */ /* 0x000fea0003800200 */
.L_x_6115:
[----:B------:R0:W-:Y:S01]  /*c5b0*/  STG.E.U8 desc[UR36][R8.64], R0 ;  /* 0x0000000008007986 */ /* 0x0001e2000c101124 */
[----:B------:R-:W-:Y:S01]  /*c5c0*/  IMAD.MOV.U32 R23, RZ, RZ, R27 ;  /* 0x000000ffff177224 */ /* 0x000fe200078e001b */
[----:B------:R-:W-:Y:S06]  /*c5d0*/  BRA `(.L_x_6092) ;  /* 0x0000000000e07947 */ /* 0x000fec0003800000 */
.L_x_6108:
[----:B------:R-:W-:-:S13]  /*c5e0*/  ISETP.NE.AND P0, PT, R0, 0x1c, PT ;  /* 0x0000001c0000780c */ /* 0x000fda0003f05270 */
[----:B------:R-:W-:Y:S05]  /*c5f0*/  @!P0 BRA `(.L_x_6119) ;  /* 0x0000000000cc8947 */ /* 0x000fea0003800000 */
[----:B------:R-:W-:-:S13]  /*c600*/  ISETP.NE.AND P0, PT, R0, 0x1d, PT ;  /* 0x0000001d0000780c */ /* 0x000fda0003f05270 */
[----:B------:R-:W-:Y:S05]  /*c610*/  @!P0 BRA `(.L_x_6120) ;  /* 0x0000000000b48947 */ /* 0x000fea0003800000 */
[----:B------:R-:W-:-:S13]  /*c620*/  ISETP.NE.AND P0, PT, R0, 0x2c, PT ;  /* 0x0000002c0000780c */ /* 0x000fda0003f05270 */
[----:B------:R-:W-:Y:S05]  /*c630*/  @!P0 BRA `(.L_x_6121) ;  /* 0x0000000000488947 */ /* 0x000fea0003800000 */
.L_x_6091:
        /* <DEDUP_REMOVED lines=16> */
.L_x_6122:
[----:B------:R-:W-:Y:S01]  /*c740*/  IMAD.MOV.U32 R23, RZ, RZ, R27 ;  /* 0x000000ffff177224 */ /* 0x000fe200078e001b */
[----:B------:R-:W-:Y:S06]  /*c750*/  BRA `(.L_x_6092) ;  /* 0x0000000000807947 */ /* 0x000fec0003800000 */
.L_x_6121:
        /* <DEDUP_REMOVED lines=25> */
.L_x_6120:
[----:B------:R-:W0:Y:S01]  /*c8f0*/  F2I.U64.F64.TRUNC R4, R4 ;  /* 0x0000000400047311 */ /* 0x000e22000030d800 */
[----:B------:R-:W-:Y:S01]  /*c900*/  IMAD.MOV.U32 R23, RZ, RZ, R27 ;  /* 0x000000ffff177224 */ /* 0x000fe200078e001b */
[----:B0-----:R0:W-:Y:S01]  /*c910*/  STG.E.64 desc[UR36][R8.64], R4 ;  /* 0x0000000408007986 */ /* 0x0011e2000c101b24 */
[----:B------:R-:W-:Y:S05]  /*c920*/  BRA `(.L_x_6092) ;  /* 0x00000000000c7947 */ /* 0x000fea0003800000 */
.L_x_6119:
[----:B------:R-:W0:Y:S01]  /*c930*/  F2I.U32.F64.TRUNC R5, R4 ;  /* 0x0000000400057311 */ /* 0x000e22000030d000 */
[----:B------:R-:W-:Y:S01]  /*c940*/  IMAD.MOV.U32 R23, RZ, RZ, R27 ;  /* 0x000000ffff177224 */ /* 0x000fe200078e001b */
[----:B0-----:R0:W-:Y:S06]  /*c950*/  STG.E desc[UR36][R8.64], R5 ;  /* 0x0000000508007986 */ /* 0x0011ec000c101924 */
.L_x_6092:
[----:B------:R-:W-:-:S13]  /*c960*/  ISETP.GE.AND P0, PT, R23, R2, PT ;  /* 0x000000021700720c */ /* 0x000fda0003f06270 */
[----:B------:R-:W-:Y:S05]  /*c970*/  @P0 BREAK.RELIABLE B6 ;  /* 0x0000000000060942 */ /* 0x000fea0003800100 */
[----:B------:R-:W-:Y:S05]  /*c980*/  @P0 BRA `(.L_x_6123) ;  /* 0x0000002400e00947 */ /* 0x000fea0003800000 */
[----:B------:R-:W4:Y:S01]  /*c990*/  LDCU UR4, c[0x0][0x3a8] ;  /* 0x00007500ff0477ac */ /* 0x000f220008000800 */
[----:B0123--:R-:W0:Y:S01]  /*c9a0*/  LDC.64 R4, c[0x0][0x388] ;  /* 0x0000e200ff047b82 */ /* 0x00fe220000000a00 */
[----:B------:R-:W-:Y:S01]  /*c9b0*/  IMAD R0, R22, 0x200, R23 ;  /* 0x0000020016007824 */ /* 0x000fe200078e0217 */
[----:B------:R-:W-:-:S03]  /*c9c0*/  PRMT R6, R18, 0x9910, RZ ;  /* 0x0000991012067816 */ /* 0x000fc600000000ff */
[----:B----4-:R-:W-:Y:S02]  /*c9d0*/  IMAD R3, R0, UR4, RZ ;  /* 0x0000000400037c24 */ /* 0x010fe4000f8e02ff */
        /* <DEDUP_REMOVED lines=16> */
.L_x_6127:
[----:B------:R-:W0:Y:S02]  /*cae0*/  F2I.S64.F64.TRUNC R28, R28 ;  /* 0x0000001c001c7311 */ /* 0x000e24000030d900 */
[----:B0-----:R-:W-:-:S05]  /*caf0*/  IMAD.MOV.U32 R3, RZ, RZ, R28 ;  /* 0x000000ffff037224 */ /* 0x001fca00078e001c */
[----:B------:R0:W-:Y:S01]  /*cb00*/  STG.E.U8 desc[UR36][R4.64], R3 ;  /* 0x0000000304007986 */ /* 0x0001e2000c101124 */
[----:B------:R-:W-:Y:S05]  /*cb10*/  BRA `(.L_x_6129) ;  /* 0x0000001000807947 */ /* 0x000fea0003800000 */
.L_x_6126:
        /* <DEDUP_REMOVED lines=9> */
.L_x_6131:
[----:B------:R-:W0:Y:S02]  /*cbb0*/  F2I.F64.TRUNC R29, R28 ;  /* 0x0000001c001d7311 */ /* 0x000e24000030d100 */
[----:B0-----:R0:W-:Y:S01]  /*cbc0*/  STG.E desc[UR36][R4.64], R29 ;  /* 0x0000001d04007986 */ /* 0x0011e2000c101924 */
[----:B------:R-:W-:Y:S05]  /*cbd0*/  BRA `(.L_x_6129) ;  /* 0x0000001000507947 */ /* 0x000fea0003800000 */
.L_x_6130:
[----:B------:R-:W0:Y:S02]  /*cbe0*/  F2I.F64.TRUNC R29, R28 ;  /* 0x0000001c001d7311 */ /* 0x000e24000030d100 */
[----:B0-----:R0:W-:Y:S01]  /*cbf0*/  STG.E.U16 desc[UR36][R4.64], R29 ;  /* 0x0000001d04007986 */ /* 0x0011e2000c101524 */
[----:B------:R-:W-:Y:S05]  /*cc00*/  BRA `(.L_x_6129) ;  /* 0x0000001000447947 */ /* 0x000fea0003800000 */
.L_x_6125:
        /* <DEDUP_REMOVED lines=17> */
.L_x_6133:
        /* <DEDUP_REMOVED lines=12> */
.L_x_6132:
        /* <DEDUP_REMOVED lines=18> */
.L_x_6135:
        /* <DEDUP_REMOVED lines=13> */
.L_x_6134:
[----:B------:R0:W-:Y:S01]  /*cfd0*/  STG.E.64 desc[UR36][R4.64], R28 ;  /* 0x0000001c04007986 */ /* 0x0001e2000c101b24 */
[----:B------:R-:W-:Y:S05]  /*cfe0*/  BRA `(.L_x_6129) ;  /* 0x0000000c004c7947 */ /* 0x000fea0003800000 */
.L_x_6124:
        /* <DEDUP_REMOVED lines=13> */
.L_x_6139:
        /* <DEDUP_REMOVED lines=26> */
.L_x_6142:
[----:B------:R-:W-:-:S04]  /*d260*/  SHF.R.U32.HI R3, RZ, 0x18, R7 ;  /* 0x00000018ff037819 */ /* 0x000fc80000011607 */
[----:B------:R-:W-:-:S07]  /*d270*/  LOP3.LUT R0, R0, 0x80, R3, 0xf8, !PT ;  /* 0x0000008000007812 */ /* 0x000fce00078ef803 */
.L_x_6141:
[----:B------:R-:W-:Y:S05]  /*d280*/  BSYNC.RECONVERGENT B0 ;  /* 0x0000000000007941 */ /* 0x000fea0003800200 */
.L_x_6140:
[----:B------:R0:W-:Y:S01]  /*d290*/  STG.E.U8 desc[UR36][R4.64], R0 ;  /* 0x0000000004007986 */ /* 0x0001e2000c101124 */
[----:B------:R-:W-:Y:S05]  /*d2a0*/  BRA `(.L_x_6129) ;  /* 0x00000008009c7947 */ /* 0x000fea0003800000 */
.L_x_6138:
        /* <DEDUP_REMOVED lines=26> */
.L_x_6145:
[----:B------:R-:W-:-:S04]  /*d450*/  SHF.R.U32.HI R3, RZ, 0x18, R7 ;  /* 0x00000018ff037819 */ /* 0x000fc80000011607 */
[----:B------:R-:W-:-:S07]  /*d460*/  LOP3.LUT R0, R0, 0x80, R3, 0xf8, !PT ;  /* 0x0000008000007812 */ /* 0x000fce00078ef803 */
.L_x_6144:
[----:B------:R-:W-:Y:S05]  /*d470*/  BSYNC.RECONVERGENT B0 ;  /* 0x0000000000007941 */ /* 0x000fea0003800200 */
.L_x_6143:
[----:B------:R0:W-:Y:S01]  /*d480*/  STG.E.U8 desc[UR36][R4.64], R0 ;  /* 0x0000000004007986 */ /* 0x0001e2000c101124 */
[----:B------:R-:W-:Y:S05]  /*d490*/  BRA `(.L_x_6129) ;  /* 0x0000000800207947 */ /* 0x000fea0003800000 */
.L_x_6137:
        /* <DEDUP_REMOVED lines=30> */
.L_x_6147:
[----:B------:R-:W0:Y:S02]  /*d680*/  F2I.U64.F64.TRUNC R28, R28 ;  /* 0x0000001c001c7311 */ /* 0x000e24000030d800 */
[----:B0-----:R0:W-:Y:S01]  /*d690*/  STG.E.64 desc[UR36][R4.64], R28 ;  /* 0x0000001c04007986 */ /* 0x0011e2000c101b24 */
[----:B------:R-:W-:Y:S05]  /*d6a0*/  BRA `(.L_x_6129) ;  /* 0x00000004009c7947 */ /* 0x000fea0003800000 */
.L_x_6146:
[----:B------:R-:W0:Y:S02]  /*d6b0*/  F2I.U32.F64.TRUNC R29, R28 ;  /* 0x0000001c001d7311 */ /* 0x000e24000030d000 */
[----:B0-----:R0:W-:Y:S01]  /*d6c0*/  STG.E desc[UR36][R4.64], R29 ;  /* 0x0000001d04007986 */ /* 0x0011e2000c101924 */
[----:B------:R-:W-:Y:S05]  /*d6d0*/  BRA `(.L_x_6129) ;  /* 0x0000000400907947 */ /* 0x000fea0003800000 */
.L_x_6136:
        /* <DEDUP_REMOVED lines=10> */
.L_x_6149:
[----:B------:R-:W-:-:S05]  /*d780*/  CS2R R30, SRZ ;  /* 0x00000000001e7805 */ /* 0x000fca000001ff00 */
[----:B------:R3:W-:Y:S01]  /*d790*/  STG.E.128 desc[UR36][R4.64], R28 ;  /* 0x0000001c04007986 */ /* 0x0007e2000c101d24 */
[----:B------:R-:W-:Y:S05]  /*d7a0*/  BRA `(.L_x_6129) ;  /* 0x00000004005c7947 */ /* 0x000fea0003800000 */
.L_x_6148:
[----:B------:R-:W-:-:S13]  /*d7b0*/  ISETP.NE.AND P0, PT, R0, 0xf, PT ;  /* 0x0000000f0000780c */ /* 0x000fda0003f05270 */
[----:B------:R-:W-:Y:S05]  /*d7c0*/  @!P0 BRA `(.L_x_6150) ;  /* 0x0000000400288947 */ /* 0x000fea0003800000 */
[----:B------:R-:W-:-:S13]  /*d7d0*/  ISETP.NE.AND P0, PT, R0, 0x17, PT ;  /* 0x000000170000780c */ /* 0x000fda0003f05270 */
[----:B------:R-:W-:Y:S05]  /*d7e0*/  @!P0 BRA `(.L_x_6151) ;  /* 0x0000000000b08947 */ /* 0x000fea0003800000 */
[----:B------:R-:W-:-:S13]  /*d7f0*/  ISETP.NE.AND P0, PT, R0, 0x18, PT ;  /* 0x000000180000780c */ /* 0x000fda0003f05270 */
[----:B------:R-:W-:Y:S05]  /*d800*/  @!P0 BRA `(.L_x_6152) ;  /* 0x0000000000448947 */ /* 0x000fea0003800000 */
.L_x_6128:
        /* <DEDUP_REMOVED lines=16> */
.L_x_6153:
[----:B------:R-:W-:Y:S05]  /*d910*/  BRA `(.L_x_6129) ;  /* 0x0000000400007947 */ /* 0x000fea0003800000 */
.L_x_6152:
        /* <DEDUP_REMOVED lines=21> */
.L_x_6155:
[----:B------:R-:W-:Y:S05]  /*da70*/  BSYNC.RECONVERGENT B0 ;  /* 0x0000000000007941 */ /* 0x000fea0003800200 */
.L_x_6154:
[----:B------:R-:W-:-:S05]  /*da80*/  LOP3.LUT R3, R0, 0x80, R3, 0xf8, !PT ;  /* 0x0000008000037812 */ /* 0x000fca00078ef803 */
[----:B------:R2:W-:Y:S01]  /*da90*/  STG.E.U8 desc[UR36][R4.64], R3 ;  /* 0x0000000304007986 */ /* 0x0005e2000c101124 */
[----:B------:R-:W-:Y:S05]  /*daa0*/  BRA `(.L_x_6129) ;  /* 0x00000000009c7947 */ /* 0x000fea0003800000 */
.L_x_6151:
        /* <DEDUP_REMOVED lines=20> */
.L_x_6157:
[----:B------:R-:W-:Y:S01]  /*dbf0*/  IMAD.MOV.U32 R0, RZ, RZ, 0x7f ;  /* 0x0000007fff007424 */ /* 0x000fe200078e00ff */
[----:B------:R-:W-:-:S04]  /*dc00*/  ISETP.GT.U32.AND P0, PT, R3, 0x7f800000, PT ;  /* 0x7f8000000300780c */ /* 0x000fc80003f04070 */
[----:B------:R-:W-:-:S09]  /*dc10*/  SEL R0, R0, 0x7c, P0 ;  /* 0x0000007c00007807 */ /* 0x000fd20000000000 */
.L_x_6158:
[----:B------:R-:W-:Y:S05]  /*dc20*/  BSYNC.RECONVERGENT B0 ;  /* 0x0000000000007941 */ /* 0x000fea0003800200 */
.L_x_6156:
[----:B------:R-:W-:-:S04]  /*dc30*/  SHF.R.U32.HI R3, RZ, 0x18, R7 ;  /* 0x00000018ff037819 */ /* 0x000fc80000011607 */
[----:B------:R-:W-:-:S05]  /*dc40*/  LOP3.LUT R3, R0, 0x80, R3, 0xf8, !PT ;  /* 0x0000008000037812 */ /* 0x000fca00078ef803 */
[----:B------:R1:W-:Y:S01]  /*dc50*/  STG.E.U8 desc[UR36][R4.64], R3 ;  /* 0x0000000304007986 */ /* 0x0003e2000c101124 */
[----:B------:R-:W-:Y:S05]  /*dc60*/  BRA `(.L_x_6129) ;  /* 0x00000000002c7947 */ /* 0x000fea0003800000 */
.L_x_6150:
        /* <DEDUP_REMOVED lines=11> */
.L_x_6129:
[----:B------:R-:W-:-:S07]  /*dd20*/  VIADD R23, R23, 0x80 ;  /* 0x0000008017177836 */ /* 0x000fce0000000000 */
.L_x_6086:
[----:B------:R-:W-:-:S13]  /*dd30*/  ISETP.GE.AND P0, PT, R23, R2, PT ;  /* 0x000000021700720c */ /* 0x000fda0003f06270 */
[----:B------:R-:W-:Y:S05]  /*dd40*/  @P0 BREAK.RELIABLE B6 ;  /* 0x0000000000060942 */ /* 0x000fea0003800100 */
[----:B------:R-:W-:Y:S05]  /*dd50*/  @P0 BRA `(.L_x_6123) ;  /* 0x0000001000ec0947 */ /* 0x000fea0003800000 */
[----:B------:R-:W-:Y:S05]  /*dd60*/  BSYNC.RELIABLE B6 ;  /* 0x0000000000067941 */ /* 0x000fea0003800100 */
.L_x_6085:
        /* <DEDUP_REMOVED lines=21> */
.L_x_6162:
[----:B------:R-:W0:Y:S02]  /*dec0*/  F2I.S64.F64.TRUNC R24, R24 ;  /* 0x0000001800187311 */ /* 0x000e24000030d900 */
[----:B0-----:R-:W-:-:S05]  /*ded0*/  IMAD.MOV.U32 R3, RZ, RZ, R24 ;  /* 0x000000ffff037224 */ /* 0x001fca00078e0018 */
[----:B------:R0:W-:Y:S01]  /*dee0*/  STG.E.U8 desc[UR36][R4.64], R3 ;  /* 0x0000000304007986 */ /* 0x0001e2000c101124 */
[----:B------:R-:W-:Y:S05]  /*def0*/  BRA `(.L_x_6164) ;  /* 0x0000001000807947 */ /* 0x000fea0003800000 */
.L_x_6161:
        /* <DEDUP_REMOVED lines=9> */
.L_x_6166:
[----:B------:R-:W0:Y:S02]  /*df90*/  F2I.F64.TRUNC R25, R24 ;  /* 0x0000001800197311 */ /* 0x000e24000030d100 */
[----:B0-----:R0:W-:Y:S01]  /*dfa0*/  STG.E desc[UR36][R4.64], R25 ;  /* 0x0000001904007986 */ /* 0x0011e2000c101924 */
[----:B------:R-:W-:Y:S05]  /*dfb0*/  BRA `(.L_x_6164) ;  /* 0x0000001000507947 */ /* 0x000fea0003800000 */
.L_x_6165:
[----:B------:R-:W0:Y:S02]  /*dfc0*/  F2I.F64.TRUNC R25, R24 ;  /* 0x0000001800197311 */ /* 0x000e24000030d100 */
[----:B0-----:R0:W-:Y:S01]  /*dfd0*/  STG.E.U16 desc[UR36][R4.64], R25 ;  /* 0x0000001904007986 */ /* 0x0011e2000c101524 */
[----:B------:R-:W-:Y:S05]  /*dfe0*/  BRA `(.L_x_6164) ;  /* 0x0000001000447947 */ /* 0x000fea0003800000 */
.L_x_6160:
        /* <DEDUP_REMOVED lines=17> */
.L_x_6168:
        /* <DEDUP_REMOVED lines=12> */
.L_x_6167:
        /* <DEDUP_REMOVED lines=18> */
.L_x_6170:
        /* <DEDUP_REMOVED lines=13> */
.L_x_6169:
[----:B------:R0:W-:Y:S01]  /*e3b0*/  STG.E.64 desc[UR36][R4.64], R24 ;  /* 0x0000001804007986 */ /* 0x0001e2000c101b24 */
[----:B------:R-:W-:Y:S05]  /*e3c0*/  BRA `(.L_x_6164) ;  /* 0x0000000c004c7947 */ /* 0x000fea0003800000 */
.L_x_6159:
        /* <DEDUP_REMOVED lines=13> */
.L_x_6174:
        /* <DEDUP_REMOVED lines=26> */
.L_x_6177:
[----:B------:R-:W-:-:S04]  /*e640*/  SHF.R.U32.HI R3, RZ, 0x18, R7 ;  /* 0x00000018ff037819 */ /* 0x000fc80000011607 */
[----:B------:R-:W-:-:S07]  /*e650*/  LOP3.LUT R0, R0, 0x80, R3, 0xf8, !PT ;  /* 0x0000008000007812 */ /* 0x000fce00078ef803 */
.L_x_6176:
[----:B------:R-:W-:Y:S05]  /*e660*/  BSYNC.RECONVERGENT B0 ;  /* 0x0000000000007941 */ /* 0x000fea0003800200 */
.L_x_6175:
[----:B------:R0:W-:Y:S01]  /*e670*/  STG.E.U8 desc[UR36][R4.64], R0 ;  /* 0x0000000004007986 */ /* 0x0001e2000c101124 */
[----:B------:R-:W-:Y:S05]  /*e680*/  BRA `(.L_x_6164) ;  /* 0x00000008009c7947 */ /* 0x000fea0003800000 */
.L_x_6173:
        /* <DEDUP_REMOVED lines=26> */
.L_x_6180:
[----:B------:R-:W-:-:S04]  /*e830*/  SHF.R.U32.HI R3, RZ, 0x18, R7 ;  /* 0x00000018ff037819 */ /* 0x000fc80000011607 */
[----:B------:R-:W-:-:S07]  /*e840*/  LOP3.LUT R0, R0, 0x80, R3, 0xf8, !PT ;  /* 0x0000008000007812 */ /* 0x000fce00078ef803 */
.L_x_6179:
[----:B------:R-:W-:Y:S05]  /*e850*/  BSYNC.RECONVERGENT B0 ;  /* 0x0000000000007941 */ /* 0x000fea0003800200 */
.L_x_6178:
[----:B------:R0:W-:Y:S01]  /*e860*/  STG.E.U8 desc[UR36][R4.64], R0 ;  /* 0x0000000004007986 */ /* 0x0001e2000c101124 */
[----:B------:R-:W-:Y:S05]  /*e870*/  BRA `(.L_x_6164) ;  /* 0x0000000800207947 */ /* 0x000fea0003800000 */
.L_x_6172:
        /* <DEDUP_REMOVED lines=30> */
.L_x_6182:
[----:B------:R-:W0:Y:S02]  /*ea60*/  F2I.U64.F64.TRUNC R24, R24 ;  /* 0x0000001800187311 */ /* 0x000e24000030d800 */
[----:B0-----:R0:W-:Y:S01]  /*ea70*/  STG.E.64 desc[UR36][R4.64], R24 ;  /* 0x0000001804007986 */ /* 0x0011e2000c101b24 */
[----:B------:R-:W-:Y:S05]  /*ea80*/  BRA `(.L_x_6164) ;  /* 0x00000004009c7947 */ /* 0x000fea0003800000 */
.L_x_6181:
[----:B------:R-:W0:Y:S02]  /*ea90*/  F2I.U32.F64.TRUNC R25, R24 ;  /* 0x0000001800197311 */ /* 0x000e24000030d000 */
[----:B0-----:R0:W-:Y:S01]  /*eaa0*/  STG.E desc[UR36][R4.64], R25 ;  /* 0x0000001904007986 */ /* 0x0011e2000c101924 */
[----:B------:R-:W-:Y:S05]  /*eab0*/  BRA `(.L_x_6164) ;  /* 0x0000000400907947 */ /* 0x000fea0003800000 */
.L_x_6171:
        /* <DEDUP_REMOVED lines=10> */
.L_x_6184:
[----:B------:R-:W-:-:S05]  /*eb60*/  CS2R R26, SRZ ;  /* 0x00000000001a7805 */ /* 0x000fca000001ff00 */
[----:B------:R1:W-:Y:S01]  /*eb70*/  STG.E.128 desc[UR36][R4.64], R24 ;  /* 0x0000001804007986 */ /* 0x0003e2000c101d24 */
[----:B------:R-:W-:Y:S05]  /*eb80*/  BRA `(.L_x_6164) ;  /* 0x00000004005c7947 */ /* 0x000fea0003800000 */
.L_x_6183:
[----:B------:R-:W-:-:S13]  /*eb90*/  ISETP.NE.AND P0, PT, R0, 0xf, PT ;  /* 0x0000000f0000780c */ /* 0x000fda0003f05270 */
[----:B------:R-:W-:Y:S05]  /*eba0*/  @!P0 BRA `(.L_x_6185) ;  /* 0x0000000400288947 */ /* 0x000fea0003800000 */
[----:B------:R-:W-:-:S13]  /*ebb0*/  ISETP.NE.AND P0, PT, R0, 0x17, PT ;  /* 0x000000170000780c */ /* 0x000fda0003f05270 */
[----:B------:R-:W-:Y:S05]  /*ebc0*/  @!P0 BRA `(.L_x_6186) ;  /* 0x0000000000b08947 */ /* 0x000fea0003800000 */
[----:B------:R-:W-:-:S13]  /*ebd0*/  ISETP.NE.AND P0, PT, R0, 0x18, PT ;  /* 0x000000180000780c */ /* 0x000fda0003f05270 */
[----:B------:R-:W-:Y:S05]  /*ebe0*/  @!P0 BRA `(.L_x_6187) ;  /* 0x0000000000448947 */ /* 0x000fea0003800000 */
.L_x_6163:
        /* <DEDUP_REMOVED lines=16> */
.L_x_6188:
[----:B------:R-:W-:Y:S05]  /*ecf0*/  BRA `(.L_x_6164) ;  /* 0x0000000400007947 */ /* 0x000fea0003800000 */
.L_x_6187:
        /* <DEDUP_REMOVED lines=21> */
.L_x_6190:
[----:B------:R-:W-:Y:S05]  /*ee50*/  BSYNC.RECONVERGENT B0 ;  /* 0x0000000000007941 */ /* 0x000fea0003800200 */
.L_x_6189:
[----:B------:R-:W-:-:S05]  /*ee60*/  LOP3.LUT R3, R0, 0x80, R3, 0xf8, !PT ;  /* 0x0000008000037812 */ /* 0x000fca00078ef803 */
[----:B------:R3:W-:Y:S01]  /*ee70*/  STG.E.U8 desc[UR36][R4.64], R3 ;  /* 0x0000000304007986 */ /* 0x0007e2000c101124 */
[----:B------:R-:W-:Y:S05]  /*ee80*/  BRA `(.L_x_6164) ;  /* 0x00000000009c7947 */ /* 0x000fea0003800000 */
.L_x_6186:
        /* <DEDUP_REMOVED lines=20> */
.L_x_6192:
[----:B------:R-:W-:Y:S01]  /*efd0*/  IMAD.MOV.U32 R0, RZ, RZ, 0x7f ;  /* 0x0000007fff007424 */ /* 0x000fe200078e00ff */
[----:B------:R-:W-:-:S04]  /*efe0*/  ISETP.GT.U32.AND P0, PT, R3, 0x7f800000, PT ;  /* 0x7f8000000300780c */ /* 0x000fc80003f04070 */
[----:B------:R-:W-:-:S09]  /*eff0*/  SEL R0, R0, 0x7c, P0 ;  /* 0x0000007c00007807 */ /* 0x000fd20000000000 */
.L_x_6193:
[----:B------:R-:W-:Y:S05]  /*f000*/  BSYNC.RECONVERGENT B0 ;  /* 0x0000000000007941 */ /* 0x000fea0003800200 */
.L_x_6191:
[----:B------:R-:W-:-:S04]  /*f010*/  SHF.R.U32.HI R3, RZ, 0x18, R7 ;  /* 0x00000018ff037819 */ /* 0x000fc80000011607 */
[----:B------:R-:W-:-:S05]  /*f020*/  LOP3.LUT R3, R0, 0x80, R3, 0xf8, !PT ;  /* 0x0000008000037812 */ /* 0x000fca00078ef803 */
[----:B------:R2:W-:Y:S01]  /*f030*/  STG.E.U8 desc[UR36][R4.64], R3 ;  /* 0x0000000304007986 */ /* 0x0005e2000c101124 */
[----:B------:R-:W-:Y:S05]  /*f040*/  BRA `(.L_x_6164) ;  /* 0x00000000002c7947 */ /* 0x000fea0003800000 */
.L_x_6185:
        /* <DEDUP_REMOVED lines=11> */
.L_x_6164:
[----:B------:R-:W-:-:S07]  /*f100*/  VIADD R23, R23, 0x80 ;  /* 0x0000008017177836 */ /* 0x000fce0000000000 */
.L_x_6123:
[----:B------:R-:W-:Y:S05]  /*f110*/  BSYNC.RECONVERGENT B7 ;  /* 0x0000000000077941 */ /* 0x000fea0003800200 */
.L_x_6084:
[----:B------:R-:W-:-:S13]  /*f120*/  ISETP.GE.AND P0, PT, R23, R2, PT ;  /* 0x000000021700720c */ /* 0x000fda0003f06270 */
[----:B------:R-:W-:Y:S05]  /*f130*/  @P0 EXIT ;  /* 0x000000000000094d */ /* 0x000fea0003800000 */
[----:B01234-:R-:W0:Y:S01]  /*f140*/  LDC.64 R2, c[0x0][0x388] ;  /* 0x0000e200ff027b82 */ /* 0x01fe220000000a00 */
[----:B------:R-:W1:Y:S01]  /*f150*/  LDCU UR4, c[0x0][0x3a8] ;  /* 0x00007500ff0477ac */ /* 0x000e620008000800 */
[----:B------:R-:W-:Y:S01]  /*f160*/  PRMT R0, R18, 0x9910, RZ ;  /* 0x0000991012007816 */ /* 0x000fe200000000ff */
        /* <DEDUP_REMOVED lines=17> */
.L_x_6197:
[----:B------:R-:W0:Y:S02]  /*f280*/  F2I.S64.F64.TRUNC R16, R16 ;  /* 0x0000001000107311 */ /* 0x000e24000030d900 */
[----:B0-----:R-:W-:-:S05]  /*f290*/  IMAD.MOV.U32 R5, RZ, RZ, R16 ;  /* 0x000000ffff057224 */ /* 0x001fca00078e0010 */
[----:B------:R-:W-:Y:S01]  /*f2a0*/  STG.E.U8 desc[UR36][R2.64], R5 ;  /* 0x0000000502007986 */ /* 0x000fe2000c101124 */
[----:B------:R-:W-:Y:S05]  /*f2b0*/  EXIT ;  /* 0x000000000000794d */ /* 0x000fea0003800000 */
.L_x_6196:
        /* <DEDUP_REMOVED lines=9> */
.L_x_6200:
[----:B------:R-:W0:Y:S02]  /*f350*/  F2I.F64.TRUNC R17, R16 ;  /* 0x0000001000117311 */ /* 0x000e24000030d100 */
[----:B0-----:R-:W-:Y:S01]  /*f360*/  STG.E desc[UR36][R2.64], R17 ;  /* 0x0000001102007986 */ /* 0x001fe2000c101924 */
[----:B------:R-:W-:Y:S05]  /*f370*/  EXIT ;  /* 0x000000000000794d */ /* 0x000fea0003800000 */
.L_x_6199:
[----:B------:R-:W0:Y:S02]  /*f380*/  F2I.F64.TRUNC R17, R16 ;  /* 0x0000001000117311 */ /* 0x000e24000030d100 */
[----:B0-----:R-:W-:Y:S01]  /*f390*/  STG.E.U16 desc[UR36][R2.64], R17 ;  /* 0x0000001102007986 */ /* 0x001fe2000c101524 */
[----:B------:R-:W-:Y:S05]  /*f3a0*/  EXIT ;  /* 0x000000000000794d */ /* 0x000fea0003800000 */
.L_x_6195:
        /* <DEDUP_REMOVED lines=17> */
.L_x_6202:
        /* <DEDUP_REMOVED lines=12> */
.L_x_6201:
        /* <DEDUP_REMOVED lines=18> */
.L_x_6204:
        /* <DEDUP_REMOVED lines=13> */
.L_x_6203:
[----:B------:R-:W-:Y:S01]  /*f770*/  STG.E.64 desc[UR36][R2.64], R16 ;  /* 0x0000001002007986 */ /* 0x000fe2000c101b24 */
[----:B------:R-:W-:Y:S05]  /*f780*/  EXIT ;  /* 0x000000000000794d */ /* 0x000fea0003800000 */
.L_x_6194:
        /* <DEDUP_REMOVED lines=13> */
.L_x_6208:
        /* <DEDUP_REMOVED lines=26> */
.L_x_6211:
[----:B------:R-:W-:-:S04]  /*fa00*/  SHF.R.U32.HI R5, RZ, 0x18, R5 ;  /* 0x00000018ff057819 */ /* 0x000fc80000011605 */
[----:B------:R-:W-:-:S07]  /*fa10*/  LOP3.LUT R0, R0, 0x80, R5, 0xf8, !PT ;  /* 0x0000008000007812 */ /* 0x000fce00078ef805 */
.L_x_6210:
[----:B------:R-:W-:Y:S05]  /*fa20*/  BSYNC.RECONVERGENT B0 ;  /* 0x0000000000007941 */ /* 0x000fea0003800200 */
.L_x_6209:
[----:B------:R-:W-:Y:S01]  /*fa30*/  STG.E.U8 desc[UR36][R2.64], R0 ;  /* 0x0000000002007986 */ /* 0x000fe2000c101124 */
[----:B------:R-:W-:Y:S05]  /*fa40*/  EXIT ;  /* 0x000000000000794d */ /* 0x000fea0003800000 */
.L_x_6207:
        /* <DEDUP_REMOVED lines=26> */
.L_x_6214:
[----:B------:R-:W-:-:S04]  /*fbf0*/  SHF.R.U32.HI R5, RZ, 0x18, R5 ;  /* 0x00000018ff057819 */ /* 0x000fc80000011605 */
[----:B------:R-:W-:-:S07]  /*fc00*/  LOP3.LUT R0, R0, 0x80, R5, 0xf8, !PT ;  /* 0x0000008000007812 */ /* 0x000fce00078ef805 */
.L_x_6213:
[----:B------:R-:W-:Y:S05]  /*fc10*/  BSYNC.RECONVERGENT B0 ;  /* 0x0000000000007941 */ /* 0x000fea0003800200 */
.L_x_6212:
[----:B------:R-:W-:Y:S01]  /*fc20*/  STG.E.U8 desc[UR36][R2.64], R0 ;  /* 0x0000000002007986 */ /* 0x000fe2000c101124 */
[----:B------:R-:W-:Y:S05]  /*fc30*/  EXIT ;  /* 0x000000000000794d */ /* 0x000fea0003800000 */
.L_x_6206:
        /* <DEDUP_REMOVED lines=30> */
.L_x_6216:
[----:B------:R-:W0:Y:S02]  /*fe20*/  F2I.U64.F64.TRUNC R16, R16 ;  /* 0x0000001000107311 */ /* 0x000e24000030d800 */
[----:B0-----:R-:W-:Y:S01]  /*fe30*/  STG.E.64 desc[UR36][R2.64], R16 ;  /* 0x0000001002007986 */ /* 0x001fe2000c101b24 */
[----:B------:R-:W-:Y:S05]  /*fe40*/  EXIT ;  /* 0x000000000000794d */ /* 0x000fea0003800000 */
.L_x_6215:
[----:B------:R-:W0:Y:S02]  /*fe50*/  F2I.U32.F64.TRUNC R17, R16 ;  /* 0x0000001000117311 */ /* 0x000e24000030d000 */
[----:B0-----:R-:W-:Y:S01]  /*fe60*/  STG.E desc[UR36][R2.64], R17 ;  /* 0x0000001102007986 */ /* 0x001fe2000c101924 */
[----:B------:R-:W-:Y:S05]  /*fe70*/  EXIT ;  /* 0x000000000000794d */ /* 0x000fea0003800000 */
.L_x_6205:
        /* <DEDUP_REMOVED lines=10> */
.L_x_6218:
[----:B------:R-:W-:-:S05]  /*ff20*/  CS2R R18, SRZ ;  /* 0x0000000000127805 */ /* 0x000fca000001ff00 */
[----:B------:R-:W-:Y:S01]  /*ff30*/  STG.E.128 desc[UR36][R2.64], R16 ;  /* 0x0000001002007986 */ /* 0x000fe2000c101d24 */
[----:B------:R-:W-:Y:S05]  /*ff40*/  EXIT ;  /* 0x000000000000794d */ /* 0x000fea0003800000 */
.L_x_6217:
[----:B------:R-:W-:-:S13]  /*ff50*/  ISETP.NE.AND P0, PT, R0, 0xf, PT ;  /* 0x0000000f0000780c */ /* 0x000fda0003f05270 */
[----:B------:R-:W-:Y:S05]  /*ff60*/  @!P0 BRA `(.L_x_6219) ;  /* 0x0000000400288947 */ /* 0x000fea0003800000 */
[----:B------:R-:W-:-:S13]  /*ff70*/  ISETP.NE.AND P0, PT, R0, 0x17, PT ;  /* 0x000000170000780c */ /* 0x000fda0003f05270 */
[----:B------:R-:W-:Y:S05]  /*ff80*/  @!P0 BRA `(.L_x_6220) ;  /* 0x0000000000b08947 */ /* 0x000fea0003800000 */
[----:B------:R-:W-:-:S13]  /*ff90*/  ISETP.NE.AND P0, PT, R0, 0x18, PT ;  /* 0x000000180000780c */ /* 0x000fda0003f05270 */
[----:B------:R-:W-:Y:S05]  /*ffa0*/  @!P0 BRA `(.L_x_6221) ;  /* 0x0000000000448947 */ /* 0x000fea0003800000 */
.L_x_6198:
        /* <DEDUP_REMOVED lines=16> */
.L_x_6222:
[----:B------:R-:W-:Y:S05]  /*100b0*/  EXIT ;  /* 0x000000000000794d */ /* 0x000fea0003800000 */
.L_x_6221:
        /* <DEDUP_REMOVED lines=21> */
.L_x_6224:
[----:B------:R-:W-:Y:S05]  /*10210*/  BSYNC.RECONVERGENT B0 ;  /* 0x0000000000007941 */ /* 0x000fea0003800200 */
.L_x_6223:
[----:B------:R-:W-:-:S05]  /*10220*/  LOP3.LUT R5, R0, 0x80, R5, 0xf8, !PT ;  /* 0x0000008000057812 */ /* 0x000fca00078ef805 */
[----:B------:R-:W-:Y:S01]  /*10230*/  STG.E.U8 desc[UR36][R2.64], R5 ;  /* 0x0000000502007986 */ /* 0x000fe2000c101124 */
[----:B------:R-:W-:Y:S05]  /*10240*/  EXIT ;  /* 0x000000000000794d */ /* 0x000fea0003800000 */
.L_x_6220:
        /* <DEDUP_REMOVED lines=20> */
.L_x_6226:
[----:B------:R-:W-:Y:S01]  /*10390*/  IMAD.MOV.U32 R0, RZ, RZ, 0x7f ;  /* 0x0000007fff007424 */ /* 0x000fe200078e00ff */
[----:B------:R-:W-:-:S04]  /*103a0*/  ISETP.GT.U32.AND P0, PT, R4, 0x7f800000, PT ;  /* 0x7f8000000400780c */ /* 0x000fc80003f04070 */
[----:B------:R-:W-:-:S09]  /*103b0*/  SEL R0, R0, 0x7c, P0 ;  /* 0x0000007c00007807 */ /* 0x000fd20000000000 */
.L_x_6227:
[----:B------:R-:W-:Y:S05]  /*103c0*/  BSYNC.RECONVERGENT B0 ;  /* 0x0000000000007941 */ /* 0x000fea0003800200 */
.L_x_6225:
[----:B------:R-:W-:-:S04]  /*103d0*/  SHF.R.U32.HI R5, RZ, 0x18, R5 ;  /* 0x00000018ff057819 */ /* 0x000fc80000011605 */
[----:B------:R-:W-:-:S05]  /*103e0*/  LOP3.LUT R5, R0, 0x80, R5, 0xf8, !PT ;  /* 0x0000008000057812 */ /* 0x000fca00078ef805 */
[----:B------:R-:W-:Y:S01]  /*103f0*/  STG.E.U8 desc[UR36][R2.64], R5 ;  /* 0x0000000502007986 */ /* 0x000fe2000c101124 */
[----:B------:R-:W-:Y:S05]  /*10400*/  EXIT ;  /* 0x000000000000794d */ /* 0x000fea0003800000 */
.L_x_6219:
        /* <DEDUP_REMOVED lines=12> */
        .weak           $__internal_7_$__cuda_sm20_div_rn_f64_full
        .type           $__internal_7_$__cuda_sm20_div_rn_f64_full,@function
        .size           $__internal_7_$__cuda_sm20_div_rn_f64_full,(.L_x_6617 - $__internal_7_$__cuda_sm20_div_rn_f64_full)
$__internal_7_$__cuda_sm20_div_rn_f64_full:
[C---:B------:R-:W-:Y:S01]  /*104d0*/  FSETP.GEU.AND P2, PT, |R7|.reuse, 1.469367938527859385e-39, PT ;  /* 0x001000000700780b */ /* 0x040fe20003f4e200 */
[----:B------:R-:W-:Y:S01]  /*104e0*/  IMAD.MOV.U32 R20, RZ, RZ, 0x1ca00000 ;  /* 0x1ca00000ff147424 */ /* 0x000fe200078e00ff */
[----:B------:R-:W-:Y:S01]  /*104f0*/  LOP3.LUT R3, R7, 0x7ff00000, RZ, 0xc0, !PT ;  /* 0x7ff0000007037812 */ /* 0x000fe200078ec0ff */
[----:B------:R-:W-:Y:S01]  /*10500*/  IMAD.MOV.U32 R8, RZ, RZ, R10 ;  /* 0x000000ffff087224 */ /* 0x000fe200078e000a */
[C---:B------:R-:W-:Y:S01]  /*10510*/  LOP3.LUT R30, R9.reuse, 0x7ff00000, RZ, 0xc0, !PT ;  /* 0x7ff00000091e7812 */ /* 0x040fe200078ec0ff */
[----:B------:R-:W-:Y:S01]  /*10520*/  IMAD.MOV.U32 R32, RZ, RZ, 0x1 ;  /* 0x00000001ff207424 */ /* 0x000fe200078e00ff */
[----:B------:R-:W-:Y:S01]  /*10530*/  FSETP.GEU.AND P0, PT, |R9|, 1.469367938527859385e-39, PT ;  /* 0x001000000900780b */ /* 0x000fe20003f0e200 */
[----:B------:R-:W-:Y:S01]  /*10540*/  IMAD.MOV.U32 R21, RZ, RZ, R3 ;  /* 0x000000ffff157224 */ /* 0x000fe200078e0003 */
[----:B------:R-:W-:Y:S01]  /*10550*/  ISETP.GE.U32.AND P1, PT, R3, R30, PT ;  /* 0x0000001e0300720c */ /* 0x000fe20003f26070 */
[----:B------:R-:W-:Y:S01]  /*10560*/  BSSY.RECONVERGENT B0, `(.L_x_6228) ;  /* 0x0000074000007945 */ /* 0x000fe20003800200 */
[----:B------:R-:W-:-:S02]  /*10570*/  LOP3.LUT R11, R9, 0x800fffff, RZ, 0xc0, !PT ;  /* 0x800fffff090b7812 */ /* 0x000fc400078ec0ff */
[C---:B------:R-:W-:Y:S01]  /*10580*/  SEL R13, R20.reuse, 0x63400000, !P1 ;  /* 0x63400000140d7807 */ /* 0x040fe20004800000 */
[----:B------:R-:W-:Y:S01]  /*10590*/  @!P2 IMAD.MOV.U32 R14, RZ, RZ, RZ ;  /* 0x000000ffff0ea224 */ /* 0x000fe200078e00ff */
[----:B------:R-:W-:Y:S02]  /*105a0*/  @!P2 LOP3.LUT R12, R9, 0x7ff00000, RZ, 0xc0, !PT ;  /* 0x7ff00000090ca812 */ /* 0x000fe400078ec0ff */
[----:B------:R-:W-:Y:S02]  /*105b0*/  LOP3.LUT R13, R13, 0x800fffff, R7, 0xf8, !PT ;  /* 0x800fffff0d0d7812 */ /* 0x000fe400078ef807 */
[----:B------:R-:W-:Y:S02]  /*105c0*/  @!P2 ISETP.GE.U32.AND P3, PT, R3, R12, PT ;  /* 0x0000000c0300a20c */ /* 0x000fe40003f66070 */
[----:B------:R-:W-:Y:S02]  /*105d0*/  LOP3.LUT R11, R11, 0x3ff00000, RZ, 0xfc, !PT ;  /* 0x3ff000000b0b7812 */ /* 0x000fe400078efcff */
[----:B------:R-:W-:-:S04]  /*105e0*/  @!P2 SEL R15, R20, 0x63400000, !P3 ;  /* 0x63400000140fa807 */ /* 0x000fc80005800000 */
[----:B------:R-:W-:Y:S01]  /*105f0*/  @!P2 LOP3.LUT R12, R15, 0x80000000, R7, 0xf8, !PT ;  /* 0x800000000f0ca812 */ /* 0x000fe200078ef807 */
[----:B------:R-:W0:Y:S02]  /*10600*/  @!P0 DMUL R10, R8, 8.98846567431157953865e+307 ;  /* 0x7fe00000080a8828 */ /* 0x000e240000000000 */
[----:B0-----:R-:W0:Y:S01]  /*10610*/  MUFU.RCP64H R33, R11 ;  /* 0x0000000b00217308 */ /* 0x001e220000001800 */
[----:B------:R-:W-:Y:S01]  /*10620*/  @!P2 LOP3.LUT R15, R12, 0x100000, RZ, 0xfc, !PT ;  /* 0x001000000c0fa812 */ /* 0x000fe200078efcff */
[----:B------:R-:W-:Y:S01]  /*10630*/  IMAD.MOV.U32 R12, RZ, RZ, R6 ;  /* 0x000000ffff0c7224 */ /* 0x000fe200078e0006 */
[----:B------:R-:W-:-:S15]  /*10640*/  @!P0 LOP3.LUT R30, R11, 0x7ff00000, RZ, 0xc0, !PT ;  /* 0x7ff000000b1e8812 */ /* 0x000fde00078ec0ff */
[----:B------:R-:W-:-:S15]  /*10650*/  NOP ;  /* 0x0000000000007918 */ /* 0x000fde0000000000 */
[----:B------:R-:W-:-:S15]  /*10660*/  NOP ;  /* 0x0000000000007918 */ /* 0x000fde0000000000 */
[----:B------:R-:W-:-:S14]  /*10670*/  NOP ;  /* 0x0000000000007918 */ /* 0x000fdc0000000000 */
        /* <DEDUP_REMOVED lines=64> */
[----:B------:R-:W-:Y:S01]  /*10a80*/  IADD3 R3, PT, PT, -R3, -0x43300000, RZ ;  /* 0xbcd0000003037810 */ /* 0x000fe20007ffe1ff */
[----:B------:R-:W-:Y:S01]  /*10a90*/  IMAD.MOV.U32 R6, RZ, RZ, RZ ;  /* 0x000000ffff067224 */ /* 0x000fe200078e00ff */
        /* <DEDUP_REMOVED lines=11> */
.L_x_6229:
        /* <DEDUP_REMOVED lines=16> */
.L_x_6232:
[----:B------:R-:W-:Y:S01]  /*10c50*/  LOP3.LUT R33, R9, 0x80000, RZ, 0xfc, !PT ;  /* 0x0008000009217812 */ /* 0x000fe200078efcff */
[----:B------:R-:W-:Y:S01]  /*10c60*/  IMAD.MOV.U32 R32, RZ, RZ, R8 ;  /* 0x000000ffff207224 */ /* 0x000fe200078e0008 */
[----:B------:R-:W-:Y:S06]  /*10c70*/  BRA `(.L_x_6230) ;  /* 0x0000000000087947 */ /* 0x000fec0003800000 */
.L_x_6231:
[----:B------:R-:W-:Y:S01]  /*10c80*/  LOP3.LUT R33, R7, 0x80000, RZ, 0xfc, !PT ;  /* 0x0008000007217812 */ /* 0x000fe200078efcff */
[----:B------:R-:W-:-:S07]  /*10c90*/  IMAD.MOV.U32 R32, RZ, RZ, R6 ;  /* 0x000000ffff207224 */ /* 0x000fce00078e0006 */
.L_x_6230:
[----:B------:R-:W-:Y:S05]  /*10ca0*/  BSYNC.RECONVERGENT B0 ;  /* 0x0000000000007941 */ /* 0x000fea0003800200 */
.L_x_6228:
[----:B------:R-:W-:Y:S02]  /*10cb0*/  IMAD.MOV.U32 R6, RZ, RZ, R0 ;  /* 0x000000ffff067224 */ /* 0x000fe400078e0000 */
[----:B------:R-:W-:-:S04]  /*10cc0*/  IMAD.MOV.U32 R7, RZ, RZ, 0x0 ;  /* 0x00000000ff077424 */ /* 0x000fc800078e00ff */
[----:B------:R-:W-:Y:S05]  /*10cd0*/  RET.REL.NODEC R6 `(_ZN2at6native27unrolled_elementwise_kernelIZZZNS0_33launch_log_sigmoid_forward_kernelERNS_18TensorIteratorBaseEENKUlvE_clEvENKUlvE_clEvEUldE_St5arrayIPcLm2EELi4E23TrivialOffsetCalculatorILi1EjESB_NS0_6memory12LoadWithCastILi1EEENSC_13StoreWithCastILi1EEEEEviT_T0_T2_T3_T4_T5_) ;  /* 0xfffffef006c87950 */ /* 0x000fea0003c3ffff */
.L_x_6233:
        /* <DEDUP_REMOVED lines=10> */
.L_x_6617:


//--------------------- .text._ZN2at6native18elementwise_kernelILi128ELi2EZNS0_22gpu_kernel_impl_nocastIZZZNS0_33launch_log_sigmoid_forward_kernelERNS_18TensorIteratorBaseEENKUlvE_clEvENKUlvE_clEvEUldE_EEvS4_RKT_EUliE_EEviT1_ --------------------------
	.section	.text._ZN2at6native18elementwise_kernelILi128ELi2EZNS0_22gpu_kernel_impl_nocastIZZZNS0_33launch_log_sigmoid_forward_kernelERNS_18TensorIteratorBaseEENKUlvE_clEvENKUlvE_clEvEUldE_EEvS4_RKT_EUliE_EEviT1_,"ax",@progbits
	.align	128
        .global         _ZN2at6native18elementwise_kernelILi128ELi2EZNS0_22gpu_kernel_impl_nocastIZZZNS0_33launch_log_sigmoid_forward_kernelERNS_18TensorIteratorBaseEENKUlvE_clEvENKUlvE_clEvEUldE_EEvS4_RKT_EUliE_EEviT1_
        .type           _ZN2at6native18elementwise_kernelILi128ELi2EZNS0_22gpu_kernel_impl_nocastIZZZNS0_33launch_log_sigmoid_forward_kernelERNS_18TensorIteratorBaseEENKUlvE_clEvENKUlvE_clEvEUldE_EEvS4_RKT_EUliE_EEviT1_,@function
        .size           _ZN2at6native18elementwise_kernelILi128ELi2EZNS0_22gpu_kernel_impl_nocastIZZZNS0_33launch_log_sigmoid_forward_kernelERNS_18TensorIteratorBaseEENKUlvE_clEvENKUlvE_clEvEUldE_EEvS4_RKT_EUliE_EEviT1_,(.L_x_6618 - _ZN2at6native18elementwise_kernelILi128ELi2EZNS0_22gpu_kernel_impl_nocastIZZZNS0_33launch_log_sigmoid_forward_kernelERNS_18TensorIteratorBaseEENKUlvE_clEvENKUlvE_clEvEUldE_EEvS4_RKT_EUliE_EEviT1_)
        .other          _ZN2at6native18elementwise_kernelILi128ELi2EZNS0_22gpu_kernel_impl_nocastIZZZNS0_33launch_log_sigmoid_forward_kernelERNS_18TensorIteratorBaseEENKUlvE_clEvENKUlvE_clEvEUldE_EEvS4_RKT_EUliE_EEviT1_,@"STO_CUDA_ENTRY STV_DEFAULT"
_ZN2at6native18elementwise_kernelILi128ELi2EZNS0_22gpu_kernel_impl_nocastIZZZNS0_33launch_log_sigmoid_forward_kernelERNS_18TensorIteratorBaseEENKUlvE_clEvENKUlvE_clEvEUldE_EEvS4_RKT_EUliE_EEviT1_:
.text._ZN2at6native18elementwise_kernelILi128ELi2EZNS0_22gpu_kernel_impl_nocastIZZZNS0_33launch_log_sigmoid_forward_kernelERNS_18TensorIteratorBaseEENKUlvE_clEvENKUlvE_clEvEUldE_EEvS4_RKT_EUliE_EEviT1_:
        /* <DEDUP_REMOVED lines=14> */
[----:B0-----:R-:W2:Y:S01]  /*00e0*/  LDG.E.64 R16, desc[UR6][R16.64] ;  /* 0x0000000610107981 */ /* 0x001ea2000c1e1b00 */
[----:B------:R-:W-:Y:S01]  /*00f0*/  IMAD.MOV.U32 R2, RZ, RZ, 0x652b82fe ;  /* 0x652b82feff027424 */ /* 0x000fe200078e00ff */
[----:B------:R-:W-:Y:S01]  /*0100*/  UMOV UR4, 0xfefa39ef ;  /* 0xfefa39ef00047882 */ /* 0x000fe20000000000 */
[----:B------:R-:W-:Y:S01]  /*0110*/  IMAD.MOV.U32 R3, RZ, RZ, 0x3ff71547 ;  /* 0x3ff71547ff037424 */ /* 0x000fe200078e00ff */
[----:B------:R-:W-:Y:S01]  /*0120*/  UMOV UR5, 0x3fe62e42 ;  /* 0x3fe62e4200057882 */ /* 0x000fe20000000000 */
[----:B------:R-:W-:Y:S01]  /*0130*/  UMOV UR8, 0x3b39803f ;  /* 0x3b39803f00087882 */ /* 0x000fe20000000000 */
[----:B------:R-:W-:-:S03]  /*0140*/  UMOV UR9, 0x3c7abc9e ;  /* 0x3c7abc9e00097882 */ /* 0x000fc60000000000 */
        /* <DEDUP_REMOVED lines=10> */
[----:B0-----:R-:W0:-:S15]  /*01f0*/  DFMA R8, R6, -UR4, -|R16| ;  /* 0x8000000406087c2b */ /* 0x001e1e0008000c10 */
        /* <DEDUP_REMOVED lines=100> */
[----:B------:R-:W-:-:S05]  /*0840*/  SHF.R.S32.HI R3, RZ, 0x1, R0 ;  /* 0x00000001ff037819 */ /* 0x000fca0000011400 */
[----:B------:R-:W-:Y:S02]  /*0850*/  IMAD.IADD R2, R2, 0x1, -R3 ;  /* 0x0000000102027824 */ /* 0x000fe400078e0a03 */
[----:B------:R-:W-:-:S03]  /*0860*/  IMAD R9, R3, 0x100000, R9 ;  /* 0x0010000003097824 */ /* 0x000fc600078e0209 */
[----:B------:R-:W-:-:S06]  /*0870*/  LEA R15, R2, 0x3ff00000, 0x14 ;  /* 0x3ff00000020f7811 */ /* 0x000fcc00078ea0ff */
[----:B------:R0:W1:Y:S02]  /*0880*/  DMUL R14, R8, R14 ;  /* 0x0000000e080e7228 */ /* 0x0000640000000000 */
.L_x_6237:
[C---:B-1----:R-:W-:Y:S02]  /*0890*/  FSETP.GEU.FTZ.AND P1, PT, R15.reuse, 1.7916666269302368164, PT ;  /* 0x3fe555550f00780b */ /* 0x042fe40003f3e000 */
[----:B------:R-:W-:-:S13]  /*08a0*/  FSETP.GT.FTZ.AND P0, PT, R15, -1.6999999284744262695, PT ;  /* 0xbfd999990f00780b */ /* 0x000fda0003f14000 */
[----:B------:R-:W-:Y:S05]  /*08b0*/  @P0 BRA !P1, `(.L_x_6238) ;  /* 0x0000000c00040947 */ /* 0x000fea0004800000 */
[----:B------:R-:W1:Y:S01]  /*08c0*/  DADD R14, R14, 1 ;  /* 0x3ff000000e0e7429 */ /* 0x000e620000000000 */
[----:B------:R-:W-:Y:S01]  /*08d0*/  MOV R7, 0xfffffc01 ;  /* 0xfffffc0100077802 */ /* 0x000fe20000000f00 */
[----:B-1----:R-:W-:Y:S01]  /*08e0*/  IMAD.MOV.U32 R2, RZ, RZ, R14 ;  /* 0x000000ffff027224 */ /* 0x002fe200078e000e */
[----:B------:R-:W-:Y:S01]  /*08f0*/  ISETP.GT.AND P0, PT, R15, 0xfffff, PT ;  /* 0x000fffff0f00780c */ /* 0x000fe20003f04270 */
[----:B------:R-:W-:Y:S01]  /*0900*/  IMAD.MOV.U32 R3, RZ, RZ, R15 ;  /* 0x000000ffff037224 */ /* 0x000fe200078e000f */
[----:B------:R-:W-:-:S11]  /*0910*/  MOV R0, R15 ;  /* 0x0000000f00007202 */ /* 0x000fd60000000f00 */
[----:B------:R-:W-:-:S15]  /*0920*/  @!P0 IMAD.MOV.U32 R7, RZ, RZ, -0x435 ;  /* 0xfffffbcbff078424 */ /* 0x000fde00078e00ff */
[----:B------:R-:W-:-:S15]  /*0930*/  NOP ;  /* 0x0000000000007918 */ /* 0x000fde0000000000 */
[----:B------:R-:W-:-:S15]  /*0940*/  NOP ;  /* 0x0000000000007918 */ /* 0x000fde0000000000 */
[----:B------:R-:W-:-:S03]  /*0950*/  NOP ;  /* 0x0000000000007918 */ /* 0x000fc60000000000 */
[----:B------:R-:W1:Y:S02]  /*0960*/  @!P0 DMUL R2, R2, 1.80143985094819840000e+16 ;  /* 0x4350000002028828 */ /* 0x000e640000000000 */
[----:B-1----:R-:W-:Y:S02]  /*0970*/  @!P0 IMAD.MOV.U32 R0, RZ, RZ, R3 ;  /* 0x000000ffff008224 */ /* 0x002fe400078e0003 */
[----:B------:R-:W-:Y:S02]  /*0980*/  @!P0 IMAD.MOV.U32 R14, RZ, RZ, R2 ;  /* 0x000000ffff0e8224 */ /* 0x000fe400078e0002 */
[----:B------:R-:W-:-:S05]  /*0990*/  VIADD R4, R0, 0xffffffff ;  /* 0xffffffff00047836 */ /* 0x000fca0000000000 */
[----:B------:R-:W-:-:S13]  /*09a0*/  ISETP.GE.U32.AND P1, PT, R4, 0x7fefffff, PT ;  /* 0x7fefffff0400780c */ /* 0x000fda0003f26070 */
[----:B------:R-:W-:Y:S05]  /*09b0*/  @!P1 BRA `(.L_x_6239) ;  /* 0x00000000001c9947 */ /* 0x000fea0003800000 */
[----:B------:R-:W-:Y:S01]  /*09c0*/  MOV R4, 0x0 ;  /* 0x0000000000047802 */ /* 0x000fe20000000f00 */
[----:B------:R-:W-:Y:S01]  /*09d0*/  IMAD.MOV.U32 R5, RZ, RZ, 0x7ff00000 ;  /* 0x7ff00000ff057424 */ /* 0x000fe200078e00ff */
[----:B------:R-:W-:-:S05]  /*09e0*/  LOP3.LUT P0, RZ, R3, 0x7fffffff, RZ, 0xc0, !PT ;  /* 0x7fffffff03ff7812 */ /* 0x000fca000780c0ff */
[----:B------:R-:W1:Y:S02]  /*09f0*/  DFMA R2, R2, R4, +INF ;  /* 0x7ff000000202742b */ /* 0x000e640000000004 */
[----:B-1----:R-:W-:Y:S02]  /*0a00*/  FSEL R6, R2, RZ, P0 ;  /* 0x000000ff02067208 */ /* 0x002fe40000000000 */
[----:B------:R-:W-:Y:S01]  /*0a10*/  FSEL R7, R3, -QNAN , P0 ;  /* 0xfff0000003077808 */ /* 0x000fe20000000000 */
[----:B------:R-:W-:Y:S06]  /*0a20*/  BRA `(.L_x_6240) ;  /* 0x0000001000b07947 */ /* 0x000fec0003800000 */
.L_x_6239:
[C---:B------:R-:W-:Y:S01]  /*0a30*/  LOP3.LUT R2, R0.reuse, 0xfffff, RZ, 0xc0, !PT ;  /* 0x000fffff00027812 */ /* 0x040fe200078ec0ff */
[----:B------:R-:W-:Y:S01]  /*0a40*/  IMAD.MOV.U32 R12, RZ, RZ, RZ ;  /* 0x000000ffff0c7224 */ /* 0x000fe200078e00ff */
[----:B------:R-:W-:Y:S01]  /*0a50*/  LEA.HI R0, R0, R7, RZ, 0xc ;  /* 0x0000000700007211 */ /* 0x000fe200078f60ff */
[----:B------:R-:W-:Y:S01]  /*0a60*/  UMOV UR8, 0x80000000 ;  /* 0x8000000000087882 */ /* 0x000fe20000000000 */
[----:B------:R-:W-:Y:S01]  /*0a70*/  LOP3.LUT R3, R2, 0x3ff00000, RZ, 0xfc, !PT ;  /* 0x3ff0000002037812 */ /* 0x000fe200078efcff */
[----:B------:R-:W-:Y:S01]  /*0a80*/  IMAD.MOV.U32 R2, RZ, RZ, R14 ;  /* 0x000000ffff027224 */ /* 0x000fe200078e000e */
[----:B------:R-:W-:Y:S02]  /*0a90*/  UMOV UR9, 0x43300000 ;  /* 0x4330000000097882 */ /* 0x000fe40000000000 */
[----:B------:R-:W-:-:S13]  /*0aa0*/  ISETP.GE.U32.AND P0, PT, R3, 0x3ff6a09f, PT ;  /* 0x3ff6a09f0300780c */ /* 0x000fda0003f06070 */
[----:B------:R-:W-:Y:S01]  /*0ab0*/  @P0 IADD3 R5, PT, PT, R3, -0x100000, RZ ;  /* 0xfff0000003050810 */ /* 0x000fe20007ffe0ff */
[----:B------:R-:W-:-:S04]  /*0ac0*/  @P0 VIADD R0, R0, 0x1 ;  /* 0x0000000100000836 */ /* 0x000fc80000000000 */
[----:B------:R-:W-:-:S06]  /*0ad0*/  @P0 IMAD.MOV.U32 R3, RZ, RZ, R5 ;  /* 0x000000ffff030224 */ /* 0x000fcc00078e0005 */
[----:B------:R-:W1:Y:S02]  /*0ae0*/  DADD R14, R2, 1 ;  /* 0x3ff00000020e7429 */ /* 0x000e640000000000 */
[----:B-1----:R-:W1:-:S15]  /*0af0*/  MUFU.RCP64H R13, R15 ;  /* 0x0000000f000d7308 */ /* 0x002e5e0000001800 */
[----:B------:R-:W-:-:S15]  /*0b00*/  NOP ;  /* 0x0000000000007918 */ /* 0x000fde0000000000 */
[----:B------:R-:W-:-:S15]  /*0b10*/  NOP ;  /* 0x0000000000007918 */ /* 0x000fde0000000000 */
[----:B------:R-:W-:-:S15]  /*0b20*/  NOP ;  /* 0x0000000000007918 */ /* 0x000fde0000000000 */
[----:B------:R-:W-:-:S02]  /*0b30*/  NOP ;  /* 0x0000000000007918 */ /* 0x000fc40000000000 */
[----:B------:R2:W-:Y:S02]  /*0b40*/  DADD R4, R2, -1 ;  /* 0xbff0000002047429 */ /* 0x0005e40000000000 */
[----:B--2---:R-:W-:Y:S02]  /*0b50*/  LOP3.LUT R2, R0, 0x80000000, RZ, 0x3c, !PT ;  /* 0x8000000000027812 */ /* 0x004fe400078e3cff */
[----:B------:R-:W-:-:S15]  /*0b60*/  MOV R3, 0x43300000 ;  /* 0x4330000000037802 */ /* 0x000fde0000000f00 */
[----:B------:R-:W-:-:S15]  /*0b70*/  NOP ;  /* 0x0000000000007918 */ /* 0x000fde0000000000 */
[----:B------:R-:W-:-:S15]  /*0b80*/  NOP ;  /* 0x0000000000007918 */ /* 0x000fde0000000000 */
[----:B------:R-:W-:-:S15]  /*0b90*/  NOP ;  /* 0x0000000000007918 */ /* 0x000fde0000000000 */
[----:B-1----:R1:W2:Y:S02]  /*0ba0*/  DFMA R6, -R14, R12, 1 ;  /* 0x3ff000000e06742b */ /* 0x0022a4000000010c */
[----:B-1----:R-:W-:Y:S01]  /*0bb0*/  IMAD.MOV.U32 R14, RZ, RZ, -0x748574fc ;  /* 0x8b7a8b04ff0e7424 */ /* 0x002fe200078e00ff */
[----:B------:R-:W-:-:S15]  /*0bc0*/  MOV R15, 0x3ed0ee25 ;  /* 0x3ed0ee25000f7802 */ /* 0x000fde0000000f00 */
[----:B------:R-:W-:-:S15]  /*0bd0*/  NOP ;  /* 0x0000000000007918 */ /* 0x000fde0000000000 */
[----:B------:R-:W-:-:S15]  /*0be0*/  NOP ;  /* 0x0000000000007918 */ /* 0x000fde0000000000 */
[----:B------:R-:W-:-:S15]  /*0bf0*/  NOP ;  /* 0x0000000000007918 */ /* 0x000fde0000000000 */
[----:B------:R-:W-:-:S01]  /*0c00*/  NOP ;  /* 0x0000000000007918 */ /* 0x000fc20000000000 */
[----:B--2---:R-:W1:-:S15]  /*0c10*/  DFMA R6, R6, R6, R6 ;  /* 0x000000060606722b */ /* 0x004e5e0000000006 */
        /* <DEDUP_REMOVED lines=11> */
[----:B-1----:R-:W0:-:S15]  /*0cd0*/  DFMA R12, R12, R6, R12 ;  /* 0x000000060c0c722b */ /* 0x002e1e000000000c */
        /* <DEDUP_REMOVED lines=21> */
[----:B0-----:R-:W-:Y:S01]  /*0e30*/  DFMA R22, R2, -UR4, R6 ;  /* 0x8000000402167c2b */ /* 0x001fe20008000006 */
        /* <DEDUP_REMOVED lines=83> */
[----:B------:R-:W-:-:S15]  /*1370*/  DADD R4, -R8, R22 ;  /* 0x0000000008047229 */ /* 0x000fde0000000116 */
        /* <DEDUP_REMOVED lines=21> */
.L_x_6238:
[----:B------:R-:W1:Y:S01]  /*14d0*/  DADD R10, R14, 2 ;  /* 0x400000000e0a7429 */ /* 0x000e620000000000 */
[----:B------:R-:W-:Y:S01]  /*14e0*/  IMAD.MOV.U32 R2, RZ, RZ, 0x1 ;  /* 0x00000001ff027424 */ /* 0x000fe200078e00ff */
[----:B-1----:R-:W1:Y:S01]  /*14f0*/  MUFU.RCP64H R3, R11 ;  /* 0x0000000b00037308 */ /* 0x002e620000001800 */
[----:B------:R-:W-:-:S15]  /*1500*/  FSETP.GEU.AND P1, PT, |R15|, 6.5827683646048100446e-37, PT ;  /* 0x036000000f00780b */ /* 0x000fde0003f2e200 */
[----:B------:R-:W-:-:S15]  /*1510*/  NOP ;  /* 0x0000000000007918 */ /* 0x000fde0000000000 */
[----:B------:R-:W-:-:S15]  /*1520*/  NOP ;  /* 0x0000000000007918 */ /* 0x000fde0000000000 */
[----:B------:R-:W-:-:S15]  /*1530*/  NOP ;  /* 0x0000000000007918 */ /* 0x000fde0000000000 */
[----:B------:R-:W-:-:S01]  /*1540*/  NOP ;  /* 0x0000000000007918 */ /* 0x000fc20000000000 */
        /* <DEDUP_REMOVED lines=37> */
[----:B------:R-:W-:-:S13]  /*17a0*/  FSETP.GT.AND P0, PT, |R0|, 1.469367938527859385e-39, PT ;  /* 0x001000000000780b */ /* 0x000fda0003f04200 */
[----:B------:R-:W-:Y:S05]  /*17b0*/  @P0 BRA P1, `(.L_x_6241) ;  /* 0x0000000000180947 */ /* 0x000fea0000800000 */
[----:B0-----:R-:W-:Y:S01]  /*17c0*/  IMAD.MOV.U32 R8, RZ, RZ, R14 ;  /* 0x000000ffff087224 */ /* 0x001fe200078e000e */
[----:B------:R-:W-:Y:S02]  /*17d0*/  MOV R9, R15 ;  /* 0x0000000f00097202 */ /* 0x000fe40000000f00 */
[----:B------:R-:W-:-:S07]  /*17e0*/  MOV R0, 0x1800 ;  /* 0x0000180000007802 */ /* 0x000fce0000000f00 */
[----:B------:R-:W-:Y:S05]  /*17f0*/  CALL.REL.NOINC `($__internal_8_$__cuda_sm20_div_rn_f64_full) ;  /* 0x0000008400287944 */ /* 0x000fea0003c00000 */
[----:B------:R-:W-:Y:S02]  /*1800*/  IMAD.MOV.U32 R2, RZ, RZ, R22 ;  /* 0x000000ffff027224 */ /* 0x000fe400078e0016 */
[----:B------:R-:W-:-:S07]  /*1810*/  IMAD.MOV.U32 R3, RZ, RZ, R23 ;  /* 0x000000ffff037224 */ /* 0x000fce00078e0017 */
.L_x_6241:
[----:B0-----:R-:W-:Y:S01]  /*1820*/  MOV R8, 0xceb2dc44 ;  /* 0xceb2dc4400087802 */ /* 0x001fe20000000f00 */
        /* <DEDUP_REMOVED lines=76> */
.L_x_6240:
[----:B------:R-:W2:Y:S01]  /*1cf0*/  LDC.64 R4, c[0x0][0x580] ;  /* 0x00016000ff047b82 */ /* 0x000ea20000000a00 */
[----:B------:R-:W-:Y:S01]  /*1d00*/  IMAD.MOV.U32 R3, RZ, RZ, R17 ;  /* 0x000000ffff037224 */ /* 0x000fe200078e0011 */
[----:B------:R-:W-:Y:S01]  /*1d10*/  MOV R0, RZ ;  /* 0x000000ff00007202 */ /* 0x000fe20000000f00 */
[----:B------:R-:W0:Y:S01]  /*1d20*/  DSETP.MIN.AND P0, P1, RZ, R16, PT ;  /* 0x00000010ff00722a */ /* 0x000e220003900000 */
[----:B------:R-:W-:Y:S01]  /*1d30*/  IMAD.MOV.U32 R2, RZ, RZ, RZ ;  /* 0x000000ffff027224 */ /* 0x000fe200078e00ff */
[----:B------:R-:W-:Y:S02]  /*1d40*/  IADD3 R19, PT, PT, R19, 0x80, RZ ;  /* 0x0000008013137810 */ /* 0x000fe40007ffe0ff */
[----:B0-----:R-:W-:Y:S02]  /*1d50*/  FSEL R9, R0, R3, P0 ;  /* 0x0000000300097208 */ /* 0x001fe40000000000 */
[----:B------:R-:W-:Y:S02]  /*1d60*/  @P1 LOP3.LUT R9, R3, 0x80000, RZ, 0xfc, !PT ;  /* 0x0008000003091812 */ /* 0x000fe400078efcff */
[----:B------:R-:W-:-:S03]  /*1d70*/  SEL R2, R2, R16, P0 ;  /* 0x0000001002027207 */ /* 0x000fc60000000000 */
[----:B------:R-:W-:-:S15]  /*1d80*/  IMAD.MOV.U32 R3, RZ, RZ, R9 ;  /* 0x000000ffff037224 */ /* 0x000fde00078e0009 */
[----:B------:R-:W-:-:S15]  /*1d90*/  NOP ;  /* 0x0000000000007918 */ /* 0x000fde0000000000 */
[----:B------:R-:W-:-:S15]  /*1da0*/  NOP ;  /* 0x0000000000007918 */ /* 0x000fde0000000000 */
[----:B------:R-:W-:-:S08]  /*1db0*/  NOP ;  /* 0x0000000000007918 */ /* 0x000fd00000000000 */
[----:B-1----:R-:W2:Y:S02]  /*1dc0*/  DADD R6, R2, -R6 ;  /* 0x0000000002067229 */ /* 0x002ea40000000806 */
[----:B--2---:R0:W-:Y:S02]  /*1dd0*/  STG.E.64 desc[UR6][R4.64], R6 ;  /* 0x0000000604007986 */ /* 0x0041e4000c101b06 */
.L_x_6236:
[----:B------:R-:W-:Y:S05]  /*1de0*/  BSYNC.RECONVERGENT B0 ;  /* 0x0000000000007941 */ /* 0x000fea0003800200 */
.L_x_6235:
[----:B------:R-:W1:Y:S02]  /*1df0*/  LDCU UR4, c[0x0][0x380] ;  /* 0x00007000ff0477ac */ /* 0x000e640008000800 */
[----:B-1----:R-:W-:-:S13]  /*1e00*/  ISETP.GE.AND P0, PT, R19, UR4, PT ;  /* 0x0000000413007c0c */ /* 0x002fda000bf06270 */
[----:B------:R-:W-:Y:S05]  /*1e10*/  @P0 EXIT ;  /* 0x000000000000094d */ /* 0x000fea0003800000 */
[----:B------:R-:W1:Y:S02]  /*1e20*/  LDC.64 R16, c[0x0][0x588] ;  /* 0x00016200ff107b82 */ /* 0x000e640000000a00 */
[----:B-1----:R-:W2:Y:S01]  /*1e30*/  LDG.E.64 R16, desc[UR6][R16.64] ;  /* 0x0000000610107981 */ /* 0x002ea2000c1e1b00 */
        /* <DEDUP_REMOVED lines=122> */
.L_x_6242:
        /* <DEDUP_REMOVED lines=26> */
.L_x_6244:
        /* <DEDUP_REMOVED lines=57> */
[----:B-1----:R-:W1:Y:S01]  /*2b10*/  DFMA R4, R2, UR8, R6 ;  /* 0x0000000802047c2b */ /* 0x002e620008000006 */
[----:B------:R-:W-:Y:S01]  /*2b20*/  UMOV UR8, 0x3ae80f1e ;  /* 0x3ae80f1e00087882 */ /* 0x000fe20000000000 */
[----:B------:R-:W-:-:S15]  /*2b30*/  UMOV UR9, 0x3eb1380b ;  /* 0x3eb1380b00097882 */ /* 0x000fde0000000000 */
[----:B------:R-:W-:-:S15]  /*2b40*/  NOP ;  /* 0x0000000000007918 */ /* 0x000fde0000000000 */
[----:B------:R-:W-:-:S15]  /*2b50*/  NOP ;  /* 0x0000000000007918 */ /* 0x000fde0000000000 */
[----:B------:R-:W-:-:S15]  /*2b60*/  NOP ;  /* 0x0000000000007918 */ /* 0x000fde0000000000 */
[----:B------:R-:W-:-:S02]  /*2b70*/  NOP ;  /* 0x0000000000007918 */ /* 0x000fc40000000000 */
[----:B-1----:R-:W-:Y:S01]  /*2b80*/  DFMA R20, R2, -UR4, R4 ;  /* 0x8000000402147c2b */ /* 0x002fe20008000004 */
[----:B------:R-:W-:Y:S01]  /*2b90*/  UMOV UR4, 0x9f02676f ;  /* 0x9f02676f00047882 */ /* 0x000fe20000000000 */
[----:B------:R-:W-:-:S15]  /*2ba0*/  UMOV UR5, 0x3ef3b266 ;  /* 0x3ef3b26600057882 */ /* 0x000fde0000000000 */
[----:B------:R-:W-:-:S15]  /*2bb0*/  NOP ;  /* 0x0000000000007918 */ /* 0x000fde0000000000 */
[----:B------:R-:W-:-:S15]  /*2bc0*/  NOP ;  /* 0x0000000000007918 */ /* 0x000fde0000000000 */
[----:B------:R-:W-:-:S15]  /*2bd0*/  NOP ;  /* 0x0000000000007918 */ /* 0x000fde0000000000 */
[----:B------:R-:W-:-:S02]  /*2be0*/  NOP ;  /* 0x0000000000007918 */ /* 0x000fc40000000000 */
[----:B0-----:R-:W0:-:S15]  /*2bf0*/  DMUL R8, R6, R6 ;  /* 0x0000000606087228 */ /* 0x001e1e0000000000 */
        /* <DEDUP_REMOVED lines=98> */
.L_x_6243:
        /* <DEDUP_REMOVED lines=53> */
.L_x_6246:
        /* <DEDUP_REMOVED lines=77> */
.L_x_6245:
[----:B------:R-:W2:Y:S01]  /*3a40*/  LDC.64 R6, c[0x0][0x580] ;  /* 0x00016000ff067b82 */ /* 0x000ea20000000a00 */
[----:B------:R-:W-:Y:S01]  /*3a50*/  IMAD.MOV.U32 R3, RZ, RZ, R17 ;  /* 0x000000ffff037224 */ /* 0x000fe200078e0011 */
[----:B------:R-:W-:Y:S01]  /*3a60*/  MOV R0, RZ ;  /* 0x000000ff00007202 */ /* 0x000fe20000000f00 */
[----:B------:R-:W0:Y:S01]  /*3a70*/  DSETP.MIN.AND P0, P1, RZ, R16, PT ;  /* 0x00000010ff00722a */ /* 0x000e220003900000 */
[----:B------:R-:W-:Y:S02]  /*3a80*/  IMAD.MOV.U32 R2, RZ, RZ, RZ ;  /* 0x000000ffff027224 */ /* 0x000fe400078e00ff */
[----:B0-----:R-:W-:Y:S02]  /*3a90*/  FSEL R9, R0, R3, P0 ;  /* 0x0000000300097208 */ /* 0x001fe40000000000 */
[----:B------:R-:W-:Y:S02]  /*3aa0*/  @P1 LOP3.LUT R9, R3, 0x80000, RZ, 0xfc, !PT ;  /* 0x0008000003091812 */ /* 0x000fe400078efcff */
[----:B------:R-:W-:-:S03]  /*3ab0*/  SEL R2, R2, R16, P0 ;  /* 0x0000001002027207 */ /* 0x000fc60000000000 */
[----:B------:R-:W-:-:S15]  /*3ac0*/  IMAD.MOV.U32 R3, RZ, RZ, R9 ;  /* 0x000000ffff037224 */ /* 0x000fde00078e0009 */
[----:B------:R-:W-:-:S15]  /*3ad0*/  NOP ;  /* 0x0000000000007918 */ /* 0x000fde0000000000 */
[----:B------:R-:W-:-:S15]  /*3ae0*/  NOP ;  /* 0x0000000000007918 */ /* 0x000fde0000000000 */
[----:B------:R-:W-:-:S09]  /*3af0*/  NOP ;  /* 0x0000000000007918 */ /* 0x000fd20000000000 */
[----:B-1----:R-:W2:Y:S02]  /*3b00*/  DADD R4, R2, -R4 ;  /* 0x0000000002047229 */ /* 0x002ea40000000804 */
[----:B--2---:R-:W-:Y:S01]  /*3b10*/  STG.E.64 desc[UR6][R6.64], R4 ;  /* 0x0000000406007986 */ /* 0x004fe2000c101b06 */
[----:B------:R-:W-:Y:S05]  /*3b20*/  EXIT ;  /* 0x000000000000794d */ /* 0x000fea0003800000 */
.L_x_6234:
[----:B------:R-:W0:Y:S01]  /*3b30*/  LDCU UR4, c[0x0][0x380] ;  /* 0x00007000ff0477ac */ /* 0x000e220008000800 */
[----:B------:R-:W-:Y:S01]  /*3b40*/  IADD3 R18, PT, PT, R18, -0x1, RZ ;  /* 0xffffffff12127810 */ /* 0x000fe20007ffe0ff */
[----:B------:R-:W-:Y:S03]  /*3b50*/  BSSY.RECONVERGENT B0, `(.L_x_6247) ;  /* 0x000030b000007945 */ /* 0x000fe60003800200 */
[----:B------:R-:W-:-:S05]  /*3b60*/  VIMNMX.U32 R24, PT, PT, R18, 0x18, PT ;  /* 0x0000001812187848 */ /* 0x000fca0003fe0000 */
[----:B------:R-:W-:Y:S01]  /*3b70*/  VIADD R24, R24, 0x1 ;  /* 0x0000000118187836 */ /* 0x000fe20000000000 */
[----:B0-----:R-:W-:-:S13]  /*3b80*/  ISETP.GE.AND P0, PT, R19, UR4, PT ;  /* 0x0000000413007c0c */ /* 0x001fda000bf06270 */
[----:B------:R-:W-:Y:S05]  /*3b90*/  @P0 BRA `(.L_x_6248) ;  /* 0x0000003000180947 */ /* 0x000fea0003800000 */
[----:B------:R-:W0:Y:S01]  /*3ba0*/  LDCU.64 UR4, c[0x0][0x390] ;  /* 0x00007200ff0477ac */ /* 0x000e220008000a00 */
[----:B------:R-:W-:Y:S01]  /*3bb0*/  MOV R3, R19 ;  /* 0x0000001300037202 */ /* 0x000fe20000000f00 */
[----:B------:R-:W-:Y:S01]  /*3bc0*/  IMAD.MOV.U32 R2, RZ, RZ, RZ ;  /* 0x000000ffff027224 */ /* 0x000fe200078e00ff */
[----:B------:R-:W-:Y:S01]  /*3bd0*/  ISETP.NE.AND P0, PT, R18, RZ, PT ;  /* 0x000000ff1200720c */ /* 0x000fe20003f05270 */
[----:B------:R-:W1:Y:S01]  /*3be0*/  LDCU UR8, c[0x0][0x38c] ;  /* 0x00007180ff0877ac */ /* 0x000e620008000800 */
[----:B------:R-:W2:Y:S01]  /*3bf0*/  LDCU.64 UR10, c[0x0][0x4b8] ;  /* 0x00009700ff0a77ac */ /* 0x000ea20008000a00 */
[----:B0-----:R-:W-:-:S05]  /*3c00*/  IMAD.HI.U32 R2, R19, UR4, R2 ;  /* 0x0000000413027c27 */ /* 0x001fca000f8e0002 */
[----:B------:R-:W-:-:S05]  /*3c10*/  SHF.R.U32.HI R3, RZ, UR5, R2 ;  /* 0x00000005ff037c19 */ /* 0x000fca0008011602 */
[----:B------:R-:W-:-:S04]  /*3c20*/  IMAD.MOV R0, RZ, RZ, -R3 ;  /* 0x000000ffff007224 */ /* 0x000fc800078e0a03 */
[----:B-1----:R-:W-:-:S04]  /*3c30*/  IMAD R0, R0, UR8, R19 ;  /* 0x0000000800007c24 */ /* 0x002fc8000f8e0213 */
[C---:B--2---:R-:W-:Y:S02]  /*3c40*/  IMAD R25, R0.reuse, UR10, RZ ;  /* 0x0000000a00197c24 */ /* 0x044fe4000f8e02ff */
[----:B------:R-:W-:Y:S01]  /*3c50*/  IMAD R0, R0, UR11, RZ ;  /* 0x0000000b00007c24 */ /* 0x000fe2000f8e02ff */
        /* <DEDUP_REMOVED lines=267> */
[----:B------:R-:W-:Y:S01]  /*4d10*/  IMAD.MOV.U32 R2, RZ, RZ, RZ ;  /* 0x000000ffff027224 */ /* 0x000fe200078e00ff */
[----:B------:R-:W1:Y:S10]  /*4d20*/  LDCU UR4, c[0x0][0x4a8] ;  /* 0x00009500ff0477ac */ /* 0x000e740008000800 */
[----:B------:R-:W2:Y:S01]  /*4d30*/  @P0 LDC.64 R10, c[0x0][0x4b0] ;  /* 0x00012c00ff0a0b82 */ /* 0x000ea20000000a00 */
[----:B0-----:R-:W-:-:S07]  /*4d40*/  IMAD.HI.U32 R6, R3, UR9, R2 ;  /* 0x0000000903067c27 */ /* 0x001fce000f8e0002 */
[----:B------:R-:W0:Y:S01]  /*4d50*/  @P0 LDC R13, c[0x0][0x4ac] ;  /* 0x00012b00ff0d0b82 */ /* 0x000e220000000800 */
[----:B-1----:R-:W-:Y:S01]  /*4d60*/  SHF.R.U32.HI R7, RZ, UR4, R6 ;  /* 0x00000004ff077c19 */ /* 0x002fe20008011606 */
[----:B------:R-:W1:Y:S01]  /*4d70*/  LDCU.64 UR4, c[0x0][0x570] ;  /* 0x0000ae00ff0477ac */ /* 0x000e620008000a00 */
[----:B------:R-:W-:-:S05]  /*4d80*/  @P0 MOV R6, RZ ;  /* 0x000000ff00060202 */ /* 0x000fca0000000f00 */
[----:B------:R-:W3:Y:S01]  /*4d90*/  @P0 LDC.64 R4, c[0x0][0x578] ;  /* 0x00015e00ff040b82 */ /* 0x000ee20000000a00 */
[--C-:B------:R-:W-:Y:S02]  /*4da0*/  IMAD.MOV R9, RZ, RZ, -R7.reuse ;  /* 0x000000ffff097224 */ /* 0x100fe400078e0a07 */
[----:B--2---:R-:W-:-:S05]  /*4db0*/  @P0 IMAD.HI.U32 R2, R7, R10, R6 ;  /* 0x0000000a07020227 */ /* 0x004fca00078e0006 */
[----:B------:R-:W-:Y:S01]  /*4dc0*/  @P0 SHF.R.U32.HI R6, RZ, R11, R2 ;  /* 0x0000000bff060219 */ /* 0x000fe20000011602 */
[----:B------:R-:W-:-:S03]  /*4dd0*/  IMAD R2, R9, UR8, R3 ;  /* 0x0000000809027c24 */ /* 0x000fc6000f8e0203 */
[----:B------:R-:W-:Y:S01]  /*4de0*/  @P0 IADD3 R6, PT, PT, -R6, RZ, RZ ;  /* 0x000000ff06060210 */ /* 0x000fe20007ffe1ff */
[C---:B-1----:R-:W-:Y:S02]  /*4df0*/  IMAD R25, R2.reuse, UR4, R25 ;  /* 0x0000000402197c24 */ /* 0x042fe4000f8e0219 */
[----:B------:R-:W-:Y:S02]  /*4e00*/  IMAD R0, R2, UR5, R0 ;  /* 0x0000000502007c24 */ /* 0x000fe4000f8e0200 */
[----:B0-----:R-:W-:-:S04]  /*4e10*/  @P0 IMAD R6, R6, R13, R7 ;  /* 0x0000000d06060224 */ /* 0x001fc800078e0207 */
[C---:B---3--:R-:W-:Y:S02]  /*4e20*/  @P0 IMAD R25, R6.reuse, R4, R25 ;  /* 0x0000000406190224 */ /* 0x048fe400078e0219 */
[----:B------:R-:W-:-:S07]  /*4e30*/  @P0 IMAD R0, R6, R5, R0 ;  /* 0x0000000506000224 */ /* 0x000fce00078e0200 */
.L_x_6249:
[----:B------:R-:W0:Y:S02]  /*4e40*/  LDCU.64 UR4, c[0x0][0x588] ;  /* 0x0000b100ff0477ac */ /* 0x000e240008000a00 */
[----:B0-----:R-:W-:-:S05]  /*4e50*/  IADD3 R14, P0, PT, R0, UR4, RZ ;  /* 0x00000004000e7c10 */ /* 0x001fca000ff1e0ff */
[----:B------:R-:W-:-:S06]  /*4e60*/  IMAD.X R15, RZ, RZ, UR5, P0 ;  /* 0x00000005ff0f7e24 */ /* 0x000fcc00080e06ff */
[----:B------:R-:W2:Y:S01]  /*4e70*/  LDG.E.64 R14, desc[UR6][R14.64] ;  /* 0x000000060e0e7981 */ /* 0x000ea2000c1e1b00 */
[----:B------:R-:W-:Y:S01]  /*4e80*/  MOV R4, 0x652b82fe ;  /* 0x652b82fe00047802 */ /* 0x000fe20000000f00 */
[----:B------:R-:W-:Y:S01]  /*4e90*/  IMAD.MOV.U32 R5, RZ, RZ, 0x3ff71547 ;  /* 0x3ff71547ff057424 */ /* 0x000fe200078e00ff */
[----:B------:R-:W-:Y:S01]  /*4ea0*/  MOV R2, 0xfefa39ef ;  /* 0xfefa39ef00027802 */ /* 0x000fe20000000f00 */
[----:B------:R-:W-:Y:S01]  /*4eb0*/  IMAD.MOV.U32 R3, RZ, RZ, 0x3fe62e42 ;  /* 0x3fe62e42ff037424 */ /* 0x000fe200078e00ff */
[----:B------:R-:W-:Y:S01]  /*4ec0*/  UMOV UR4, 0x3b39803f ;  /* 0x3b39803f00047882 */ /* 0x000fe20000000000 */
[----:B------:R-:W-:Y:S01]  /*4ed0*/  UMOV UR5, 0x3c7abc9e ;  /* 0x3c7abc9e00057882 */ /* 0x000fe20000000000 */
[----:B------:R-:W-:Y:S01]  /*4ee0*/  BSSY.RECONVERGENT B1, `(.L_x_6250) ;  /* 0x0000076000017945 */ /* 0x000fe20003800200 */
        /* <DEDUP_REMOVED lines=117> */
.L_x_6251:
[----:B------:R-:W-:Y:S05]  /*5640*/  BSYNC.RECONVERGENT B1 ;  /* 0x0000000000017941 */ /* 0x000fea0003800200 */
.L_x_6250:
        /* <DEDUP_REMOVED lines=55> */
[----:B------:R-:W-:Y:S05]  /*59c0*/  CALL.REL.NOINC `($__internal_8_$__cuda_sm20_div_rn_f64_full) ;  /* 0x0000004000b47944 */ /* 0x000fea0003c00000 */
[----:B------:R-:W-:Y:S01]  /*59d0*/  IMAD.MOV.U32 R2, RZ, RZ, R22 ;  /* 0x000000ffff027224 */ /* 0x000fe200078e0016 */
[----:B------:R-:W-:-:S07]  /*59e0*/  MOV R3, R23 ;  /* 0x0000001700037202 */ /* 0x000fce0000000f00 */
.L_x_6255:
[----:B------:R-:W-:Y:S05]  /*59f0*/  BSYNC.RECONVERGENT B2 ;  /* 0x0000000000027941 */ /* 0x000fea0003800200 */
.L_x_6254:
        /* <DEDUP_REMOVED lines=78> */
.L_x_6253:
        /* <DEDUP_REMOVED lines=11> */
[----:B------:R-:W-:Y:S01]  /*5f90*/  ISETP.GT.U32.AND P1, PT, R0, 0x7feffffe, PT ;  /* 0x7feffffe0000780c */ /* 0x000fe20003f24070 */
[----:B------:R-:W-:Y:S01]  /*5fa0*/  IMAD.MOV.U32 R0, RZ, RZ, -0x3ff ;  /* 0xfffffc01ff007424 */ /* 0x000fe200078e00ff */
[----:B------:R-:W-:-:S11]  /*5fb0*/  @!P0 MOV R0, 0xfffffbcb ;  /* 0xfffffbcb00008802 */ /* 0x000fd60000000f00 */
[----:B------:R-:W-:Y:S05]  /*5fc0*/  @P1 BRA `(.L_x_6257) ;  /* 0x0000000800ac1947 */ /* 0x000fea0003800000 */
[C---:B------:R-:W-:Y:S01]  /*5fd0*/  LOP3.LUT R4, R17.reuse, 0xfffff, RZ, 0xc0, !PT ;  /* 0x000fffff11047812 */ /* 0x040fe200078ec0ff */
[----:B------:R-:W-:Y:S01]  /*5fe0*/  UMOV UR4, 0x80000000 ;  /* 0x8000000000047882 */ /* 0x000fe20000000000 */
[----:B------:R-:W-:Y:S01]  /*5ff0*/  LEA.HI R0, R17, R0, RZ, 0xc ;  /* 0x0000000011007211 */ /* 0x000fe200078f60ff */
[----:B------:R-:W-:Y:S01]  /*6000*/  UMOV UR5, 0x43300000 ;  /* 0x4330000000057882 */ /* 0x000fe20000000000 */
[----:B------:R-:W-:Y:S02]  /*6010*/  LOP3.LUT R5, R4, 0x3ff00000, RZ, 0xfc, !PT ;  /* 0x3ff0000004057812 */ /* 0x000fe400078efcff */
[----:B------:R-:W-:Y:S01]  /*6020*/  MOV R4, R16 ;  /* 0x0000001000047202 */ /* 0x000fe20000000f00 */
[----:B------:R-:W-:Y:S01]  /*6030*/  IMAD.MOV.U32 R16, RZ, RZ, RZ ;  /* 0x000000ffff107224 */ /* 0x000fe200078e00ff */
[----:B------:R-:W-:-:S13]  /*6040*/  ISETP.GE.U32.AND P0, PT, R5, 0x3ff6a09f, PT ;  /* 0x3ff6a09f0500780c */ /* 0x000fda0003f06070 */
[----:B------:R-:W-:Y:S02]  /*6050*/  @P0 VIADD R7, R5, 0xfff00000 ;  /* 0xfff0000005070836 */ /* 0x000fe40000000000 */
[----:B------:R-:W-:-:S03]  /*6060*/  @P0 VIADD R0, R0, 0x1 ;  /* 0x0000000100000836 */ /* 0x000fc60000000000 */
[----:B------:R-:W-:Y:S02]  /*6070*/  @P0 MOV R5, R7 ;  /* 0x0000000700050202 */ /* 0x000fe40000000f00 */
[----:B------:R-:W-:Y:S02]  /*6080*/  LOP3.LUT R6, R0, 0x80000000, RZ, 0x3c, !PT ;  /* 0x8000000000067812 */ /* 0x000fe400078e3cff */
[----:B------:R-:W-:Y:S02]  /*6090*/  MOV R7, 0x43300000 ;  /* 0x4330000000077802 */ /* 0x000fe40000000f00 */
        /* <DEDUP_REMOVED lines=158> */
.L_x_6257:
[----:B------:R-:W-:Y:S01]  /*6a80*/  MOV R2, 0x0 ;  /* 0x0000000000027802 */ /* 0x000fe20000000f00 */
[----:B------:R-:W-:Y:S01]  /*6a90*/  IMAD.MOV.U32 R3, RZ, RZ, 0x7ff00000 ;  /* 0x7ff00000ff037424 */ /* 0x000fe200078e00ff */
[----:B------:R-:W-:-:S05]  /*6aa0*/  LOP3.LUT P0, RZ, R5, 0x7fffffff, RZ, 0xc0, !PT ;  /* 0x7fffffff05ff7812 */ /* 0x000fca000780c0ff */
[----:B------:R-:W0:Y:S02]  /*6ab0*/  DFMA R4, R4, R2, +INF ;  /* 0x7ff000000404742b */ /* 0x000e240000000002 */
[----:B0-----:R-:W-:Y:S02]  /*6ac0*/  FSEL R4, R4, RZ, P0 ;  /* 0x000000ff04047208 */ /* 0x001fe40000000000 */
[----:B------:R-:W-:-:S07]  /*6ad0*/  FSEL R5, R5, -QNAN , P0 ;  /* 0xfff0000005057808 */ /* 0x000fce0000000000 */
.L_x_6256:
[----:B------:R-:W-:Y:S05]  /*6ae0*/  BSYNC.RECONVERGENT B1 ;  /* 0x0000000000017941 */ /* 0x000fea0003800200 */
.L_x_6252:
[----:B------:R-:W0:Y:S01]  /*6af0*/  LDCU.64 UR4, c[0x0][0x580] ;  /* 0x0000b000ff0477ac */ /* 0x000e220008000a00 */
[----:B------:R-:W-:Y:S01]  /*6b00*/  IMAD.MOV.U32 R0, RZ, RZ, RZ ;  /* 0x000000ffff007224 */ /* 0x000fe200078e00ff */
[----:B------:R-:W1:Y:S01]  /*6b10*/  DSETP.MIN.AND P1, P2, RZ, R14, PT ;  /* 0x0000000eff00722a */ /* 0x000e620003a20000 */
[----:B------:R-:W-:Y:S01]  /*6b20*/  HFMA2 R2, -RZ, RZ, 0, 0 ;  /* 0x00000000ff027431 */ /* 0x000fe200000001ff */
[----:B------:R-:W-:Y:S01]  /*6b30*/  MOV R3, R14 ;  /* 0x0000000e00037202 */ /* 0x000fe20000000f00 */
[----:B------:R-:W-:Y:S01]  /*6b40*/  VIADD R19, R19, 0x80 ;  /* 0x0000008013137836 */ /* 0x000fe20000000000 */
[----:B-1----:R-:W-:Y:S02]  /*6b50*/  FSEL R9, R0, R15, P1 ;  /* 0x0000000f00097208 */ /* 0x002fe40000800000 */
[----:B------:R-:W-:Y:S02]  /*6b60*/  @P2 LOP3.LUT R9, R15, 0x80000, RZ, 0xfc, !PT ;  /* 0x000800000f092812 */ /* 0x000fe400078efcff */
[----:B------:R-:W-:-:S02]  /*6b70*/  SEL R2, R2, R3, P1 ;  /* 0x0000000302027207 */ /* 0x000fc40000800000 */
[----:B------:R-:W-:Y:S02]  /*6b80*/  MOV R3, R9 ;  /* 0x0000000900037202 */ /* 0x000fe40000000f00 */
[----:B0-----:R-:W-:-:S05]  /*6b90*/  IADD3 R6, P0, PT, R25, UR4, RZ ;  /* 0x0000000419067c10 */ /* 0x001fca000ff1e0ff */
[----:B------:R-:W-:-:S15]  /*6ba0*/  IMAD.X R7, RZ, RZ, UR5, P0 ;  /* 0x00000005ff077e24 */ /* 0x000fde00080e06ff */
[----:B------:R-:W-:-:S15]  /*6bb0*/  NOP ;  /* 0x0000000000007918 */ /* 0x000fde0000000000 */
[----:B------:R-:W-:-:S15]  /*6bc0*/  NOP ;  /* 0x0000000000007918 */ /* 0x000fde0000000000 */
[----:B------:R-:W-:-:S02]  /*6bd0*/  NOP ;  /* 0x0000000000007918 */ /* 0x000fc40000000000 */
[----:B------:R-:W0:Y:S02]  /*6be0*/  DADD R4, R2, -R4 ;  /* 0x0000000002047229 */ /* 0x000e240000000804 */
[----:B0-----:R0:W-:Y:S02]  /*6bf0*/  STG.E.64 desc[UR6][R6.64], R4 ;  /* 0x0000000406007986 */ /* 0x0011e4000c101b06 */
.L_x_6248:
[----:B------:R-:W-:Y:S05]  /*6c00*/  BSYNC.RECONVERGENT B0 ;  /* 0x0000000000007941 */ /* 0x000fea0003800200 */
.L_x_6247:
[----:B------:R-:W1:Y:S02]  /*6c10*/  LDCU UR4, c[0x0][0x380] ;  /* 0x00007000ff0477ac */ /* 0x000e640008000800 */
[----:B-1----:R-:W-:-:S13]  /*6c20*/  ISETP.GE.AND P0, PT, R19, UR4, PT ;  /* 0x0000000413007c0c */ /* 0x002fda000bf06270 */
[----:B------:R-:W-:Y:S05]  /*6c30*/  @P0 EXIT ;  /* 0x000000000000094d */ /* 0x000fea0003800000 */
[----:B------:R-:W1:Y:S01]  /*6c40*/  LDCU.64 UR4, c[0x0][0x390] ;  /* 0x00007200ff0477ac */ /* 0x000e620008000a00 */
[----:B------:R-:W-:Y:S01]  /*6c50*/  MOV R2, RZ ;  /* 0x000000ff00027202 */ /* 0x000fe20000000f00 */
[----:B------:R-:W-:Y:S01]  /*6c60*/  IMAD.MOV.U32 R3, RZ, RZ, R19 ;  /* 0x000000ffff037224 */ /* 0x000fe200078e0013 */
[----:B------:R-:W-:Y:S01]  /*6c70*/  ISETP.NE.AND P0, PT, R18, RZ, PT ;  /* 0x000000ff1200720c */ /* 0x000fe20003f05270 */
[----:B------:R-:W2:Y:S01]  /*6c80*/  LDCU UR8, c[0x0][0x38c] ;  /* 0x00007180ff0877ac */ /* 0x000ea20008000800 */
[----:B------:R-:W3:Y:S01]  /*6c90*/  LDCU.64 UR10, c[0x0][0x4b8] ;  /* 0x00009700ff0a77ac */ /* 0x000ee20008000a00 */
[----:B-1----:R-:W-:-:S05]  /*6ca0*/  IMAD.HI.U32 R2, R19, UR4, R2 ;  /* 0x0000000413027c27 */ /* 0x002fca000f8e0002 */
[----:B------:R-:W-:-:S04]  /*6cb0*/  SHF.R.U32.HI R3, RZ, UR5, R2 ;  /* 0x00000005ff037c19 */ /* 0x000fc80008011602 */
[----:B------:R-:W-:-:S05]  /*6cc0*/  IADD3 R0, PT, PT, -R3, RZ, RZ ;  /* 0x000000ff03007210 */ /* 0x000fca0007ffe1ff */
[----:B--2---:R-:W-:-:S04]  /*6cd0*/  IMAD R0, R0, UR8, R19 ;  /* 0x0000000800007c24 */ /* 0x004fc8000f8e0213 */
[C---:B---3--:R-:W-:Y:S02]  /*6ce0*/  IMAD R17, R0.reuse, UR10, RZ ;  /* 0x0000000a00117c24 */ /* 0x048fe4000f8e02ff */
        /* <DEDUP_REMOVED lines=287> */
.L_x_6258:
[----:B------:R-:W1:Y:S02]  /*7ee0*/  LDCU.128 UR8, c[0x0][0x580] ;  /* 0x0000b000ff0877ac */ /* 0x000e640008000c00 */
[----:B-1----:R-:W-:-:S05]  /*7ef0*/  IADD3 R18, P0, PT, R0, UR10, RZ ;  /* 0x0000000a00127c10 */ /* 0x002fca000ff1e0ff */
[----:B------:R-:W-:-:S06]  /*7f00*/  IMAD.X R19, RZ, RZ, UR11, P0 ;  /* 0x0000000bff137e24 */ /* 0x000fcc00080e06ff */
[----:B------:R-:W2:Y:S01]  /*7f10*/  LDG.E.64 R18, desc[UR6][R18.64] ;  /* 0x0000000612127981 */ /* 0x000ea2000c1e1b00 */
[----:B------:R-:W-:Y:S02]  /*7f20*/  HFMA2 R2, -RZ, RZ, 1323, -4.565715789794921875e-05 ;  /* 0x652b82feff027431 */ /* 0x000fe400000001ff */
[----:B------:R-:W-:Y:S01]  /*7f30*/  IMAD.MOV.U32 R3, RZ, RZ, 0x3ff71547 ;  /* 0x3ff71547ff037424 */ /* 0x000fe200078e00ff */
[----:B------:R-:W-:Y:S01]  /*7f40*/  UMOV UR4, 0xfefa39ef ;  /* 0xfefa39ef00047882 */ /* 0x000fe20000000000 */
[----:B------:R-:W-:Y:S01]  /*7f50*/  UMOV UR5, 0x3fe62e42 ;  /* 0x3fe62e4200057882 */ /* 0x000fe20000000000 */
[----:B------:R-:W-:Y:S01]  /*7f60*/  UMOV UR10, 0x3b39803f ;  /* 0x3b39803f000a7882 */ /* 0x000fe20000000000 */
[----:B------:R-:W-:Y:S01]  /*7f70*/  UMOV UR11, 0x3c7abc9e ;  /* 0x3c7abc9e000b7882 */ /* 0x000fe20000000000 */
[----:B------:R-:W-:Y:S01]  /*7f80*/  IADD3 R16, P1, PT, R17, UR8, RZ ;  /* 0x0000000811107c10 */ /* 0x000fe2000ff3e0ff */
[----:B------:R-:W-:Y:S04]  /*7f90*/  BSSY.RECONVERGENT B0, `(.L_x_6259) ;  /* 0x0000077000007945 */ /* 0x000fe80003800200 */
[----:B------:R-:W-:Y:S01]  /*7fa0*/  IMAD.X R17, RZ, RZ, UR9, P1 ;  /* 0x00000009ff117e24 */ /* 0x000fe200088e06ff */
        /* <DEDUP_REMOVED lines=117> */
.L_x_6260:
[----:B------:R-:W-:Y:S05]  /*8700*/  BSYNC.RECONVERGENT B0 ;  /* 0x0000000000007941 */ /* 0x000fea0003800200 */
.L_x_6259:
[C---:B-1----:R-:W-:Y:S01]  /*8710*/  FSETP.GEU.FTZ.AND P1, PT, R15.reuse, 1.7916666269302368164, PT ;  /* 0x3fe555550f00780b */ /* 0x042fe20003f3e000 */
[----:B------:R-:W-:Y:S01]  /*8720*/  BSSY.RECONVERGENT B0, `(.L_x_6261) ;  /* 0x0000149000007945 */ /* 0x000fe20003800200 */
[----:B------:R-:W-:-:S13]  /*8730*/  FSETP.GT.FTZ.AND P0, PT, R15, -1.6999999284744262695, PT ;  /* 0xbfd999990f00780b */ /* 0x000fda0003f14000 */
[----:B------:R-:W-:Y:S05]  /*8740*/  @P0 BRA !P1, `(.L_x_6262) ;  /* 0x0000000c000c0947 */ /* 0x000fea0004800000 */
[----:B------:R-:W0:Y:S01]  /*8750*/  DADD R14, R14, 1 ;  /* 0x3ff000000e0e7429 */ /* 0x000e220000000000 */
[----:B------:R-:W-:Y:S01]  /*8760*/  MOV R9, 0xfffffc01 ;  /* 0xfffffc0100097802 */ /* 0x000fe20000000f00 */
[----:B0-----:R-:W-:Y:S01]  /*8770*/  IMAD.MOV.U32 R2, RZ, RZ, R14 ;  /* 0x000000ffff027224 */ /* 0x001fe200078e000e */
[----:B------:R-:W-:Y:S01]  /*8780*/  ISETP.GT.AND P0, PT, R15, 0xfffff, PT ;  /* 0x000fffff0f00780c */ /* 0x000fe20003f04270 */
[----:B------:R-:W-:Y:S01]  /*8790*/  IMAD.MOV.U32 R0, RZ, RZ, R15 ;  /* 0x000000ffff007224 */ /* 0x000fe200078e000f */
[----:B------:R-:W-:-:S11]  /*87a0*/  MOV R3, R15 ;  /* 0x0000000f00037202 */ /* 0x000fd60000000f00 */
[----:B------:R-:W-:-:S15]  /*87b0*/  @!P0 MOV R9, 0xfffffbcb ;  /* 0xfffffbcb00098802 */ /* 0x000fde0000000f00 */
[----:B------:R-:W-:-:S15]  /*87c0*/  NOP ;  /* 0x0000000000007918 */ /* 0x000fde0000000000 */
[----:B------:R-:W-:-:S15]  /*87d0*/  NOP ;  /* 0x0000000000007918 */ /* 0x000fde0000000000 */
[----:B------:R-:W-:-:S03]  /*87e0*/  NOP ;  /* 0x0000000000007918 */ /* 0x000fc60000000000 */
[----:B------:R-:W0:Y:S02]  /*87f0*/  @!P0 DMUL R2, R2, 1.80143985094819840000e+16 ;  /* 0x4350000002028828 */ /* 0x000e240000000000 */
[----:B0-----:R-:W-:Y:S01]  /*8800*/  @!P0 MOV R0, R3 ;  /* 0x0000000300008202 */ /* 0x001fe20000000f00 */
[----:B------:R-:W-:-:S04]  /*8810*/  @!P0 IMAD.MOV.U32 R14, RZ, RZ, R2 ;  /* 0x000000ffff0e8224 */ /* 0x000fc800078e0002 */
[----:B------:R-:W-:-:S05]  /*8820*/  VIADD R4, R0, 0xffffffff ;  /* 0xffffffff00047836 */ /* 0x000fca0000000000 */
[----:B------:R-:W-:-:S13]  /*8830*/  ISETP.GE.U32.AND P1, PT, R4, 0x7fefffff, PT ;  /* 0x7fefffff0400780c */ /* 0x000fda0003f26070 */
[----:B------:R-:W-:Y:S01]  /*8840*/  @P1 MOV R4, 0x0 ;  /* 0x0000000000041802 */ /* 0x000fe20000000f00 */
[----:B------:R-:W-:Y:S01]  /*8850*/  @P1 IMAD.MOV.U32 R5, RZ, RZ, 0x7ff00000 ;  /* 0x7ff00000ff051424 */ /* 0x000fe200078e00ff */
        /* <DEDUP_REMOVED lines=8> */
[----:B------:R-:W-:Y:S01]  /*88e0*/  UMOV UR8, 0x80000000 ;  /* 0x8000000000087882 */ /* 0x000fe20000000000 */
[----:B------:R-:W-:Y:S01]  /*88f0*/  LEA.HI R0, R0, R9, RZ, 0xc ;  /* 0x0000000900007211 */ /* 0x000fe200078f60ff */
[----:B------:R-:W-:Y:S01]  /*8900*/  UMOV UR9, 0x43300000 ;  /* 0x4330000000097882 */ /* 0x000fe20000000000 */
[----:B------:R-:W-:Y:S01]  /*8910*/  LOP3.LUT R3, R2, 0x3ff00000, RZ, 0xfc, !PT ;  /* 0x3ff0000002037812 */ /* 0x000fe200078efcff */
[----:B------:R-:W-:Y:S01]  /*8920*/  IMAD.MOV.U32 R2, RZ, RZ, R14 ;  /* 0x000000ffff027224 */ /* 0x000fe200078e000e */
[----:B------:R-:W-:Y:S02]  /*8930*/  MOV R12, RZ ;  /* 0x000000ff000c7202 */ /* 0x000fe40000000f00 */
[----:B------:R-:W-:-:S13]  /*8940*/  ISETP.GE.U32.AND P0, PT, R3, 0x3ff6a09f, PT ;  /* 0x3ff6a09f0300780c */ /* 0x000fda0003f06070 */
[----:B------:R-:W-:Y:S02]  /*8950*/  @P0 IADD3 R5, PT, PT, R3, -0x100000, RZ ;  /* 0xfff0000003050810 */ /* 0x000fe40007ffe0ff */
        /* <DEDUP_REMOVED lines=125> */
[----:B------:R-:W2:-:S15]  /*9130*/  DFMA R22, R2, -UR4, R6 ;  /* 0x8000000402167c2b */ /* 0x000e9e0008000006 */
        /* <DEDUP_REMOVED lines=36> */
.L_x_6262:
[----:B------:R-:W1:Y:S01]  /*9380*/  DADD R10, R14, 2 ;  /* 0x400000000e0a7429 */ /* 0x000e620000000000 */
        /* <DEDUP_REMOVED lines=49> */
[----:B------:R-:W-:Y:S05]  /*96a0*/  CALL.REL.NOINC `($__internal_8_$__cuda_sm20_div_rn_f64_full) ;  /* 0x00000004007c7944 */ /* 0x000fea0003c00000 */
[----:B------:R-:W-:Y:S01]  /*96b0*/  MOV R2, R22 ;  /* 0x0000001600027202 */ /* 0x000fe20000000f00 */
[----:B------:R-:W-:-:S07]  /*96c0*/  IMAD.MOV.U32 R3, RZ, RZ, R23 ;  /* 0x000000ffff037224 */ /* 0x000fce00078e0017 */
.L_x_6265:
[----:B------:R-:W-:Y:S05]  /*96d0*/  BSYNC.RECONVERGENT B1 ;  /* 0x0000000000017941 */ /* 0x000fea0003800200 */
.L_x_6264:
        /* <DEDUP_REMOVED lines=77> */
.L_x_6263:
[----:B------:R-:W-:Y:S05]  /*9bb0*/  BSYNC.RECONVERGENT B0 ;  /* 0x0000000000007941 */ /* 0x000fea0003800200 */
.L_x_6261:
[----:B------:R-:W-:Y:S01]  /*9bc0*/  IMAD.MOV.U32 R0, RZ, RZ, RZ ;  /* 0x000000ffff007224 */ /* 0x000fe200078e00ff */
[----:B------:R-:W-:Y:S01]  /*9bd0*/  MOV R3, R19 ;  /* 0x0000001300037202 */ /* 0x000fe20000000f00 */
[----:B------:R-:W2:Y:S01]  /*9be0*/  DSETP.MIN.AND P0, P1, RZ, R18, PT ;  /* 0x00000012ff00722a */ /* 0x000ea20003900000 */
[----:B------:R-:W-:Y:S02]  /*9bf0*/  HFMA2 R2, -RZ, RZ, 0, 0 ;  /* 0x00000000ff027431 */ /* 0x000fe400000001ff */
[----:B--2---:R-:W-:Y:S02]  /*9c00*/  FSEL R5, R0, R3, P0 ;  /* 0x0000000300057208 */ /* 0x004fe40000000000 */
[----:B------:R-:W-:Y:S02]  /*9c10*/  @P1 LOP3.LUT R5, R3, 0x80000, RZ, 0xfc, !PT ;  /* 0x0008000003051812 */ /* 0x000fe400078efcff */
[----:B------:R-:W-:-:S03]  /*9c20*/  SEL R2, R2, R18, P0 ;  /* 0x0000001202027207 */ /* 0x000fc60000000000 */
[----:B------:R-:W-:-:S15]  /*9c30*/  IMAD.MOV.U32 R3, RZ, RZ, R5 ;  /* 0x000000ffff037224 */ /* 0x000fde00078e0005 */
[----:B------:R-:W-:-:S15]  /*9c40*/  NOP ;  /* 0x0000000000007918 */ /* 0x000fde0000000000 */
[----:B------:R-:W-:-:S15]  /*9c50*/  NOP ;  /* 0x0000000000007918 */ /* 0x000fde0000000000 */
[----:B------:R-:W-:-:S09]  /*9c60*/  NOP ;  /* 0x0000000000007918 */ /* 0x000fd20000000000 */
[----:B-1----:R-:W1:Y:S02]  /*9c70*/  DADD R6, R2, -R6 ;  /* 0x0000000002067229 */ /* 0x002e640000000806 */
[----:B-1----:R-:W-:Y:S01]  /*9c80*/  STG.E.64 desc[UR6][R16.64], R6 ;  /* 0x0000000610007986 */ /* 0x002fe2000c101b06 */
[----:B------:R-:W-:Y:S05]  /*9c90*/  EXIT ;  /* 0x000000000000794d */ /* 0x000fea0003800000 */
        .weak           $__internal_8_$__cuda_sm20_div_rn_f64_full
        .type           $__internal_8_$__cuda_sm20_div_rn_f64_full,@function
        .size           $__internal_8_$__cuda_sm20_div_rn_f64_full,(.L_x_6618 - $__internal_8_$__cuda_sm20_div_rn_f64_full)
$__internal_8_$__cuda_sm20_div_rn_f64_full:
[----:B------:R-:W-:Y:S01]  /*9ca0*/  FSETP.GEU.AND P2, PT, |R9|, 1.469367938527859385e-39, PT ;  /* 0x001000000900780b */ /* 0x000fe20003f4e200 */
[----:B------:R-:W-:Y:S01]  /*9cb0*/  IMAD.MOV.U32 R20, RZ, RZ, 0x1 ;  /* 0x00000001ff147424 */ /* 0x000fe200078e00ff */
[C---:B------:R-:W-:Y:S01]  /*9cc0*/  FSETP.GEU.AND P0, PT, |R11|.reuse, 1.469367938527859385e-39, PT ;  /* 0x001000000b00780b */ /* 0x040fe20003f0e200 */
[----:B------:R-:W-:Y:S01]  /*9cd0*/  BSSY.RECONVERGENT B3, `(.L_x_6266) ;  /* 0x0000079000037945 */ /* 0x000fe20003800200 */
[----:B------:R-:W-:Y:S02]  /*9ce0*/  LOP3.LUT R12, R11, 0x800fffff, RZ, 0xc0, !PT ;  /* 0x800fffff0b0c7812 */ /* 0x000fe400078ec0ff */
[----:B------:R-:W-:Y:S02]  /*9cf0*/  LOP3.LUT R2, R9, 0x7ff00000, RZ, 0xc0, !PT ;  /* 0x7ff0000009027812 */ /* 0x000fe400078ec0ff */
[----:B------:R-:W-:Y:S02]  /*9d00*/  LOP3.LUT R13, R12, 0x3ff00000, RZ, 0xfc, !PT ;  /* 0x3ff000000c0d7812 */ /* 0x000fe400078efcff */
[----:B------:R-:W-:-:S02]  /*9d10*/  MOV R12, R10 ;  /* 0x0000000a000c7202 */ /* 0x000fc40000000f00 */
[C---:B------:R-:W-:Y:S02]  /*9d20*/  LOP3.LUT R5, R11.reuse, 0x7ff00000, RZ, 0xc0, !PT ;  /* 0x7ff000000b057812 */ /* 0x040fe400078ec0ff */
[----:B------:R-:W-:Y:S02]  /*9d30*/  @!P2 LOP3.LUT R3, R11, 0x7ff00000, RZ, 0xc0, !PT ;  /* 0x7ff000000b03a812 */ /* 0x000fe400078ec0ff */
[----:B------:R-:W0:Y:S01]  /*9d40*/  @!P0 DMUL R12, R10, 8.98846567431157953865e+307 ;  /* 0x7fe000000a0c8828 */ /* 0x000e220000000000 */
[C---:B------:R-:W-:Y:S01]  /*9d50*/  ISETP.GE.U32.AND P1, PT, R2.reuse, R5, PT ;  /* 0x000000050200720c */ /* 0x040fe20003f26070 */
[----:B0-----:R-:W0:Y:S01]  /*9d60*/  MUFU.RCP64H R21, R13 ;  /* 0x0000000d00157308 */ /* 0x001e220000001800 */
[----:B------:R-:W-:Y:S02]  /*9d70*/  @!P2 ISETP.GE.U32.AND P3, PT, R2, R3, PT ;  /* 0x000000030200a20c */ /* 0x000fe40003f66070 */
[----:B------:R-:W-:Y:S02]  /*9d80*/  MOV R3, 0x1ca00000 ;  /* 0x1ca0000000037802 */ /* 0x000fe40000000f00 */
[----:B------:R-:W-:-:S02]  /*9d90*/  @!P2 MOV R26, RZ ;  /* 0x000000ff001aa202 */ /* 0x000fc40000000f00 */
[C---:B------:R-:W-:Y:S02]  /*9da0*/  @!P2 SEL R7, R3.reuse, 0x63400000, !P3 ;  /* 0x634000000307a807 */ /* 0x040fe40005800000 */
[----:B------:R-:W-:Y:S02]  /*9db0*/  SEL R6, R3, 0x63400000, !P1 ;  /* 0x6340000003067807 */ /* 0x000fe40004800000 */
[--C-:B------:R-:W-:Y:S02]  /*9dc0*/  @!P2 LOP3.LUT R4, R7, 0x80000000, R9.reuse, 0xf8, !PT ;  /* 0x800000000704a812 */ /* 0x100fe400078ef809 */
[----:B------:R-:W-:Y:S01]  /*9dd0*/  LOP3.LUT R7, R6, 0x800fffff, R9, 0xf8, !PT ;  /* 0x800fffff06077812 */ /* 0x000fe200078ef809 */
[----:B------:R-:W-:Y:S01]  /*9de0*/  IMAD.MOV.U32 R6, RZ, RZ, R8 ;  /* 0x000000ffff067224 */ /* 0x000fe200078e0008 */
[----:B------:R-:W-:Y:S01]  /*9df0*/  @!P2 LOP3.LUT R27, R4, 0x100000, RZ, 0xfc, !PT ;  /* 0x00100000041ba812 */ /* 0x000fe200078efcff */
[----:B------:R-:W-:Y:S01]  /*9e00*/  IMAD.MOV.U32 R4, RZ, RZ, R2 ;  /* 0x000000ffff047224 */ /* 0x000fe200078e0002 */
[----:B------:R-:W-:-:S15]  /*9e10*/  @!P0 LOP3.LUT R5, R13, 0x7ff00000, RZ, 0xc0, !PT ;  /* 0x7ff000000d058812 */ /* 0x000fde00078ec0ff */
[----:B------:R-:W-:-:S15]  /*9e20*/  NOP ;  /* 0x0000000000007918 */ /* 0x000fde0000000000 */
[----:B------:R-:W-:-:S15]  /*9e30*/  NOP ;  /* 0x0000000000007918 */ /* 0x000fde0000000000 */
[----:B------:R-:W1:Y:S02]  /*9e40*/  @!P2 DFMA R6, R6, 2, -R26 ;  /* 0x400000000606a82b */ /* 0x000e64000000081a */
[----:B-1----:R-:W-:-:S15]  /*9e50*/  @!P2 LOP3.LUT R4, R7, 0x7ff00000, RZ, 0xc0, !PT ;  /* 0x7ff000000704a812 */ /* 0x002fde00078ec0ff */
[----:B------:R-:W-:-:S15]  /*9e60*/  NOP ;  /* 0x0000000000007918 */ /* 0x000fde0000000000 */
[----:B------:R-:W-:-:S15]  /*9e70*/  NOP ;  /* 0x0000000000007918 */ /* 0x000fde0000000000 */
[----:B------:R-:W-:-:S15]  /*9e80*/  NOP ;  /* 0x0000000000007918 */ /* 0x000fde0000000000 */
[----:B------:R-:W-:-:S02]  /*9e90*/  NOP ;  /* 0x0000000000007918 */ /* 0x000fc40000000000 */
        /* <DEDUP_REMOVED lines=10> */
[----:B0-----:R0:W1:Y:S02]  /*9f40*/  DFMA R22, R20, R22, R20 ;  /* 0x000000161416722b */ /* 0x0010640000000014 */
[----:B0-----:R-:W-:Y:S01]  /*9f50*/  IADD3 R20, PT, PT, R4, -0x1, RZ ;  /* 0xffffffff04147810 */ /* 0x001fe20007ffe0ff */
[----:B------:R-:W-:-:S03]  /*9f60*/  VIADD R21, R5, 0xffffffff ;  /* 0xffffffff05157836 */ /* 0x000fc60000000000 */
[----:B------:R-:W-:-:S04]  /*9f70*/  ISETP.GT.U32.AND P0, PT, R20, 0x7feffffe, PT ;  /* 0x7feffffe1400780c */ /* 0x000fc80003f04070 */
[----:B------:R-:W-:-:S15]  /*9f80*/  ISETP.GT.U32.OR P0, PT, R21, 0x7feffffe, P0 ;  /* 0x7feffffe1500780c */ /* 0x000fde0000704470 */
[----:B------:R-:W-:-:S15]  /*9f90*/  NOP ;  /* 0x0000000000007918 */ /* 0x000fde0000000000 */
[----:B------:R-:W-:-:S15]  /*9fa0*/  NOP ;  /* 0x0000000000007918 */ /* 0x000fde0000000000 */
[----:B------:R-:W-:-:S09]  /*9fb0*/  NOP ;  /* 0x0000000000007918 */ /* 0x000fd20000000000 */
[----:B-1----:R-:W0:-:S15]  /*9fc0*/  DFMA R28, R22, -R12, 1 ;  /* 0x3ff00000161c742b */ /* 0x002e1e000000080c */
        /* <DEDUP_REMOVED lines=38> */
[C---:B------:R-:W-:Y:S01]  /*a230*/  IADD3 R5, PT, PT, -R3.reuse, RZ, RZ ;  /* 0x000000ff03057210 */ /* 0x040fe20007ffe1ff */
[----:B------:R-:W-:Y:S01]  /*a240*/  IMAD.MOV.U32 R4, RZ, RZ, RZ ;  /* 0x000000ffff047224 */ /* 0x000fe200078e00ff */
[----:B------:R-:W-:Y:S01]  /*a250*/  IADD3 R3, PT, PT, -R3, -0x43300000, RZ ;  /* 0xbcd0000003037810 */ /* 0x000fe20007ffe1ff */
        /* <DEDUP_REMOVED lines=11> */
.L_x_6267:
        /* <DEDUP_REMOVED lines=16> */
.L_x_6270:
[----:B------:R-:W-:Y:S01]  /*a410*/  LOP3.LUT R23, R11, 0x80000, RZ, 0xfc, !PT ;  /* 0x000800000b177812 */ /* 0x000fe200078efcff */
[----:B------:R-:W-:Y:S01]  /*a420*/  IMAD.MOV.U32 R22, RZ, RZ, R10 ;  /* 0x000000ffff167224 */ /* 0x000fe200078e000a */
[----:B------:R-:W-:Y:S06]  /*a430*/  BRA `(.L_x_6268) ;  /* 0x0000000000087947 */ /* 0x000fec0003800000 */
.L_x_6269:
[----:B------:R-:W-:Y:S02]  /*a440*/  LOP3.LUT R23, R9, 0x80000, RZ, 0xfc, !PT ;  /* 0x0008000009177812 */ /* 0x000fe400078efcff */
[----:B------:R-:W-:-:S07]  /*a450*/  MOV R22, R8 ;  /* 0x0000000800167202 */ /* 0x000fce0000000f00 */
.L_x_6268:
[----:B------:R-:W-:Y:S05]  /*a460*/  BSYNC.RECONVERGENT B3 ;  /* 0x0000000000037941 */ /* 0x000fea0003800200 */
.L_x_6266:
[----:B------:R-:W-:Y:S02]  /*a470*/  IMAD.MOV.U32 R2, RZ, RZ, R0 ;  /* 0x000000ffff027224 */ /* 0x000fe400078e0000 */
[----:B------:R-:W-:-:S04]  /*a480*/  HFMA2 R3, -RZ, RZ, 0, 0 ;  /* 0x00000000ff037431 */ /* 0x000fc800000001ff */
[----:B------:R-:W-:Y:S05]  /*a490*/  RET.REL.NODEC R2 `(_ZN2at6native18elementwise_kernelILi128ELi2EZNS0_22gpu_kernel_impl_nocastIZZZNS0_33launch_log_sigmoid_forward_kernelERNS_18TensorIteratorBaseEENKUlvE_clEvENKUlvE_clEvEUldE_EEvS4_RKT_EUliE_EEviT1_) ;  /* 0xffffff5802d87950 */ /* 0x000fea0003c3ffff */
.L_x_6271:
        /* <DEDUP_REMOVED lines=14> */
.L_x_6618:


//--------------------- .text._ZN2at6native27unrolled_elementwise_kernelIZZZNS0_33launch_log_sigmoid_forward_kernelERNS_18TensorIteratorBaseEENKUlvE_clEvENKUlvE_clEvEUldE_St5arrayIPcLm2EELi4E23TrivialOffsetCalculatorILi1EjESB_NS0_6memory15LoadWithoutCastENSC_16StoreWithoutCastEEEviT_T0_T2_T3_T4_T5_ --------------------------
	.section	.text._ZN2at6native27unrolled_elementwise_kernelIZZZNS0_33launch_log_sigmoid_forward_kernelERNS_18TensorIteratorBaseEENKUlvE_clEvENKUlvE_clEvEUldE_St5arrayIPcLm2EELi4E23TrivialOffsetCalculatorILi1EjESB_NS0_6memory15LoadWithoutCastENSC_16StoreWithoutCastEEEviT_T0_T2_T3_T4_T5_,"ax",@progbits
	.align	128
        .global         _ZN2at6native27unrolled_elementwise_kernelIZZZNS0_33launch_log_sigmoid_forward_kernelERNS_18TensorIteratorBaseEENKUlvE_clEvENKUlvE_clEvEUldE_St5arrayIPcLm2EELi4E23TrivialOffsetCalculatorILi1EjESB_NS0_6memory15LoadWithoutCastENSC_16StoreWithoutCastEEEviT_T0_T2_T3_T4_T5_
        .type           _ZN2at6native27unrolled_elementwise_kernelIZZZNS0_33launch_log_sigmoid_forward_kernelERNS_18TensorIteratorBaseEENKUlvE_clEvENKUlvE_clEvEUldE_St5arrayIPcLm2EELi4E23TrivialOffsetCalculatorILi1EjESB_NS0_6memory15LoadWithoutCastENSC_16StoreWithoutCastEEEviT_T0_T2_T3_T4_T5_,@function
        .size           _ZN2at6native27unrolled_elementwise_kernelIZZZNS0_33launch_log_sigmoid_forward_kernelERNS_18TensorIteratorBaseEENKUlvE_clEvENKUlvE_clEvEUldE_St5arrayIPcLm2EELi4E23TrivialOffsetCalculatorILi1EjESB_NS0_6memory15LoadWithoutCastENSC_16StoreWithoutCastEEEviT_T0_T2_T3_T4_T5_,(.L_x_6619 - _ZN2at6native27unrolled_elementwise_kernelIZZZNS0_33launch_log_sigmoid_forward_kernelERNS_18TensorIteratorBaseEENKUlvE_clEvENKUlvE_clEvEUldE_St5arrayIPcLm2EELi4E23TrivialOffsetCalculatorILi1EjESB_NS0_6memory15LoadWithoutCastENSC_16StoreWithoutCastEEEviT_T0_T2_T3_T4_T5_)
        .other          _ZN2at6native27unrolled_elementwise_kernelIZZZNS0_33launch_log_sigmoid_forward_kernelERNS_18TensorIteratorBaseEENKUlvE_clEvENKUlvE_clEvEUldE_St5arrayIPcLm2EELi4E23TrivialOffsetCalculatorILi1EjESB_NS0_6memory15LoadWithoutCastENSC_16StoreWithoutCastEEEviT_T0_T2_T3_T4_T5_,@"STO_CUDA_ENTRY STV_DEFAULT"
_ZN2at6native27unrolled_elementwise_kernelIZZZNS0_33launch_log_sigmoid_forward_kernelERNS_18TensorIteratorBaseEENKUlvE_clEvENKUlvE_clEvEUldE_St5arrayIPcLm2EELi4E23TrivialOffsetCalculatorILi1EjESB_NS0_6memory15LoadWithoutCastENSC_16StoreWithoutCastEEEviT_T0_T2_T3_T4_T5_:
.text._ZN2at6native27unrolled_elementwise_kernelIZZZNS0_33launch_log_sigmoid_forward_kernelERNS_18TensorIteratorBaseEENKUlvE_clEvENKUlvE_clEvEUldE_St5arrayIPcLm2EELi4E23TrivialOffsetCalculatorILi1EjESB_NS0_6memory15LoadWithoutCastENSC_16StoreWithoutCastEEEviT_T0_T2_T3_T4_T5_:
[----:B------:R-:W-:Y:S01]  /*0000*/  LDC R1, c[0x0][0x37c] ;  /* 0x0000df00ff017b82 */ /* 0x000fe20000000800 */
[----:B------:R-:W0:Y:S07]  /*0010*/  S2R R5, SR_CTAID.X ;  /* 0x0000000000057919 */ /* 0x000e2e0000002500 */
[----:B------:R-:W0:Y:S01]  /*0020*/  LDC R0, c[0x0][0x380] ;  /* 0x0000e000ff007b82 */ /* 0x000e220000000800 */
[----:B------:R-:W1:Y:S01]  /*0030*/  LDCU.64 UR4, c[0x0][0x358] ;  /* 0x00006b00ff0477ac */ /* 0x000e620008000a00 */
[----:B------:R-:W-:Y:S01]  /*0040*/  CS2R R26, SRZ ;  /* 0x00000000001a7805 */ /* 0x000fe2000001ff00 */
[----:B------:R-:W2:Y:S01]  /*0050*/  S2R R2, SR_TID.X ;  /* 0x0000000000027919 */ /* 0x000ea20000002100 */
[----:B------:R-:W-:Y:S01]  /*0060*/  CS2R R28, SRZ ;  /* 0x00000000001c7805 */ /* 0x000fe2000001ff00 */
[----:B0-----:R-:W-:-:S02]  /*0070*/  IMAD R3, R5, -0x200, R0 ;  /* 0xfffffe0005037824 */ /* 0x001fc400078e0200 */
[----:B--2---:R-:W-:-:S03]  /*0080*/  IMAD.MOV.U32 R0, RZ, RZ, R2 ;  /* 0x000000ffff007224 */ /* 0x004fc600078e0002 */
[----:B------:R-:W-:-:S13]  /*0090*/  ISETP.GE.AND P0, PT, R2, R3, PT ;  /* 0x000000030200720c */ /* 0x000fda0003f06270 */
[----:B------:R-:W-:Y:S01]  /*00a0*/  @!P0 VIADD R2, R0, 0x80 ;  /* 0x0000008000028836 */ /* 0x000fe20000000000 */
[----:B------:R-:W0:Y:S01]  /*00b0*/  @!P0 LDC.64 R6, c[0x0][0x390] ;  /* 0x0000e400ff068b82 */ /* 0x000e220000000a00 */
[----:B------:R-:W-:-:S03]  /*00c0*/  @!P0 IMAD R15, R5, 0x200, R0 ;  /* 0x00000200050f8824 */ /* 0x000fc600078e0200 */
[----:B------:R-:W-:-:S13]  /*00d0*/  ISETP.GE.AND P1, PT, R2, R3, PT ;  /* 0x000000030200720c */ /* 0x000fda0003f26270 */
[----:B------:R-:W-:Y:S01]  /*00e0*/  @!P1 IMAD R17, R5, 0x200, R2 ;  /* 0x0000020005119824 */ /* 0x000fe200078e0202 */
[----:B------:R-:W2:Y:S01]  /*00f0*/  @!P1 LDC.64 R8, c[0x0][0x390] ;  /* 0x0000e400ff089b82 */ /* 0x000ea20000000a00 */
[----:B------:R-:W-:-:S05]  /*0100*/  @!P1 VIADD R2, R2, 0x80 ;  /* 0x0000008002029836 */ /* 0x000fca0000000000 */
[----:B------:R-:W-:Y:S01]  /*0110*/  ISETP.GE.AND P3, PT, R2, R3, PT ;  /* 0x000000030200720c */ /* 0x000fe20003f66270 */
[----:B0-----:R-:W-:Y:S01]  /*0120*/  @!P0 IMAD.WIDE.U32 R6, R15, 0x8, R6 ;  /* 0x000000080f068825 */ /* 0x001fe200078e0006 */
[----:B------:R-:W-:-:S11]  /*0130*/  CS2R R14, SRZ ;  /* 0x00000000000e7805 */ /* 0x000fd6000001ff00 */
[----:B------:R-:W-:Y:S01]  /*0140*/  @!P3 IMAD R21, R5, 0x200, R2 ;  /* 0x000002000515b824 */ /* 0x000fe200078e0202 */
[----:B------:R-:W-:Y:S01]  /*0150*/  @!P3 IADD3 R2, PT, PT, R2, 0x80, RZ ;  /* 0x000000800202b810 */ /* 0x000fe20007ffe0ff */
[----:B------:R-:W0:Y:S03]  /*0160*/  @!P3 LDC.64 R10, c[0x0][0x390] ;  /* 0x0000e400ff0abb82 */ /* 0x000e260000000a00 */
[----:B------:R-:W-:Y:S01]  /*0170*/  ISETP.GE.AND P2, PT, R2, R3, PT ;  /* 0x000000030200720c */ /* 0x000fe20003f46270 */
[----:B--2---:R-:W-:-:S05]  /*0180*/  @!P1 IMAD.WIDE.U32 R8, R17, 0x8, R8 ;  /* 0x0000000811089825 */ /* 0x004fca00078e0008 */
[----:B-1----:R1:W5:Y:S07]  /*0190*/  @!P1 LDG.E.64 R26, desc[UR4][R8.64] ;  /* 0x00000004081a9981 */ /* 0x00236e000c1e1b00 */
[----:B------:R-:W2:Y:S01]  /*01a0*/  @!P2 LDC.64 R12, c[0x0][0x390] ;  /* 0x0000e400ff0cab82 */ /* 0x000ea20000000a00 */
[----:B------:R-:W-:Y:S02]  /*01b0*/  @!P2 IMAD R19, R5, 0x200, R2 ;  /* 0x000002000513a824 */ /* 0x000fe400078e0202 */
[----:B0-----:R-:W-:-:S05]  /*01c0*/  @!P3 IMAD.WIDE.U32 R16, R21, 0x8, R10 ;  /* 0x000000081510b825 */ /* 0x001fca00078e000a */
[----:B------:R1:W5:Y:S01]  /*01d0*/  @!P3 LDG.E.64 R28, desc[UR4][R16.64] ;  /* 0x00000004101cb981 */ /* 0x000362000c1e1b00 */
[----:B--2---:R-:W-:Y:S01]  /*01e0*/  @!P2 IMAD.WIDE.U32 R10, R19, 0x8, R12 ;  /* 0x00000008130aa825 */ /* 0x004fe200078e000c */
[----:B------:R-:W-:-:S04]  /*01f0*/  CS2R R12, SRZ ;  /* 0x00000000000c7805 */ /* 0x000fc8000001ff00 */
[----:B------:R1:W5:Y:S04]  /*0200*/  @!P2 LDG.E.64 R14, desc[UR4][R10.64] ;  /* 0x000000040a0ea981 */ /* 0x000368000c1e1b00 */
[----:B------:R1:W5:Y:S01]  /*0210*/  @!P0 LDG.E.64 R12, desc[UR4][R6.64] ;  /* 0x00000004060c8981 */ /* 0x000362000c1e1b00 */
[----:B------:R-:W-:Y:S01]  /*0220*/  ISETP.GE.AND P0, PT, R0, R3, PT ;  /* 0x000000030000720c */ /* 0x000fe20003f06270 */
[----:B------:R-:W-:-:S12]  /*0230*/  BSSY.RECONVERGENT B1, `(.L_x_6272) ;  /* 0x00001d6000017945 */ /* 0x000fd80003800200 */
[----:B-1----:R-:W-:Y:S05]  /*0240*/  @P0 BRA `(.L_x_6273) ;  /* 0x0000001c00500947 */ /* 0x002fea0003800000 */
[----:B------:R-:W-:Y:S01]  /*0250*/  IMAD.MOV.U32 R8, RZ, RZ, 0x652b82fe ;  /* 0x652b82feff087424 */ /* 0x000fe200078e00ff */
[----:B------:R-:W-:Y:S01]  /*0260*/  MOV R7, 0x3fe62e42 ;  /* 0x3fe62e4200077802 */ /* 0x000fe20000000f00 */
[----:B------:R-:W-:Y:S01]  /*0270*/  IMAD.MOV.U32 R9, RZ, RZ, 0x3ff71547 ;  /* 0x3ff71547ff097424 */ /* 0x000fe200078e00ff */
[----:B------:R-:W-:Y:S01]  /*0280*/  UMOV UR6, 0x3b39803f ;  /* 0x3b39803f00067882 */ /* 0x000fe20000000000 */
[----:B------:R-:W-:Y:S01]  /*0290*/  IMAD.MOV.U32 R6, RZ, RZ, -0x105c611 ;  /* 0xfefa39efff067424 */ /* 0x000fe200078e00ff */
[----:B------:R-:W-:Y:S01]  /*02a0*/  UMOV UR7, 0x3c7abc9e ;  /* 0x3c7abc9e00077882 */ /* 0x000fe20000000000 */
[----:B-----5:R-:W0:Y:S01]  /*02b0*/  DADD R10, -RZ, -|R12| ;  /* 0x00000000ff0a7229 */ /* 0x020e220000000d0c */
[----:B------:R-:W-:Y:S01]  /*02c0*/  BSSY.RECONVERGENT B0, `(.L_x_6274) ;  /* 0x0000075000007945 */ /* 0x000fe20003800200 */
[----:B0-----:R-:W-:-:S05]  /*02d0*/  IMAD.MOV.U32 R2, RZ, RZ, R11 ;  /* 0x000000ffff027224 */ /* 0x001fca00078e000b */
[----:B------:R-:W-:-:S15]  /*02e0*/  FSETP.GEU.FTZ.AND P0, PT, |R2|, 4.1917929649353027344, PT ;  /* 0x4086232b0200780b */ /* 0x000fde0003f1e200 */
[----:B------:R-:W-:-:S15]  /*02f0*/  NOP ;  /* 0x0000000000007918 */ /* 0x000fde0000000000 */
[----:B------:R-:W-:-:S15]  /*0300*/  NOP ;  /* 0x0000000000007918 */ /* 0x000fde0000000000 */
[----:B------:R-:W-:-:S12]  /*0310*/  NOP ;  /* 0x0000000000007918 */ /* 0x000fd80000000000 */
        /* <DEDUP_REMOVED lines=111> */
.L_x_6275:
[----:B------:R-:W-:Y:S05]  /*0a10*/  BSYNC.RECONVERGENT B0 ;  /* 0x0000000000007941 */ /* 0x000fea0003800200 */
.L_x_6274:
        /* <DEDUP_REMOVED lines=53> */
[----:B------:R-:W-:Y:S01]  /*0d70*/  MOV R20, R10 ;  /* 0x0000000a00147202 */ /* 0x000fe20000000f00 */
[----:B------:R-:W-:Y:S01]  /*0d80*/  IMAD.MOV.U32 R21, RZ, RZ, R11 ;  /* 0x000000ffff157224 */ /* 0x000fe200078e000b */
[----:B------:R-:W-:-:S07]  /*0d90*/  MOV R2, 0xdb0 ;  /* 0x00000db000027802 */ /* 0x000fce0000000f00 */
[----:B------:R-:W-:Y:S05]  /*0da0*/  CALL.REL.NOINC `($__internal_9_$__cuda_sm20_div_rn_f64_full) ;  /* 0x0000006c003c7944 */ /* 0x000fea0003c00000 */
[----:B------:R-:W-:Y:S02]  /*0db0*/  IMAD.MOV.U32 R6, RZ, RZ, R30 ;  /* 0x000000ffff067224 */ /* 0x000fe400078e001e */
[----:B------:R-:W-:-:S07]  /*0dc0*/  IMAD.MOV.U32 R7, RZ, RZ, R31 ;  /* 0x000000ffff077224 */ /* 0x000fce00078e001f */
.L_x_6279:
[----:B------:R-:W-:Y:S05]  /*0dd0*/  BSYNC.RECONVERGENT B3 ;  /* 0x0000000000037941 */ /* 0x000fea0003800200 */
.L_x_6278:
        /* <DEDUP_REMOVED lines=78> */
.L_x_6277:
[----:B------:R-:W1:Y:S01]  /*12c0*/  DADD R10, R10, 1 ;  /* 0x3ff000000a0a7429 */ /* 0x000e620000000000 */
[----:B0-----:R-:W-:Y:S01]  /*12d0*/  IMAD.MOV.U32 R17, RZ, RZ, -0x3ff ;  /* 0xfffffc01ff117424 */ /* 0x001fe200078e00ff */
[----:B-1----:R-:W-:Y:S01]  /*12e0*/  ISETP.GT.AND P0, PT, R11, 0xfffff, PT ;  /* 0x000fffff0b00780c */ /* 0x002fe20003f04270 */
[--C-:B------:R-:W-:Y:S01]  /*12f0*/  IMAD.MOV.U32 R9, RZ, RZ, R11.reuse ;  /* 0x000000ffff097224 */ /* 0x100fe200078e000b */
[----:B------:R-:W-:Y:S01]  /*1300*/  MOV R8, R10 ;  /* 0x0000000a00087202 */ /* 0x000fe20000000f00 */
[----:B------:R-:W-:-:S10]  /*1310*/  IMAD.MOV.U32 R2, RZ, RZ, R11 ;  /* 0x000000ffff027224 */ /* 0x000fd400078e000b */
[----:B------:R-:W-:-:S15]  /*1320*/  @!P0 MOV R17, 0xfffffbcb ;  /* 0xfffffbcb00118802 */ /* 0x000fde0000000f00 */
[----:B------:R-:W-:-:S15]  /*1330*/  NOP ;  /* 0x0000000000007918 */ /* 0x000fde0000000000 */
[----:B------:R-:W-:-:S15]  /*1340*/  NOP ;  /* 0x0000000000007918 */ /* 0x000fde0000000000 */
[----:B------:R-:W-:-:S04]  /*1350*/  NOP ;  /* 0x0000000000007918 */ /* 0x000fc80000000000 */
[----:B------:R-:W0:Y:S02]  /*1360*/  @!P0 DMUL R8, R8, 1.80143985094819840000e+16 ;  /* 0x4350000008088828 */ /* 0x000e240000000000 */
[----:B0-----:R-:W-:Y:S02]  /*1370*/  @!P0 IMAD.MOV.U32 R2, RZ, RZ, R9 ;  /* 0x000000ffff028224 */ /* 0x001fe400078e0009 */
[----:B------:R-:W-:Y:S02]  /*1380*/  @!P0 IMAD.MOV.U32 R10, RZ, RZ, R8 ;  /* 0x000000ffff0a8224 */ /* 0x000fe400078e0008 */
[----:B------:R-:W-:-:S05]  /*1390*/  VIADD R4, R2, 0xffffffff ;  /* 0xffffffff02047836 */ /* 0x000fca0000000000 */
[----:B------:R-:W-:-:S13]  /*13a0*/  ISETP.GT.U32.AND P1, PT, R4, 0x7feffffe, PT ;  /* 0x7feffffe0400780c */ /* 0x000fda0003f24070 */
        /* <DEDUP_REMOVED lines=170> */
.L_x_6281:
[----:B------:R-:W-:Y:S01]  /*1e50*/  IMAD.MOV.U32 R6, RZ, RZ, 0x0 ;  /* 0x00000000ff067424 */ /* 0x000fe200078e00ff */
[----:B------:R-:W-:Y:S01]  /*1e60*/  LOP3.LUT P0, RZ, R9, 0x7fffffff, RZ, 0xc0, !PT ;  /* 0x7fffffff09ff7812 */ /* 0x000fe2000780c0ff */
[----:B------:R-:W-:-:S06]  /*1e70*/  IMAD.MOV.U32 R7, RZ, RZ, 0x7ff00000 ;  /* 0x7ff00000ff077424 */ /* 0x000fcc00078e00ff */
[----:B------:R-:W0:Y:S02]  /*1e80*/  DFMA R8, R8, R6, +INF ;  /* 0x7ff000000808742b */ /* 0x000e240000000006 */
[----:B0-----:R-:W-:Y:S02]  /*1e90*/  FSEL R10, R8, RZ, P0 ;  /* 0x000000ff080a7208 */ /* 0x001fe40000000000 */
[----:B------:R-:W-:-:S07]  /*1ea0*/  FSEL R11, R9, -QNAN , P0 ;  /* 0xfff00000090b7808 */ /* 0x000fce0000000000 */
.L_x_6280:
[----:B------:R-:W-:Y:S05]  /*1eb0*/  BSYNC.RECONVERGENT B2 ;  /* 0x0000000000027941 */ /* 0x000fea0003800200 */
.L_x_6276:
[----:B------:R-:W-:Y:S01]  /*1ec0*/  IMAD.MOV.U32 R2, RZ, RZ, RZ ;  /* 0x000000ffff027224 */ /* 0x000fe200078e00ff */
[----:B------:R-:W-:Y:S01]  /*1ed0*/  MOV R9, R13 ;  /* 0x0000000d00097202 */ /* 0x000fe20000000f00 */
[----:B------:R-:W0:Y:S01]  /*1ee0*/  DSETP.MIN.AND P0, P1, RZ, R12, PT ;  /* 0x0000000cff00722a */ /* 0x000e220003900000 */
[----:B------:R-:W-:Y:S02]  /*1ef0*/  IMAD.MOV.U32 R7, RZ, RZ, R12 ;  /* 0x000000ffff077224 */ /* 0x000fe400078e000c */
[----:B0-----:R-:W-:Y:S01]  /*1f00*/  FSEL R17, R2, R9, P0 ;  /* 0x0000000902117208 */ /* 0x001fe20000000000 */
[----:B------:R-:W-:Y:S01]  /*1f10*/  IMAD.MOV.U32 R12, RZ, RZ, RZ ;  /* 0x000000ffff0c7224 */ /* 0x000fe200078e00ff */
[----:B------:R-:W-:-:S04]  /*1f20*/  @P1 LOP3.LUT R17, R9, 0x80000, RZ, 0xfc, !PT ;  /* 0x0008000009111812 */ /* 0x000fc800078efcff */
[----:B------:R-:W-:Y:S01]  /*1f30*/  SEL R12, R12, R7, P0 ;  /* 0x000000070c0c7207 */ /* 0x000fe20000000000 */
[----:B------:R-:W-:-:S15]  /*1f40*/  IMAD.MOV.U32 R13, RZ, RZ, R17 ;  /* 0x000000ffff0d7224 */ /* 0x000fde00078e0011 */
[----:B------:R-:W-:-:S15]  /*1f50*/  NOP ;  /* 0x0000000000007918 */ /* 0x000fde0000000000 */
[----:B------:R-:W-:-:S15]  /*1f60*/  NOP ;  /* 0x0000000000007918 */ /* 0x000fde0000000000 */
[----:B------:R-:W-:-:S09]  /*1f70*/  NOP ;  /* 0x0000000000007918 */ /* 0x000fd20000000000 */
[----:B------:R0:W1:Y:S02]  /*1f80*/  DADD R12, R12, -R10 ;  /* 0x000000000c0c7229 */ /* 0x000064000000080a */
.L_x_6273:
[----:B------:R-:W-:Y:S05]  /*1f90*/  BSYNC.RECONVERGENT B1 ;  /* 0x0000000000017941 */ /* 0x000fea0003800200 */
.L_x_6272:
[----:B------:R-:W-:Y:S01]  /*1fa0*/  VIADD R4, R0, 0x80 ;  /* 0x0000008000047836 */ /* 0x000fe20000000000 */
[----:B------:R-:W-:Y:S04]  /*1fb0*/  BSSY.RECONVERGENT B1, `(.L_x_6282) ;  /* 0x00001d9000017945 */ /* 0x000fe80003800200 */
[----:B------:R-:W-:-:S13]  /*1fc0*/  ISETP.GE.AND P0, PT, R4, R3, PT ;  /* 0x000000030400720c */ /* 0x000fda0003f06270 */
[----:B------:R-:W-:Y:S05]  /*1fd0*/  @P0 BRA `(.L_x_6283) ;  /* 0x0000001c00580947 */ /* 0x000fea0003800000 */
[----:B------:R-:W-:Y:S01]  /*1fe0*/  MOV R8, 0x652b82fe ;  /* 0x652b82fe00087802 */ /* 0x000fe20000000f00 */
[----:B------:R-:W-:Y:S01]  /*1ff0*/  IMAD.MOV.U32 R9, RZ, RZ, 0x3ff71547 ;  /* 0x3ff71547ff097424 */ /* 0x000fe200078e00ff */
[----:B------:R-:W-:Y:S01]  /*2000*/  UMOV UR6, 0x3b39803f ;  /* 0x3b39803f00067882 */ /* 0x000fe20000000000 */
[----:B------:R-:W-:Y:S01]  /*2010*/  IMAD.MOV.U32 R6, RZ, RZ, -0x105c611 ;  /* 0xfefa39efff067424 */ /* 0x000fe200078e00ff */
[----:B------:R-:W-:Y:S01]  /*2020*/  UMOV UR7, 0x3c7abc9e ;  /* 0x3c7abc9e00077882 */ /* 0x000fe20000000000 */
[----:B------:R-:W-:Y:S01]  /*2030*/  IMAD.MOV.U32 R7, RZ, RZ, 0x3fe62e42 ;  /* 0x3fe62e42ff077424 */ /* 0x000fe200078e00ff */
[----:B0----5:R-:W0:Y:S01]  /*2040*/  DADD R10, -RZ, -|R26| ;  /* 0x00000000ff0a7229 */ /* 0x021e220000000d1a */
[----:B------:R-:W-:Y:S01]  /*2050*/  BSSY.RECONVERGENT B0, `(.L_x_6284) ;  /* 0x0000075000007945 */ /* 0x000fe20003800200 */
[----:B0-----:R-:W-:-:S04]  /*2060*/  MOV R2, R11 ;  /* 0x0000000b00027202 */ /* 0x001fc80000000f00 */
[----:B------:R-:W-:-:S15]  /*2070*/  FSETP.GEU.FTZ.AND P0, PT, |R2|, 4.1917929649353027344, PT ;  /* 0x4086232b0200780b */ /* 0x000fde0003f1e200 */
[----:B------:R-:W-:-:S15]  /*2080*/  NOP ;  /* 0x0000000000007918 */ /* 0x000fde0000000000 */
[----:B------:R-:W-:-:S15]  /*2090*/  NOP ;  /* 0x0000000000007918 */ /* 0x000fde0000000000 */
[----:B------:R-:W-:-:S13]  /*20a0*/  NOP ;  /* 0x0000000000007918 */ /* 0x000fda0000000000 */
        /* <DEDUP_REMOVED lines=111> */
.L_x_6285:
[----:B------:R-:W-:Y:S05]  /*27a0*/  BSYNC.RECONVERGENT B0 ;  /* 0x0000000000007941 */ /* 0x000fea0003800200 */
.L_x_6284:
[C---:B--2---:R-:W-:Y:S01]  /*27b0*/  FSETP.GEU.FTZ.AND P1, PT, R11.reuse, 1.7916666269302368164, PT ;  /* 0x3fe555550b00780b */ /* 0x044fe20003f3e000 */
[----:B------:R-:W-:Y:S01]  /*27c0*/  BSSY.RECONVERGENT B2, `(.L_x_6286) ;  /* 0x000014b000027945 */ /* 0x000fe20003800200 */
[----:B------:R-:W-:-:S13]  /*27d0*/  FSETP.GT.FTZ.AND P0, PT, R11, -1.6999999284744262695, PT ;  /* 0xbfd999990b00780b */ /* 0x000fda0003f14000 */
[----:B------:R-:W-:Y:S05]  /*27e0*/  @P0 BRA !P1, `(.L_x_6287) ;  /* 0x0000000c00100947 */ /* 0x000fea0004800000 */
[----:B------:R-:W2:Y:S02]  /*27f0*/  DADD R10, R10, 1 ;  /* 0x3ff000000a0a7429 */ /* 0x000ea40000000000 */
[----:B--2---:R-:W-:Y:S01]  /*2800*/  ISETP.GT.AND P0, PT, R11, 0xfffff, PT ;  /* 0x000fffff0b00780c */ /* 0x004fe20003f04270 */
[--C-:B0-----:R-:W-:Y:S02]  /*2810*/  IMAD.MOV.U32 R8, RZ, RZ, R10.reuse ;  /* 0x000000ffff087224 */ /* 0x101fe400078e000a */
[--C-:B------:R-:W-:Y:S02]  /*2820*/  IMAD.MOV.U32 R9, RZ, RZ, R11.reuse ;  /* 0x000000ffff097224 */ /* 0x100fe400078e000b */
[----:B------:R-:W-:Y:S02]  /*2830*/  IMAD.MOV.U32 R2, RZ, RZ, R11 ;  /* 0x000000ffff027224 */ /* 0x000fe400078e000b */
[----:B------:R-:W-:-:S15]  /*2840*/  IMAD.MOV.U32 R18, RZ, RZ, R10 ;  /* 0x000000ffff127224 */ /* 0x000fde00078e000a */
[----:B------:R-:W-:-:S15]  /*2850*/  NOP ;  /* 0x0000000000007918 */ /* 0x000fde0000000000 */
[----:B------:R-:W-:-:S15]  /*2860*/  NOP ;  /* 0x0000000000007918 */ /* 0x000fde0000000000 */
[----:B------:R-:W-:-:S10]  /*2870*/  NOP ;  /* 0x0000000000007918 */ /* 0x000fd40000000000 */
[----:B------:R-:W0:Y:S02]  /*2880*/  @!P0 DMUL R8, R8, 1.80143985094819840000e+16 ;  /* 0x4350000008088828 */ /* 0x000e240000000000 */
[----:B0-----:R-:W-:Y:S02]  /*2890*/  @!P0 IMAD.MOV.U32 R2, RZ, RZ, R9 ;  /* 0x000000ffff028224 */ /* 0x001fe400078e0009 */
[----:B------:R-:W-:Y:S02]  /*28a0*/  @!P0 IMAD.MOV.U32 R18, RZ, RZ, R8 ;  /* 0x000000ffff128224 */ /* 0x000fe400078e0008 */
[----:B------:R-:W-:-:S05]  /*28b0*/  VIADD R11, R2, 0xffffffff ;  /* 0xffffffff020b7836 */ /* 0x000fca0000000000 */
[----:B------:R-:W-:-:S13]  /*28c0*/  ISETP.GE.U32.AND P1, PT, R11, 0x7fefffff, PT ;  /* 0x7fefffff0b00780c */ /* 0x000fda0003f26070 */
[----:B------:R-:W-:Y:S01]  /*28d0*/  @P1 MOV R16, 0x0 ;  /* 0x0000000000101802 */ /* 0x000fe20000000f00 */
[----:B------:R-:W-:Y:S01]  /*28e0*/  @P1 IMAD.MOV.U32 R17, RZ, RZ, 0x7ff00000 ;  /* 0x7ff00000ff111424 */ /* 0x000fe200078e00ff */
[----:B------:R-:W-:-:S15]  /*28f0*/  @P1 LOP3.LUT P2, RZ, R9, 0x7fffffff, RZ, 0xc0, !PT ;  /* 0x7fffffff09ff1812 */ /* 0x000fde000784c0ff */
[----:B------:R-:W-:-:S15]  /*2900*/  NOP ;  /* 0x0000000000007918 */ /* 0x000fde0000000000 */
[----:B------:R-:W-:-:S08]  /*2910*/  NOP ;  /* 0x0000000000007918 */ /* 0x000fd00000000000 */
[----:B------:R0:W2:Y:S02]  /*2920*/  @P1 DFMA R10, R8, R16, +INF ;  /* 0x7ff00000080a142b */ /* 0x0000a40000000010 */
[----:B0-----:R-:W-:Y:S01]  /*2930*/  IMAD.MOV.U32 R17, RZ, RZ, -0x3ff ;  /* 0xfffffc01ff117424 */ /* 0x001fe200078e00ff */
[----:B--2---:R-:W-:Y:S01]  /*2940*/  @P1 FSEL R10, R10, RZ, P2 ;  /* 0x000000ff0a0a1208 */ /* 0x004fe20001000000 */
[----:B------:R-:W-:Y:S01]  /*2950*/  @!P0 IMAD.MOV.U32 R17, RZ, RZ, -0x435 ;  /* 0xfffffbcbff118424 */ /* 0x000fe200078e00ff */
        /* <DEDUP_REMOVED lines=11> */
[----:B------:R-:W-:Y:S02]  /*2a10*/  @P0 VIADD R2, R2, 0x1 ;  /* 0x0000000102020836 */ /* 0x000fe40000000000 */
[----:B------:R-:W-:Y:S02]  /*2a20*/  @P0 IMAD.MOV.U32 R9, RZ, RZ, R11 ;  /* 0x000000ffff090224 */ /* 0x000fe400078e000b */
[----:B------:R-:W-:Y:S01]  /*2a30*/  IMAD.MOV.U32 R11, RZ, RZ, 0x43300000 ;  /* 0x43300000ff0b7424 */ /* 0x000fe200078e00ff */
        /* <DEDUP_REMOVED lines=13> */
[----:B0-----:R-:W-:Y:S01]  /*2b10*/  MOV R24, 0x8b7a8b04 ;  /* 0x8b7a8b0400187802 */ /* 0x001fe20000000f00 */
[----:B------:R-:W-:-:S15]  /*2b20*/  IMAD.MOV.U32 R25, RZ, RZ, 0x3ed0ee25 ;  /* 0x3ed0ee25ff197424 */ /* 0x000fde00078e00ff */
[----:B------:R-:W-:-:S15]  /*2b30*/  NOP ;  /* 0x0000000000007918 */ /* 0x000fde0000000000 */
[----:B------:R-:W-:-:S15]  /*2b40*/  NOP ;  /* 0x0000000000007918 */ /* 0x000fde0000000000 */
[----:B------:R-:W-:-:S15]  /*2b50*/  NOP ;  /* 0x0000000000007918 */ /* 0x000fde0000000000 */
[----:B------:R-:W-:-:S01]  /*2b60*/  NOP ;  /* 0x0000000000007918 */ /* 0x000fc20000000000 */
        /* <DEDUP_REMOVED lines=138> */
[----:B0-----:R3:W4:Y:S02]  /*3410*/  DADD R10, R8, R6 ;  /* 0x00000000080a7229 */ /* 0x0017240000000006 */
[----:B---34-:R-:W-:Y:S05]  /*3420*/  BRA `(.L_x_6288) ;  /* 0x0000000800107947 */ /* 0x018fea0003800000 */
.L_x_6287:
        /* <DEDUP_REMOVED lines=51> */
[----:B-1----:R-:W-:Y:S05]  /*3760*/  CALL.REL.NOINC `($__internal_9_$__cuda_sm20_div_rn_f64_full) ;  /* 0x0000004000cc7944 */ /* 0x002fea0003c00000 */
[----:B------:R-:W-:Y:S01]  /*3770*/  MOV R6, R30 ;  /* 0x0000001e00067202 */ /* 0x000fe20000000f00 */
[----:B------:R-:W-:-:S07]  /*3780*/  IMAD.MOV.U32 R7, RZ, RZ, R31 ;  /* 0x000000ffff077224 */ /* 0x000fce00078e001f */
.L_x_6290:
[----:B------:R-:W-:Y:S05]  /*3790*/  BSYNC.RECONVERGENT B3 ;  /* 0x0000000000037941 */ /* 0x000fea0003800200 */
.L_x_6289:
        /* <DEDUP_REMOVED lines=77> */
.L_x_6288:
[----:B------:R-:W-:Y:S05]  /*3c70*/  BSYNC.RECONVERGENT B2 ;  /* 0x0000000000027941 */ /* 0x000fea0003800200 */
.L_x_6286:
[----:B------:R-:W-:Y:S01]  /*3c80*/  IMAD.MOV.U32 R7, RZ, RZ, R27 ;  /* 0x000000ffff077224 */ /* 0x000fe200078e001b */
[----:B------:R-:W3:Y:S01]  /*3c90*/  DSETP.MIN.AND P0, P1, RZ, R26, PT ;  /* 0x0000001aff00722a */ /* 0x000ee20003900000 */
[----:B------:R-:W-:Y:S01]  /*3ca0*/  IMAD.MOV.U32 R2, RZ, RZ, RZ ;  /* 0x000000ffff027224 */ /* 0x000fe200078e00ff */
[----:B------:R-:W-:-:S04]  /*3cb0*/  MOV R6, RZ ;  /* 0x000000ff00067202 */ /* 0x000fc80000000f00 */
[----:B---3--:R-:W-:Y:S02]  /*3cc0*/  FSEL R9, R2, R7, P0 ;  /* 0x0000000702097208 */ /* 0x008fe40000000000 */
[----:B------:R-:W-:Y:S02]  /*3cd0*/  @P1 LOP3.LUT R9, R7, 0x80000, RZ, 0xfc, !PT ;  /* 0x0008000007091812 */ /* 0x000fe400078efcff */
[----:B------:R-:W-:-:S03]  /*3ce0*/  SEL R6, R6, R26, P0 ;  /* 0x0000001a06067207 */ /* 0x000fc60000000000 */
[----:B------:R-:W-:-:S15]  /*3cf0*/  IMAD.MOV.U32 R7, RZ, RZ, R9 ;  /* 0x000000ffff077224 */ /* 0x000fde00078e0009 */
[----:B------:R-:W-:-:S15]  /*3d00*/  NOP ;  /* 0x0000000000007918 */ /* 0x000fde0000000000 */
[----:B------:R-:W-:-:S15]  /*3d10*/  NOP ;  /* 0x0000000000007918 */ /* 0x000fde0000000000 */
[----:B------:R-:W-:-:S06]  /*3d20*/  NOP ;  /* 0x0000000000007918 */ /* 0x000fcc0000000000 */
[----:B--2---:R2:W3:Y:S02]  /*3d30*/  DADD R10, R6, -R10 ;  /* 0x00000000060a7229 */ /* 0x0044e4000000080a */
.L_x_6283:
[----:B------:R-:W-:Y:S05]  /*3d40*/  BSYNC.RECONVERGENT B1 ;  /* 0x0000000000017941 */ /* 0x000fea0003800200 */
.L_x_6282:
[----:B------:R-:W-:Y:S01]  /*3d50*/  VIADD R2, R0, 0x100 ;  /* 0x0000010000027836 */ /* 0x000fe20000000000 */
[----:B------:R-:W-:Y:S04]  /*3d60*/  BSSY.RECONVERGENT B1, `(.L_x_6291) ;  /* 0x00001d8000017945 */ /* 0x000fe80003800200 */
[----:B------:R-:W-:-:S13]  /*3d70*/  ISETP.GE.AND P0, PT, R2, R3, PT ;  /* 0x000000030200720c */ /* 0x000fda0003f06270 */
[----:B------:R-:W-:Y:S05]  /*3d80*/  @P0 BRA `(.L_x_6292) ;  /* 0x0000001c00540947 */ /* 0x000fea0003800000 */
[----:B------:R-:W-:Y:S01]  /*3d90*/  IMAD.MOV.U32 R8, RZ, RZ, 0x652b82fe ;  /* 0x652b82feff087424 */ /* 0x000fe200078e00ff */
[----:B--2---:R-:W-:Y:S01]  /*3da0*/  MOV R7, 0x3fe62e42 ;  /* 0x3fe62e4200077802 */ /* 0x004fe20000000f00 */
[----:B------:R-:W-:Y:S01]  /*3db0*/  IMAD.MOV.U32 R9, RZ, RZ, 0x3ff71547 ;  /* 0x3ff71547ff097424 */ /* 0x000fe200078e00ff */
[----:B------:R-:W-:Y:S01]  /*3dc0*/  UMOV UR6, 0x3b39803f ;  /* 0x3b39803f00067882 */ /* 0x000fe20000000000 */
[----:B------:R-:W-:Y:S01]  /*3dd0*/  IMAD.MOV.U32 R6, RZ, RZ, -0x105c611 ;  /* 0xfefa39efff067424 */ /* 0x000fe200078e00ff */
[----:B------:R-:W-:Y:S01]  /*3de0*/  UMOV UR7, 0x3c7abc9e ;  /* 0x3c7abc9e00077882 */ /* 0x000fe20000000000 */
[----:B-----5:R-:W2:Y:S01]  /*3df0*/  DADD R16, -RZ, -|R28| ;  /* 0x00000000ff107229 */ /* 0x020ea20000000d1c */
[----:B------:R-:W-:Y:S01]  /*3e00*/  BSSY.RECONVERGENT B0, `(.L_x_6293) ;  /* 0x0000075000007945 */ /* 0x000fe20003800200 */
[----:B--2---:R-:W-:-:S15]  /*3e10*/  FSETP.GEU.FTZ.AND P0, PT, |R17|, 4.1917929649353027344, PT ;  /* 0x4086232b1100780b */ /* 0x004fde0003f1e200 */
        /* <DEDUP_REMOVED lines=115> */
.L_x_6294:
[----:B------:R-:W-:Y:S05]  /*4550*/  BSYNC.RECONVERGENT B0 ;  /* 0x0000000000007941 */ /* 0x000fea0003800200 */
.L_x_6293:
[C---:B--2---:R-:W-:Y:S01]  /*4560*/  FSETP.GEU.FTZ.AND P1, PT, R27.reuse, 1.7916666269302368164, PT ;  /* 0x3fe555551b00780b */ /* 0x044fe20003f3e000 */
[----:B------:R-:W-:Y:S01]  /*4570*/  BSSY.RECONVERGENT B2, `(.L_x_6295) ;  /* 0x0000149000027945 */ /* 0x000fe20003800200 */
[----:B------:R-:W-:-:S13]  /*4580*/  FSETP.GT.FTZ.AND P0, PT, R27, -1.6999999284744262695, PT ;  /* 0xbfd999991b00780b */ /* 0x000fda0003f14000 */
[----:B------:R-:W-:Y:S05]  /*4590*/  @P0 BRA !P1, `(.L_x_6296) ;  /* 0x0000000c00080947 */ /* 0x000fea0004800000 */
[----:B------:R-:W2:Y:S02]  /*45a0*/  DADD R26, R26, 1 ;  /* 0x3ff000001a1a7429 */ /* 0x000ea40000000000 */
[----:B--2---:R-:W-:Y:S01]  /*45b0*/  ISETP.GT.AND P0, PT, R27, 0xfffff, PT ;  /* 0x000fffff1b00780c */ /* 0x004fe20003f04270 */
[----:B0-----:R-:W-:Y:S02]  /*45c0*/  IMAD.MOV.U32 R16, RZ, RZ, R26 ;  /* 0x000000ffff107224 */ /* 0x001fe400078e001a */
[--C-:B------:R-:W-:Y:S02]  /*45d0*/  IMAD.MOV.U32 R17, RZ, RZ, R27.reuse ;  /* 0x000000ffff117224 */ /* 0x100fe400078e001b */
[----:B------:R-:W-:-:S15]  /*45e0*/  IMAD.MOV.U32 R2, RZ, RZ, R27 ;  /* 0x000000ffff027224 */ /* 0x000fde00078e001b */
[----:B------:R-:W-:-:S15]  /*45f0*/  NOP ;  /* 0x0000000000007918 */ /* 0x000fde0000000000 */
[----:B------:R-:W-:-:S15]  /*4600*/  NOP ;  /* 0x0000000000007918 */ /* 0x000fde0000000000 */
[----:B------:R-:W-:-:S12]  /*4610*/  NOP ;  /* 0x0000000000007918 */ /* 0x000fd80000000000 */
[----:B------:R-:W0:Y:S02]  /*4620*/  @!P0 DMUL R16, R16, 1.80143985094819840000e+16 ;  /* 0x4350000010108828 */ /* 0x000e240000000000 */
[----:B0-----:R-:W-:Y:S01]  /*4630*/  @!P0 MOV R2, R17 ;  /* 0x0000001100028202 */ /* 0x001fe20000000f00 */
[----:B------:R-:W-:-:S04]  /*4640*/  @!P0 IMAD.MOV.U32 R26, RZ, RZ, R16 ;  /* 0x000000ffff1a8224 */ /* 0x000fc800078e0010 */
[----:B------:R-:W-:-:S05]  /*4650*/  VIADD R8, R2, 0xffffffff ;  /* 0xffffffff02087836 */ /* 0x000fca0000000000 */
[----:B------:R-:W-:-:S13]  /*4660*/  ISETP.GE.U32.AND P1, PT, R8, 0x7fefffff, PT ;  /* 0x7fefffff0800780c */ /* 0x000fda0003f26070 */
[----:B------:R-:W-:Y:S01]  /*4670*/  @P1 IMAD.MOV.U32 R8, RZ, RZ, 0x0 ;  /* 0x00000000ff081424 */ /* 0x000fe200078e00ff */
[----:B------:R-:W-:Y:S01]  /*4680*/  @P1 LOP3.LUT P2, RZ, R17, 0x7fffffff, RZ, 0xc0, !PT ;  /* 0x7fffffff11ff1812 */ /* 0x000fe2000784c0ff */
[----:B------:R-:W-:-:S15]  /*4690*/  @P1 IMAD.MOV.U32 R9, RZ, RZ, 0x7ff00000 ;  /* 0x7ff00000ff091424 */ /* 0x000fde00078e00ff */
[----:B------:R-:W-:-:S15]  /*46a0*/  NOP ;  /* 0x0000000000007918 */ /* 0x000fde0000000000 */
[----:B------:R-:W-:-:S07]  /*46b0*/  NOP ;  /* 0x0000000000007918 */ /* 0x000fce0000000000 */
[----:B------:R0:W2:Y:S02]  /*46c0*/  @P1 DFMA R8, R16, R8, +INF ;  /* 0x7ff000001008142b */ /* 0x0000a40000000008 */
[----:B0-----:R-:W-:Y:S01]  /*46d0*/  IMAD.MOV.U32 R17, RZ, RZ, -0x3ff ;  /* 0xfffffc01ff117424 */ /* 0x001fe200078e00ff */
[----:B--2---:R-:W-:Y:S02]  /*46e0*/  @P1 FSEL R8, R8, RZ, P2 ;  /* 0x000000ff08081208 */ /* 0x004fe40001000000 */
[----:B------:R-:W-:Y:S02]  /*46f0*/  @P1 FSEL R9, R9, -QNAN , P2 ;  /* 0xfff0000009091808 */ /* 0x000fe40001000000 */
[----:B------:R-:W-:Y:S01]  /*4700*/  @!P0 MOV R17, 0xfffffbcb ;  /* 0xfffffbcb00118802 */ /* 0x000fe20000000f00 */
        /* <DEDUP_REMOVED lines=9> */
[----:B------:R-:W-:Y:S02]  /*47a0*/  @P0 VIADD R19, R9, 0xfff00000 ;  /* 0xfff0000009130836 */ /* 0x000fe40000000000 */
[----:B------:R-:W-:Y:S02]  /*47b0*/  @P0 VIADD R17, R17, 0x1 ;  /* 0x0000000111110836 */ /* 0x000fe40000000000 */
[----:B------:R-:W-:-:S03]  /*47c0*/  @P0 IMAD.MOV.U32 R9, RZ, RZ, R19 ;  /* 0x000000ffff090224 */ /* 0x000fc600078e0013 */
[----:B------:R-:W-:Y:S01]  /*47d0*/  LOP3.LUT R16, R17, 0x80000000, RZ, 0x3c, !PT ;  /* 0x8000000011107812 */ /* 0x000fe200078e3cff */
[----:B------:R-:W-:Y:S02]  /*47e0*/  IMAD.MOV.U32 R17, RZ, RZ, 0x43300000 ;  /* 0x43300000ff117424 */ /* 0x000fe400078e00ff */
        /* <DEDUP_REMOVED lines=120> */
[----:B------:R-:W4:-:S15]  /*4f70*/  DFMA R6, R16, -R6, R8 ;  /* 0x800000061006722b */ /* 0x000f1e0000000008 */
        /* <DEDUP_REMOVED lines=14> */
[----:B----4-:R-:W-:-:S15]  /*5060*/  DADD R6, -R18, R6 ;  /* 0x0000000012067229 */ /* 0x010fde0000000106 */
        /* <DEDUP_REMOVED lines=19> */
[----:B0-----:R4:W0:Y:S02]  /*51a0*/  DADD R8, R8, R6 ;  /* 0x0000000008087229 */ /* 0x0018240000000006 */
[----:B0---4-:R-:W-:Y:S05]  /*51b0*/  BRA `(.L_x_6297) ;  /* 0x0000000800107947 */ /* 0x011fea0003800000 */
.L_x_6296:
        /* <DEDUP_REMOVED lines=51> */
[----:B-1-3--:R-:W-:Y:S05]  /*54f0*/  CALL.REL.NOINC `($__internal_9_$__cuda_sm20_div_rn_f64_full) ;  /* 0x0000002400687944 */ /* 0x00afea0003c00000 */
[----:B------:R-:W-:Y:S02]  /*5500*/  IMAD.MOV.U32 R6, RZ, RZ, R30 ;  /* 0x000000ffff067224 */ /* 0x000fe400078e001e */
[----:B------:R-:W-:-:S07]  /*5510*/  IMAD.MOV.U32 R7, RZ, RZ, R31 ;  /* 0x000000ffff077224 */ /* 0x000fce00078e001f */
.L_x_6299:
[----:B------:R-:W-:Y:S05]  /*5520*/  BSYNC.RECONVERGENT B3 ;  /* 0x0000000000037941 */ /* 0x000fea0003800200 */
.L_x_6298:
        /* <DEDUP_REMOVED lines=77> */
.L_x_6297:
[----:B------:R-:W-:Y:S05]  /*5a00*/  BSYNC.RECONVERGENT B2 ;  /* 0x0000000000027941 */ /* 0x000fea0003800200 */
.L_x_6295:
[----:B------:R-:W-:Y:S01]  /*5a10*/  IMAD.MOV.U32 R17, RZ, RZ, R29 ;  /* 0x000000ffff117224 */ /* 0x000fe200078e001d */
[----:B------:R-:W-:Y:S01]  /*5a20*/  MOV R2, RZ ;  /* 0x000000ff00027202 */ /* 0x000fe20000000f00 */
[----:B------:R-:W4:Y:S01]  /*5a30*/  DSETP.MIN.AND P0, P1, RZ, R28, PT ;  /* 0x0000001cff00722a */ /* 0x000f220003900000 */
[----:B------:R-:W-:Y:S02]  /*5a40*/  IMAD.MOV.U32 R7, RZ, RZ, R28 ;  /* 0x000000ffff077224 */ /* 0x000fe400078e001c */
[----:B----4-:R-:W-:Y:S01]  /*5a50*/  FSEL R19, R2, R17, P0 ;  /* 0x0000001102137208 */ /* 0x010fe20000000000 */
[----:B------:R-:W-:Y:S01]  /*5a60*/  IMAD.MOV.U32 R28, RZ, RZ, RZ ;  /* 0x000000ffff1c7224 */ /* 0x000fe200078e00ff */
[----:B------:R-:W-:-:S04]  /*5a70*/  @P1 LOP3.LUT R19, R17, 0x80000, RZ, 0xfc, !PT ;  /* 0x0008000011131812 */ /* 0x000fc800078efcff */
[----:B------:R-:W-:Y:S01]  /*5a80*/  SEL R28, R28, R7, P0 ;  /* 0x000000071c1c7207 */ /* 0x000fe20000000000 */
[----:B------:R-:W-:-:S15]  /*5a90*/  IMAD.MOV.U32 R29, RZ, RZ, R19 ;  /* 0x000000ffff1d7224 */ /* 0x000fde00078e0013 */
[----:B------:R-:W-:-:S15]  /*5aa0*/  NOP ;  /* 0x0000000000007918 */ /* 0x000fde0000000000 */
[----:B------:R-:W-:-:S15]  /*5ab0*/  NOP ;  /* 0x0000000000007918 */ /* 0x000fde0000000000 */
[----:B------:R-:W-:-:S09]  /*5ac0*/  NOP ;  /* 0x0000000000007918 */ /* 0x000fd20000000000 */
[----:B--2---:R4:W2:Y:S02]  /*5ad0*/  DADD R28, R28, -R8 ;  /* 0x000000001c1c7229 */ /* 0x0048a40000000808 */
.L_x_6292:
[----:B------:R-:W-:Y:S05]  /*5ae0*/  BSYNC.RECONVERGENT B1 ;  /* 0x0000000000017941 */ /* 0x000fea0003800200 */
.L_x_6291:
[----:B------:R-:W-:Y:S01]  /*5af0*/  VIADD R2, R0, 0x180 ;  /* 0x0000018000027836 */ /* 0x000fe20000000000 */
[----:B------:R-:W-:Y:S04]  /*5b00*/  BSSY.RECONVERGENT B1, `(.L_x_6300) ;  /* 0x00001d8000017945 */ /* 0x000fe80003800200 */
[----:B------:R-:W-:-:S13]  /*5b10*/  ISETP.GE.AND P0, PT, R2, R3, PT ;  /* 0x000000030200720c */ /* 0x000fda0003f06270 */
[----:B------:R-:W-:Y:S05]  /*5b20*/  @P0 BRA `(.L_x_6301) ;  /* 0x0000001c00540947 */ /* 0x000fea0003800000 */
[----:B----4-:R-:W-:Y:S01]  /*5b30*/  IMAD.MOV.U32 R8, RZ, RZ, 0x652b82fe ;  /* 0x652b82feff087424 */ /* 0x010fe200078e00ff */
[----:B------:R-:W-:Y:S01]  /*5b40*/  MOV R9, 0x3ff71547 ;  /* 0x3ff7154700097802 */ /* 0x000fe20000000f00 */
[----:B--2---:R-:W-:Y:S01]  /*5b50*/  IMAD.MOV.U32 R6, RZ, RZ, -0x105c611 ;  /* 0xfefa39efff067424 */ /* 0x004fe200078e00ff */
[----:B------:R-:W-:Y:S01]  /*5b60*/  UMOV UR6, 0x3b39803f ;  /* 0x3b39803f00067882 */ /* 0x000fe20000000000 */
[----:B------:R-:W-:Y:S01]  /*5b70*/  IMAD.MOV.U32 R7, RZ, RZ, 0x3fe62e42 ;  /* 0x3fe62e42ff077424 */ /* 0x000fe200078e00ff */
        /* <DEDUP_REMOVED lines=119> */
.L_x_6303:
[----:B------:R-:W-:Y:S05]  /*62f0*/  BSYNC.RECONVERGENT B0 ;  /* 0x0000000000007941 */ /* 0x000fea0003800200 */
.L_x_6302:
[C---:B--2---:R-:W-:Y:S01]  /*6300*/  FSETP.GEU.FTZ.AND P1, PT, R27.reuse, 1.7916666269302368164, PT ;  /* 0x3fe555551b00780b */ /* 0x044fe20003f3e000 */
[----:B------:R-:W-:Y:S01]  /*6310*/  BSSY.RECONVERGENT B2, `(.L_x_6304) ;  /* 0x000014a000027945 */ /* 0x000fe20003800200 */
[----:B------:R-:W-:-:S13]  /*6320*/  FSETP.GT.FTZ.AND P0, PT, R27, -1.6999999284744262695, PT ;  /* 0xbfd999991b00780b */ /* 0x000fda0003f14000 */
[----:B------:R-:W-:Y:S05]  /*6330*/  @P0 BRA !P1, `(.L_x_6305) ;  /* 0x0000000c000c0947 */ /* 0x000fea0004800000 */
[----:B------:R-:W2:Y:S02]  /*6340*/  DADD R26, R26, 1 ;  /* 0x3ff000001a1a7429 */ /* 0x000ea40000000000 */
[----:B--2---:R-:W-:Y:S01]  /*6350*/  ISETP.GT.AND P0, PT, R27, 0xfffff, PT ;  /* 0x000fffff1b00780c */ /* 0x004fe20003f04270 */
[----:B0-----:R-:W-:Y:S01]  /*6360*/  IMAD.MOV.U32 R16, RZ, RZ, R26 ;  /* 0x000000ffff107224 */ /* 0x001fe200078e001a */
[----:B------:R-:W-:Y:S01]  /*6370*/  MOV R17, R27 ;  /* 0x0000001b00117202 */ /* 0x000fe20000000f00 */
        /* <DEDUP_REMOVED lines=8> */
[----:B------:R-:W-:-:S13]  /*6400*/  ISETP.GE.U32.AND P1, PT, R8, 0x7fefffff, PT ;  /* 0x7fefffff0800780c */ /* 0x000fda0003f26070 */
[----:B------:R-:W-:Y:S01]  /*6410*/  @P1 IMAD.MOV.U32 R8, RZ, RZ, 0x0 ;  /* 0x00000000ff081424 */ /* 0x000fe200078e00ff */
[----:B------:R-:W-:Y:S02]  /*6420*/  @P1 MOV R9, 0x7ff00000 ;  /* 0x7ff0000000091802 */ /* 0x000fe40000000f00 */
[----:B------:R-:W-:-:S15]  /*6430*/  @P1 LOP3.LUT P2, RZ, R17, 0x7fffffff, RZ, 0xc0, !PT ;  /* 0x7fffffff11ff1812 */ /* 0x000fde000784c0ff */
[----:B------:R-:W-:-:S15]  /*6440*/  NOP ;  /* 0x0000000000007918 */ /* 0x000fde0000000000 */
[----:B------:R-:W-:-:S07]  /*6450*/  NOP ;  /* 0x0000000000007918 */ /* 0x000fce0000000000 */
        /* <DEDUP_REMOVED lines=16> */
[----:B------:R-:W-:Y:S01]  /*6560*/  @P0 IMAD.MOV.U32 R9, RZ, RZ, R19 ;  /* 0x000000ffff090224 */ /* 0x000fe200078e0013 */
[----:B------:R-:W-:Y:S01]  /*6570*/  LOP3.LUT R16, R17, 0x80000000, RZ, 0x3c, !PT ;  /* 0x8000000011107812 */ /* 0x000fe200078e3cff */
[----:B------:R-:W-:-:S04]  /*6580*/  IMAD.MOV.U32 R17, RZ, RZ, 0x43300000 ;  /* 0x43300000ff117424 */ /* 0x000fc800078e00ff */
        /* <DEDUP_REMOVED lines=158> */
.L_x_6305:
        /* <DEDUP_REMOVED lines=54> */
.L_x_6308:
[----:B------:R-:W-:Y:S05]  /*72d0*/  BSYNC.RECONVERGENT B3 ;  /* 0x0000000000037941 */ /* 0x000fea0003800200 */
.L_x_6307:
        /* <DEDUP_REMOVED lines=77> */
.L_x_6306:
[----:B------:R-:W-:Y:S05]  /*77b0*/  BSYNC.RECONVERGENT B2 ;  /* 0x0000000000027941 */ /* 0x000fea0003800200 */
.L_x_6304:
[----:B------:R-:W-:Y:S01]  /*77c0*/  IMAD.MOV.U32 R2, RZ, RZ, RZ ;  /* 0x000000ffff027224 */ /* 0x000fe200078e00ff */
[----:B------:R-:W-:Y:S01]  /*77d0*/  MOV R7, R15 ;  /* 0x0000000f00077202 */ /* 0x000fe20000000f00 */
[----:B------:R-:W4:Y:S01]  /*77e0*/  DSETP.MIN.AND P0, P1, RZ, R14, PT ;  /* 0x0000000eff00722a */ /* 0x000f220003900000 */
[----:B------:R-:W-:Y:S02]  /*77f0*/  IMAD.MOV.U32 R6, RZ, RZ, RZ ;  /* 0x000000ffff067224 */ /* 0x000fe400078e00ff */
[----:B----4-:R-:W-:Y:S02]  /*7800*/  FSEL R17, R2, R7, P0 ;  /* 0x0000000702117208 */ /* 0x010fe40000000000 */
[----:B------:R-:W-:Y:S02]  /*7810*/  @P1 LOP3.LUT R17, R7, 0x80000, RZ, 0xfc, !PT ;  /* 0x0008000007111812 */ /* 0x000fe400078efcff */
[----:B------:R-:W-:-:S03]  /*7820*/  SEL R6, R6, R14, P0 ;  /* 0x0000000e06067207 */ /* 0x000fc60000000000 */
[----:B------:R-:W-:-:S15]  /*7830*/  IMAD.MOV.U32 R7, RZ, RZ, R17 ;  /* 0x000000ffff077224 */ /* 0x000fde00078e0011 */
[----:B------:R-:W-:-:S15]  /*7840*/  NOP ;  /* 0x0000000000007918 */ /* 0x000fde0000000000 */
[----:B------:R-:W-:-:S15]  /*7850*/  NOP ;  /* 0x0000000000007918 */ /* 0x000fde0000000000 */
[----:B------:R-:W-:-:S09]  /*7860*/  NOP ;  /* 0x0000000000007918 */ /* 0x000fd20000000000 */
[----:B--2---:R2:W4:Y:S02]  /*7870*/  DADD R6, R6, -R8 ;  /* 0x0000000006067229 */ /* 0x0045240000000808 */
.L_x_6301:
[----:B------:R-:W-:Y:S05]  /*7880*/  BSYNC.RECONVERGENT B1 ;  /* 0x0000000000017941 */ /* 0x000fea0003800200 */
.L_x_6300:
[----:B------:R-:W-:Y:S01]  /*7890*/  ISETP.GE.AND P0, PT, R0, R3, PT ;  /* 0x000000030000720c */ /* 0x000fe20003f06270 */
[----:B------:R-:W-:Y:S04]  /*78a0*/  BSSY.RECONVERGENT B0, `(.L_x_6309) ;  /* 0x0000017000007945 */ /* 0x000fe80003800200 */
[----:B------:R-:W-:Y:S08]  /*78b0*/  BSSY.RELIABLE B1, `(.L_x_6310) ;  /* 0x000000f000017945 */ /* 0x000ff00003800100 */
[----:B------:R-:W-:Y:S05]  /*78c0*/  @P0 BRA `(.L_x_6311) ;  /* 0x0000000000340947 */ /* 0x000fea0003800000 */
[----:B--2-4-:R-:W2:Y:S01]  /*78d0*/  LDC.64 R8, c[0x0][0x388] ;  /* 0x0000e200ff087b82 */ /* 0x014ea20000000a00 */
[----:B-----5:R-:W-:Y:S01]  /*78e0*/  IMAD R15, R5, 0x200, R0 ;  /* 0x00000200050f7824 */ /* 0x020fe200078e0200 */
[----:B------:R-:W-:-:S04]  /*78f0*/  MOV R0, R4 ;  /* 0x0000000400007202 */ /* 0x000fc80000000f00 */
[----:B------:R-:W-:-:S13]  /*7900*/  ISETP.GE.AND P0, PT, R0, R3, PT ;  /* 0x000000030000720c */ /* 0x000fda0003f06270 */
[----:B------:R-:W-:Y:S05]  /*7910*/  @P0 BREAK.RELIABLE B1 ;  /* 0x0000000000010942 */ /* 0x000fea0003800100 */
[----:B--2---:R-:W-:-:S05]  /*7920*/  IMAD.WIDE.U32 R8, R15, 0x8, R8 ;  /* 0x000000080f087825 */ /* 0x004fca00078e0008 */
[----:B-1----:R1:W-:Y:S01]  /*7930*/  STG.E.64 desc[UR4][R8.64], R12 ;  /* 0x0000000c08007986 */ /* 0x0023e2000c101b04 */
[----:B------:R-:W-:Y:S05]  /*7940*/  @P0 BRA `(.L_x_6312) ;  /* 0x0000000000300947 */ /* 0x000fea0003800000 */
[----:B-1----:R-:W1:Y:S01]  /*7950*/  LDC.64 R8, c[0x0][0x388] ;  /* 0x0000e200ff087b82 */ /* 0x002e620000000a00 */
[----:B------:R-:W-:Y:S02]  /*7960*/  IMAD R13, R5, 0x200, R0 ;  /* 0x00000200050d7824 */ /* 0x000fe400078e0200 */
[----:B------:R-:W-:Y:S02]  /*7970*/  VIADD R0, R0, 0x80 ;  /* 0x0000008000007836 */ /* 0x000fe40000000000 */
[----:B-1----:R-:W-:-:S05]  /*7980*/  IMAD.WIDE.U32 R8, R13, 0x8, R8 ;  /* 0x000000080d087825 */ /* 0x002fca00078e0008 */
[----:B---3--:R1:W-:Y:S02]  /*7990*/  STG.E.64 desc[UR4][R8.64], R10 ;  /* 0x0000000a08007986 */ /* 0x0083e4000c101b04 */
.L_x_6311:
[----:B------:R-:W-:Y:S05]  /*79a0*/  BSYNC.RELIABLE B1 ;  /* 0x0000000000017941 */ /* 0x000fea0003800100 */
.L_x_6310:
[----:B------:R-:W-:-:S13]  /*79b0*/  ISETP.GE.AND P0, PT, R0, R3, PT ;  /* 0x000000030000720c */ /* 0x000fda0003f06270 */
[----:B-12-4-:R-:W1:Y:S01]  /*79c0*/  @!P0 LDC.64 R8, c[0x0][0x388] ;  /* 0x0000e200ff088b82 */ /* 0x016e620000000a00 */
[----:B0--3--:R-:W-:Y:S02]  /*79d0*/  @!P0 IMAD R11, R5, 0x200, R0 ;  /* 0x00000200050b8824 */ /* 0x009fe400078e0200 */
[----:B------:R-:W-:Y:S02]  /*79e0*/  @!P0 VIADD R0, R0, 0x80 ;  /* 0x0000008000008836 */ /* 0x000fe40000000000 */
[----:B-1----:R-:W-:-:S05]  /*79f0*/  @!P0 IMAD.WIDE.U32 R8, R11, 0x8, R8 ;  /* 0x000000080b088825 */ /* 0x002fca00078e0008 */
[----:B-----5:R2:W-:Y:S02]  /*7a00*/  @!P0 STG.E.64 desc[UR4][R8.64], R28 ;  /* 0x0000001c08008986 */ /* 0x0205e4000c101b04 */
.L_x_6312:
[----:B------:R-:W-:Y:S05]  /*7a10*/  BSYNC.RECONVERGENT B0 ;  /* 0x0000000000007941 */ /* 0x000fea0003800200 */
.L_x_6309:
[----:B------:R-:W-:Y:S05]  /*7a20*/  WARPSYNC.ALL ;  /* 0x0000000000007948 */ /* 0x000fea0003800000 */
[----:B------:R-:W-:-:S13]  /*7a30*/  ISETP.GE.AND P0, PT, R0, R3, PT ;  /* 0x000000030000720c */ /* 0x000fda0003f06270 */
[----:B------:R-:W-:Y:S05]  /*7a40*/  @P0 EXIT ;  /* 0x000000000000094d */ /* 0x000fea0003800000 */
[----:B------:R-:W4:Y:S01]  /*7a50*/  LDC.64 R2, c[0x0][0x388] ;  /* 0x0000e200ff027b82 */ /* 0x000f220000000a00 */
[----:B------:R-:W-:-:S05]  /*7a60*/  LEA R5, R5, R0, 0x9 ;  /* 0x0000000005057211 */ /* 0x000fca00078e48ff */
[----:B----4-:R-:W-:-:S05]  /*7a70*/  IMAD.WIDE.U32 R2, R5, 0x8, R2 ;  /* 0x0000000805027825 */ /* 0x010fca00078e0002 */
[----:B------:R-:W-:Y:S01]  /*7a80*/  STG.E.64 desc[UR4][R2.64], R6 ;  /* 0x0000000602007986 */ /* 0x000fe2000c101b04 */
[----:B------:R-:W-:Y:S05]  /*7a90*/  EXIT ;  /* 0x000000000000794d */ /* 0x000fea0003800000 */
        .weak           $__internal_9_$__cuda_sm20_div_rn_f64_full
        .type           $__internal_9_$__cuda_sm20_div_rn_f64_full,@function
        .size           $__internal_9_$__cuda_sm20_div_rn_f64_full,(.L_x_6619 - $__internal_9_$__cuda_sm20_div_rn_f64_full)
$__internal_9_$__cuda_sm20_div_rn_f64_full:
[----:B------:R-:W-:Y:S01]  /*7aa0*/  FSETP.GEU.AND P2, PT, |R21|, 1.469367938527859385e-39, PT ;  /* 0x001000001500780b */ /* 0x000fe20003f4e200 */
[----:B------:R-:W-:Y:S01]  /*7ab0*/  IMAD.MOV.U32 R18, RZ, RZ, R16 ;  /* 0x000000ffff127224 */ /* 0x000fe200078e0010 */
[C---:B------:R-:W-:Y:S01]  /*7ac0*/  FSETP.GEU.AND P0, PT, |R19|.reuse, 1.469367938527859385e-39, PT ;  /* 0x001000001300780b */ /* 0x040fe20003f0e200 */
[----:B------:R-:W-:Y:S01]  /*7ad0*/  IMAD.MOV.U32 R22, RZ, RZ, R20 ;  /* 0x000000ffff167224 */ /* 0x000fe200078e0014 */
[----:B------:R-:W-:Y:S01]  /*7ae0*/  LOP3.LUT R17, R19, 0x800fffff, RZ, 0xc0, !PT ;  /* 0x800fffff13117812 */ /* 0x000fe200078ec0ff */
[----:B------:R-:W-:Y:S01]  /*7af0*/  BSSY.RECONVERGENT B0, `(.L_x_6313) ;  /* 0x0000079000007945 */ /* 0x000fe20003800200 */
[----:B------:R-:W-:Y:S02]  /*7b00*/  LOP3.LUT R6, R21, 0x7ff00000, RZ, 0xc0, !PT ;  /* 0x7ff0000015067812 */ /* 0x000fe400078ec0ff */
[----:B------:R-:W-:Y:S02]  /*7b10*/  LOP3.LUT R17, R17, 0x3ff00000, RZ, 0xfc, !PT ;  /* 0x3ff0000011117812 */ /* 0x000fe400078efcff */
[----:B------:R-:W-:-:S02]  /*7b20*/  LOP3.LUT R9, R19, 0x7ff00000, RZ, 0xc0, !PT ;  /* 0x7ff0000013097812 */ /* 0x000fc400078ec0ff */
[----:B------:R-:W-:Y:S01]  /*7b30*/  MOV R30, 0x1 ;  /* 0x00000001001e7802 */ /* 0x000fe20000000f00 */
[----:B------:R-:W-:Y:S01]  /*7b40*/  @!P2 IMAD.MOV.U32 R24, RZ, RZ, RZ ;  /* 0x000000ffff18a224 */ /* 0x000fe200078e00ff */
[----:B------:R-:W-:Y:S01]  /*7b50*/  @!P2 LOP3.LUT R7, R19, 0x7ff00000, RZ, 0xc0, !PT ;  /* 0x7ff000001307a812 */ /* 0x000fe200078ec0ff */
[----:B------:R-:W0:Y:S01]  /*7b60*/  @!P0 DMUL R16, R18, 8.98846567431157953865e+307 ;  /* 0x7fe0000012108828 */ /* 0x000e220000000000 */
[C---:B------:R-:W-:Y:S01]  /*7b70*/  ISETP.GE.U32.AND P1, PT, R6.reuse, R9, PT ;  /* 0x000000090600720c */ /* 0x040fe20003f26070 */
[----:B0-----:R-:W0:Y:S01]  /*7b80*/  MUFU.RCP64H R31, R17 ;  /* 0x00000011001f7308 */ /* 0x001e220000001800 */
[----:B------:R-:W-:Y:S01]  /*7b90*/  @!P2 ISETP.GE.U32.AND P3, PT, R6, R7, PT ;  /* 0x000000070600a20c */ /* 0x000fe20003f66070 */
[----:B------:R-:W-:Y:S01]  /*7ba0*/  IMAD.MOV.U32 R7, RZ, RZ, 0x1ca00000 ;  /* 0x1ca00000ff077424 */ /* 0x000fe200078e00ff */
[----:B------:R-:W-:-:S04]  /*7bb0*/  @!P0 LOP3.LUT R9, R17, 0x7ff00000, RZ, 0xc0, !PT ;  /* 0x7ff0000011098812 */ /* 0x000fc800078ec0ff */
[C---:B------:R-:W-:Y:S02]  /*7bc0*/  @!P2 SEL R25, R7.reuse, 0x63400000, !P3 ;  /* 0x634000000719a807 */ /* 0x040fe40005800000 */
[----:B------:R-:W-:Y:S02]  /*7bd0*/  SEL R23, R7, 0x63400000, !P1 ;  /* 0x6340000007177807 */ /* 0x000fe40004800000 */
[--C-:B------:R-:W-:Y:S02]  /*7be0*/  @!P2 LOP3.LUT R8, R25, 0x80000000, R21.reuse, 0xf8, !PT ;  /* 0x800000001908a812 */ /* 0x100fe400078ef815 */
[----:B------:R-:W-:Y:S02]  /*7bf0*/  LOP3.LUT R23, R23, 0x800fffff, R21, 0xf8, !PT ;  /* 0x800fffff17177812 */ /* 0x000fe400078ef815 */
[----:B------:R-:W-:Y:S01]  /*7c00*/  @!P2 LOP3.LUT R25, R8, 0x100000, RZ, 0xfc, !PT ;  /* 0x001000000819a812 */ /* 0x000fe200078efcff */
[----:B------:R-:W-:-:S15]  /*7c10*/  IMAD.MOV.U32 R8, RZ, RZ, R6 ;  /* 0x000000ffff087224 */ /* 0x000fde00078e0006 */
[----:B------:R-:W-:-:S15]  /*7c20*/  NOP ;  /* 0x0000000000007918 */ /* 0x000fde0000000000 */
[----:B------:R-:W-:-:S15]  /*7c30*/  NOP ;  /* 0x0000000000007918 */ /* 0x000fde0000000000 */
[----:B------:R-:W-:-:S01]  /*7c40*/  NOP ;  /* 0x0000000000007918 */ /* 0x000fc20000000000 */
        /* <DEDUP_REMOVED lines=42> */
[----:B0-----:R-:W-:-:S05]  /*7ef0*/  VIADD R30, R8, 0xffffffff ;  /* 0xffffffff081e7836 */ /* 0x001fca0000000000 */
[----:B------:R-:W-:Y:S01]  /*7f00*/  ISETP.GT.U32.AND P0, PT, R30, 0x7feffffe, PT ;  /* 0x7feffffe1e00780c */ /* 0x000fe20003f04070 */
[----:B------:R-:W-:-:S05]  /*7f10*/  VIADD R30, R9, 0xffffffff ;  /* 0xffffffff091e7836 */ /* 0x000fca0000000000 */
[----:B------:R-:W-:-:S13]  /*7f20*/  ISETP.GT.U32.OR P0, PT, R30, 0x7feffffe, P0 ;  /* 0x7feffffe1e00780c */ /* 0x000fda0000704470 */
[----:B-1----:R-:W-:Y:S05]  /*7f30*/  @P0 BRA `(.L_x_6314) ;  /* 0x00000000007c0947 */ /* 0x002fea0003800000 */
[----:B------:R-:W-:-:S04]  /*7f40*/  LOP3.LUT R9, R19, 0x7ff00000, RZ, 0xc0, !PT ;  /* 0x7ff0000013097812 */ /* 0x000fc800078ec0ff */
[CC--:B------:R-:W-:Y:S02]  /*7f50*/  VIADDMNMX R8, R6.reuse, -R9.reuse, 0xb9600000, !PT ;  /* 0xb960000006087446 */ /* 0x0c0fe40007800909 */
[----:B------:R-:W-:Y:S02]  /*7f60*/  ISETP.GE.U32.AND P0, PT, R6, R9, PT ;  /* 0x000000090600720c */ /* 0x000fe40003f06070 */
[----:B------:R-:W-:Y:S01]  /*7f70*/  VIMNMX R6, PT, PT, R8, 0x46a00000, PT ;  /* 0x46a0000008067848 */ /* 0x000fe20003fe0100 */
[----:B------:R-:W-:Y:S01]  /*7f80*/  IMAD.MOV.U32 R8, RZ, RZ, RZ ;  /* 0x000000ffff087224 */ /* 0x000fe200078e00ff */
[----:B------:R-:W-:-:S05]  /*7f90*/  SEL R7, R7, 0x63400000, !P0 ;  /* 0x6340000007077807 */ /* 0x000fca0004000000 */
[----:B------:R-:W-:-:S05]  /*7fa0*/  IMAD.IADD R6, R6, 0x1, -R7 ;  /* 0x0000000106067824 */ /* 0x000fca00078e0a07 */
[----:B------:R-:W-:-:S06]  /*7fb0*/  IADD3 R9, PT, PT, R6, 0x7fe00000, RZ ;  /* 0x7fe0000006097810 */ /* 0x000fcc0007ffe0ff */
        /* <DEDUP_REMOVED lines=23> */
.L_x_6314:
        /* <DEDUP_REMOVED lines=16> */
.L_x_6317:
[----:B------:R-:W-:Y:S02]  /*8230*/  LOP3.LUT R31, R19, 0x80000, RZ, 0xfc, !PT ;  /* 0x00080000131f7812 */ /* 0x000fe400078efcff */
[----:B------:R-:W-:Y:S01]  /*8240*/  MOV R30, R18 ;  /* 0x00000012001e7202 */ /* 0x000fe20000000f00 */
[----:B------:R-:W-:Y:S06]  /*8250*/  BRA `(.L_x_6315) ;  /* 0x0000000000087947 */ /* 0x000fec0003800000 */
.L_x_6316:
[----:B------:R-:W-:Y:S01]  /*8260*/  LOP3.LUT R31, R21, 0x80000, RZ, 0xfc, !PT ;  /* 0x00080000151f7812 */ /* 0x000fe200078efcff */
[----:B------:R-:W-:-:S07]  /*8270*/  IMAD.MOV.U32 R30, RZ, RZ, R20 ;  /* 0x000000ffff1e7224 */ /* 0x000fce00078e0014 */
.L_x_6315:
[----:B------:R-:W-:Y:S05]  /*8280*/  BSYNC.RECONVERGENT B0 ;  /* 0x0000000000007941 */ /* 0x000fea0003800200 */
.L_x_6313:
[----:B------:R-:W-:Y:S02]  /*8290*/  IMAD.MOV.U32 R6, RZ, RZ, R2 ;  /* 0x000000ffff067224 */ /* 0x000fe400078e0002 */
[----:B------:R-:W-:-:S04]  /*82a0*/  IMAD.MOV.U32 R7, RZ, RZ, 0x0 ;  /* 0x00000000ff077424 */ /* 0x000fc800078e00ff */
[----:B------:R-:W-:Y:S05]  /*82b0*/  RET.REL.NODEC R6 `(_ZN2at6native27unrolled_elementwise_kernelIZZZNS0_33launch_log_sigmoid_forward_kernelERNS_18TensorIteratorBaseEENKUlvE_clEvENKUlvE_clEvEUldE_St5arrayIPcLm2EELi4E23TrivialOffsetCalculatorILi1EjESB_NS0_6memory15LoadWithoutCastENSC_16StoreWithoutCastEEEviT_T0_T2_T3_T4_T5_) ;  /* 0xffffff7c06507950 */ /* 0x000fea0003c3ffff */
.L_x_6318:
        /* <DEDUP_REMOVED lines=12> */
.L_x_6619:


//--------------------- .text._ZN2at6native29vectorized_elementwise_kernelILi2EZZZNS0_33launch_log_sigmoid_forward_kernelERNS_18TensorIteratorBaseEENKUlvE_clEvENKUlvE_clEvEUldE_St5arrayIPcLm2EEEEviT0_T1_ --------------------------
	.section	.text._ZN2at6native29vectorized_elementwise_kernelILi2EZZZNS0_33launch_log_sigmoid_forward_kernelERNS_18TensorIteratorBaseEENKUlvE_clEvENKUlvE_clEvEUldE_St5arrayIPcLm2EEEEviT0_T1_,"ax",@progbits
	.align	128
        .global         _ZN2at6native29vectorized_elementwise_kernelILi2EZZZNS0_33launch_log_sigmoid_forward_kernelERNS_18TensorIteratorBaseEENKUlvE_clEvENKUlvE_clEvEUldE_St5arrayIPcLm2EEEEviT0_T1_
        .type           _ZN2at6native29vectorized_elementwise_kernelILi2EZZZNS0_33launch_log_sigmoid_forward_kernelERNS_18TensorIteratorBaseEENKUlvE_clEvENKUlvE_clEvEUldE_St5arrayIPcLm2EEEEviT0_T1_,@function
        .size           _ZN2at6native29vectorized_elementwise_kernelILi2EZZZNS0_33launch_log_sigmoid_forward_kernelERNS_18TensorIteratorBaseEENKUlvE_clEvENKUlvE_clEvEUldE_St5arrayIPcLm2EEEEviT0_T1_,(.L_x_6620 - _ZN2at6native29vectorized_elementwise_kernelILi2EZZZNS0_33launch_log_sigmoid_forward_kernelERNS_18TensorIteratorBaseEENKUlvE_clEvENKUlvE_clEvEUldE_St5arrayIPcLm2EEEEviT0_T1_)
        .other          _ZN2at6native29vectorized_elementwise_kernelILi2EZZZNS0_33launch_log_sigmoid_forward_kernelERNS_18TensorIteratorBaseEENKUlvE_clEvENKUlvE_clEvEUldE_St5arrayIPcLm2EEEEviT0_T1_,@"STO_CUDA_ENTRY STV_DEFAULT"
_ZN2at6native29vectorized_elementwise_kernelILi2EZZZNS0_33launch_log_sigmoid_forward_kernelERNS_18TensorIteratorBaseEENKUlvE_clEvENKUlvE_clEvEUldE_St5arrayIPcLm2EEEEviT0_T1_:
.text._ZN2at6native29vectorized_elementwise_kernelILi2EZZZNS0_33launch_log_sigmoid_forward_kernelERNS_18TensorIteratorBaseEENKUlvE_clEvENKUlvE_clEvEUldE_St5arrayIPcLm2EEEEviT0_T1_:
[----:B------:R-:W-:Y:S01]  /*0000*/  LDC R1, c[0x0][0x37c] ;  /* 0x0000df00ff017b82 */ /* 0x000fe20000000800 */
[----:B------:R-:W0:Y:S01]  /*0010*/  S2R R0, SR_CTAID.X ;  /* 0x0000000000007919 */ /* 0x000e220000002500 */
[----:B------:R-:W1:Y:S01]  /*0020*/  LDCU UR6, c[0x0][0x380] ;  /* 0x00007000ff0677ac */ /* 0x000e620008000800 */
[----:B------:R-:W2:Y:S01]  /*0030*/  LDCU.64 UR4, c[0x0][0x358] ;  /* 0x00006b00ff0477ac */ /* 0x000ea20008000a00 */
[----:B0-----:R-:W-:-:S05]  /*0040*/  IMAD.SHL.U32 R0, R0, 0x400, RZ ;  /* 0x0000040000007824 */ /* 0x001fca00078e00ff */
[----:B-1----:R-:W-:-:S04]  /*0050*/  IADD3 R24, PT, PT, -R0, UR6, RZ ;  /* 0x0000000600187c10 */ /* 0x002fc8000fffe1ff */
[----:B------:R-:W-:-:S13]  /*0060*/  ISETP.GT.U32.AND P0, PT, R24, 0x3ff, PT ;  /* 0x000003ff1800780c */ /* 0x000fda0003f04070 */
[----:B--2---:R-:W-:Y:S05]  /*0070*/  @P0 BRA `(.L_x_6319) ;  /* 0x000000f000980947 */ /* 0x004fea0003800000 */
[----:B------:R-:W0:Y:S01]  /*0080*/  S2R R27, SR_TID.X ;  /* 0x00000000001b7919 */ /* 0x000e220000002100 */
[----:B------:R-:W-:Y:S02]  /*0090*/  CS2R R22, SRZ ;  /* 0x0000000000167805 */ /* 0x000fe4000001ff00 */
[----:B0-----:R-:W-:Y:S01]  /*00a0*/  ISETP.GE.U32.AND P6, PT, R27, R24, PT ;  /* 0x000000181b00720c */ /* 0x001fe20003fc6070 */
[----:B------:R-:W-:-:S12]  /*00b0*/  IMAD.MOV.U32 R25, RZ, RZ, R27 ;  /* 0x000000ffff197224 */ /* 0x000fd800078e001b */
[----:B------:R-:W-:Y:S01]  /*00c0*/  @!P6 VIADD R27, R25, 0x80 ;  /* 0x00000080191be836 */ /* 0x000fe20000000000 */
[----:B------:R-:W0:Y:S01]  /*00d0*/  @!P6 LDC.64 R4, c[0x0][0x390] ;  /* 0x0000e400ff04eb82 */ /* 0x000e220000000a00 */
[----:B------:R-:W-:-:S03]  /*00e0*/  @!P6 IMAD.IADD R3, R0, 0x1, R25 ;  /* 0x000000010003e824 */ /* 0x000fc600078e0219 */
[----:B------:R-:W-:-:S13]  /*00f0*/  ISETP.GE.U32.AND P5, PT, R27, R24, PT ;  /* 0x000000181b00720c */ /* 0x000fda0003fa6070 */
[----:B------:R-:W-:Y:S01]  /*0100*/  @!P5 IMAD.IADD R13, R0, 0x1, R27 ;  /* 0x00000001000dd824 */ /* 0x000fe200078e021b */
[----:B------:R-:W1:Y:S01]  /*0110*/  @!P5 LDC.64 R6, c[0x0][0x390] ;  /* 0x0000e400ff06db82 */ /* 0x000e620000000a00 */
[----:B------:R-:W-:-:S05]  /*0120*/  @!P5 VIADD R27, R27, 0x80 ;  /* 0x000000801b1bd836 */ /* 0x000fca0000000000 */
[----:B------:R-:W-:Y:S01]  /*0130*/  ISETP.GE.U32.AND P4, PT, R27, R24, PT ;  /* 0x000000181b00720c */ /* 0x000fe20003f86070 */
[----:B0-----:R-:W-:-:S05]  /*0140*/  @!P6 IMAD.WIDE.U32 R4, R3, 0x8, R4 ;  /* 0x000000080304e825 */ /* 0x001fca00078e0004 */
[----:B------:R0:W5:Y:S07]  /*0150*/  @!P6 LDG.E.64 R22, desc[UR4][R4.64] ;  /* 0x000000040416e981 */ /* 0x00016e000c1e1b00 */
[----:B------:R-:W-:Y:S01]  /*0160*/  @!P4 IADD3 R15, PT, PT, R0, R27, RZ ;  /* 0x0000001b000fc210 */ /* 0x000fe20007ffe0ff */
[----:B------:R-:W-:Y:S01]  /*0170*/  @!P4 VIADD R27, R27, 0x80 ;  /* 0x000000801b1bc836 */ /* 0x000fe20000000000 */
[----:B------:R-:W2:Y:S04]  /*0180*/  @!P4 LDC.64 R8, c[0x0][0x390] ;  /* 0x0000e400ff08cb82 */ /* 0x000ea80000000a00 */
[----:B------:R-:W-:-:S13]  /*0190*/  ISETP.GE.U32.AND P3, PT, R27, R24, PT ;  /* 0x000000181b00720c */ /* 0x000fda0003f66070 */
[----:B------:R-:W-:Y:S01]  /*01a0*/  @!P3 IMAD.IADD R29, R0, 0x1, R27 ;  /* 0x00000001001db824 */ /* 0x000fe200078e021b */
[----:B------:R-:W3:Y:S01]  /*01b0*/  @!P3 LDC.64 R10, c[0x0][0x390] ;  /* 0x0000e400ff0abb82 */ /* 0x000ee20000000a00 */
[----:B------:R-:W-:-:S05]  /*01c0*/  @!P3 VIADD R27, R27, 0x80 ;  /* 0x000000801b1bb836 */ /* 0x000fca0000000000 */
[----:B------:R-:W-:-:S13]  /*01d0*/  ISETP.GE.U32.AND P2, PT, R27, R24, PT ;  /* 0x000000181b00720c */ /* 0x000fda0003f46070 */
[----:B------:R-:W-:Y:S01]  /*01e0*/  @!P2 IMAD.IADD R33, R0, 0x1, R27 ;  /* 0x000000010021a824 */ /* 0x000fe200078e021b */
[----:B------:R-:W0:Y:S01]  /*01f0*/  @!P2 LDC.64 R16, c[0x0][0x390] ;  /* 0x0000e400ff10ab82 */ /* 0x000e220000000a00 */
[----:B------:R-:W-:-:S05]  /*0200*/  @!P2 VIADD R27, R27, 0x80 ;  /* 0x000000801b1ba836 */ /* 0x000fca0000000000 */
[----:B------:R-:W-:-:S13]  /*0210*/  ISETP.GE.U32.AND P1, PT, R27, R24, PT ;  /* 0x000000181b00720c */ /* 0x000fda0003f26070 */
[----:B------:R-:W-:Y:S01]  /*0220*/  @!P1 IADD3 R35, PT, PT, R0, R27, RZ ;  /* 0x0000001b00239210 */ /* 0x000fe20007ffe0ff */
[----:B------:R-:W-:Y:S01]  /*0230*/  @!P1 VIADD R27, R27, 0x80 ;  /* 0x000000801b1b9836 */ /* 0x000fe20000000000 */
[----:B------:R-:W4:Y:S04]  /*0240*/  @!P1 LDC.64 R18, c[0x0][0x390] ;  /* 0x0000e400ff129b82 */ /* 0x000f280000000a00 */
[----:B------:R-:W-:-:S13]  /*0250*/  ISETP.GE.U32.AND P0, PT, R27, R24, PT ;  /* 0x000000181b00720c */ /* 0x000fda0003f06070 */
[----:B------:R-:W-:Y:S01]  /*0260*/  @!P0 IMAD.IADD R37, R0, 0x1, R27 ;  /* 0x0000000100258824 */ /* 0x000fe200078e021b */
[----:B------:R-:W4:Y:S01]  /*0270*/  @!P0 LDC.64 R20, c[0x0][0x390] ;  /* 0x0000e400ff148b82 */ /* 0x000f220000000a00 */
[----:B------:R-:W-:-:S05]  /*0280*/  @!P0 VIADD R27, R27, 0x80 ;  /* 0x000000801b1b8836 */ /* 0x000fca0000000000 */
[----:B------:R-:W-:-:S13]  /*0290*/  ISETP.GE.U32.AND P6, PT, R27, R24, PT ;  /* 0x000000181b00720c */ /* 0x000fda0003fc6070 */
[----:B------:R-:W4:Y:S01]  /*02a0*/  @!P6 LDC.64 R2, c[0x0][0x390] ;  /* 0x0000e400ff02eb82 */ /* 0x000f220000000a00 */
[----:B------:R-:W-:Y:S02]  /*02b0*/  @!P6 IMAD.IADD R31, R0, 0x1, R27 ;  /* 0x00000001001fe824 */ /* 0x000fe400078e021b */
[----:B---3--:R-:W-:-:S04]  /*02c0*/  @!P3 IMAD.WIDE.U32 R10, R29, 0x8, R10 ;  /* 0x000000081d0ab825 */ /* 0x008fc800078e000a */
[----:B-1----:R-:W-:Y:S01]  /*02d0*/  @!P5 IMAD.WIDE.U32 R6, R13, 0x8, R6 ;  /* 0x000000080d06d825 */ /* 0x002fe200078e0006 */
[----:B------:R-:W-:-:S03]  /*02e0*/  CS2R R12, SRZ ;  /* 0x00000000000c7805 */ /* 0x000fc6000001ff00 */
[----:B--2---:R-:W-:Y:S01]  /*02f0*/  @!P4 IMAD.WIDE.U32 R8, R15, 0x8, R8 ;  /* 0x000000080f08c825 */ /* 0x004fe200078e0008 */
[----:B------:R-:W-:Y:S02]  /*0300*/  CS2R R14, SRZ ;  /* 0x00000000000e7805 */ /* 0x000fe4000001ff00 */
[----:B------:R1:W5:Y:S01]  /*0310*/  @!P5 LDG.E.64 R12, desc[UR4][R6.64] ;  /* 0x00000004060cd981 */ /* 0x000362000c1e1b00 */
[----:B0-----:R-:W-:Y:S01]  /*0320*/  @!P2 IMAD.WIDE.U32 R4, R33, 0x8, R16 ;  /* 0x000000082104a825 */ /* 0x001fe200078e0010 */
[----:B------:R-:W-:Y:S02]  /*0330*/  CS2R R16, SRZ ;  /* 0x0000000000107805 */ /* 0x000fe4000001ff00 */
[----:B------:R-:W-:Y:S01]  /*0340*/  CS2R R32, SRZ ;  /* 0x0000000000207805 */ /* 0x000fe2000001ff00 */
[----:B------:R1:W5:Y:S01]  /*0350*/  @!P4 LDG.E.64 R14, desc[UR4][R8.64] ;  /* 0x00000004080ec981 */ /* 0x000362000c1e1b00 */
[----:B----4-:R-:W-:Y:S01]  /*0360*/  @!P1 IMAD.WIDE.U32 R26, R35, 0x8, R18 ;  /* 0x00000008231a9825 */ /* 0x010fe200078e0012 */
[----:B------:R-:W-:-:S02]  /*0370*/  CS2R R18, SRZ ;  /* 0x0000000000127805 */ /* 0x000fc4000001ff00 */
[----:B------:R1:W5:Y:S01]  /*0380*/  @!P3 LDG.E.64 R16, desc[UR4][R10.64] ;  /* 0x000000040a10b981 */ /* 0x000362000c1e1b00 */
[----:B------:R-:W-:Y:S01]  /*0390*/  @!P0 IMAD.WIDE.U32 R28, R37, 0x8, R20 ;  /* 0x00000008251c8825 */ /* 0x000fe200078e0014 */
[----:B------:R-:W-:Y:S02]  /*03a0*/  CS2R R20, SRZ ;  /* 0x0000000000147805 */ /* 0x000fe4000001ff00 */
[----:B------:R1:W5:Y:S01]  /*03b0*/  @!P2 LDG.E.64 R18, desc[UR4][R4.64] ;  /* 0x000000040412a981 */ /* 0x000362000c1e1b00 */
[----:B------:R-:W-:-:S03]  /*03c0*/  @!P6 IMAD.WIDE.U32 R2, R31, 0x8, R2 ;  /* 0x000000081f02e825 */ /* 0x000fc600078e0002 */
[----:B------:R1:W5:Y:S04]  /*03d0*/  @!P1 LDG.E.64 R20, desc[UR4][R26.64] ;  /* 0x000000041a149981 */ /* 0x000368000c1e1b00 */
[----:B------:R1:W5:Y:S01]  /*03e0*/  @!P6 LDG.E.64 R32, desc[UR4][R2.64] ;  /* 0x000000040220e981 */ /* 0x000362000c1e1b00 */
[----:B------:R-:W-:-:S06]  /*03f0*/  CS2R R30, SRZ ;  /* 0x00000000001e7805 */ /* 0x000fcc000001ff00 */
[----:B------:R1:W5:Y:S01]  /*0400*/  @!P0 LDG.E.64 R30, desc[UR4][R28.64] ;  /* 0x000000041c1e8981 */ /* 0x000362000c1e1b00 */
[----:B------:R-:W-:Y:S01]  /*0410*/  ISETP.GE.U32.AND P0, PT, R25, R24, PT ;  /* 0x000000181900720c */ /* 0x000fe20003f06070 */
[----:B------:R-:W-:-:S12]  /*0420*/  BSSY.RECONVERGENT B1, `(.L_x_6320) ;  /* 0x00001d3000017945 */ /* 0x000fd80003800200 */
[----:B-1----:R-:W-:Y:S05]  /*0430*/  @P0 BRA `(.L_x_6321) ;  /* 0x0000001c00440947 */ /* 0x002fea0003800000 */
[----:B------:R-:W-:Y:S01]  /*0440*/  MOV R4, 0x652b82fe ;  /* 0x652b82fe00047802 */ /* 0x000fe20000000f00 */
[----:B------:R-:W-:Y:S01]  /*0450*/  IMAD.MOV.U32 R5, RZ, RZ, 0x3ff71547 ;  /* 0x3ff71547ff057424 */ /* 0x000fe200078e00ff */
[----:B------:R-:W-:Y:S01]  /*0460*/  UMOV UR6, 0x3b39803f ;  /* 0x3b39803f00067882 */ /* 0x000fe20000000000 */
[----:B------:R-:W-:Y:S01]  /*0470*/  IMAD.MOV.U32 R2, RZ, RZ, -0x105c611 ;  /* 0xfefa39efff027424 */ /* 0x000fe200078e00ff */
[----:B------:R-:W-:Y:S01]  /*0480*/  UMOV UR7, 0x3c7abc9e ;  /* 0x3c7abc9e00077882 */ /* 0x000fe20000000000 */
[----:B------:R-:W-:Y:S01]  /*0490*/  IMAD.MOV.U32 R3, RZ, RZ, 0x3fe62e42 ;  /* 0x3fe62e42ff037424 */ /* 0x000fe200078e00ff */
        /* <DEDUP_REMOVED lines=118> */
.L_x_6323:
[----:B------:R-:W-:Y:S05]  /*0c00*/  BSYNC.RECONVERGENT B0 ;  /* 0x0000000000007941 */ /* 0x000fea0003800200 */
.L_x_6322:
        /* <DEDUP_REMOVED lines=55> */
[----:B------:R-:W-:Y:S05]  /*0f80*/  CALL.REL.NOINC `($__internal_10_$__cuda_sm20_div_rn_f64_full) ;  /* 0x000001cc00387944 */ /* 0x000fea0003c00000 */
[----:B------:R-:W-:-:S07]  /*0f90*/  IMAD.MOV.U32 R5, RZ, RZ, R3 ;  /* 0x000000ffff057224 */ /* 0x000fce00078e0003 */
.L_x_6327:
[----:B------:R-:W-:Y:S05]  /*0fa0*/  BSYNC.RECONVERGENT B3 ;  /* 0x0000000000037941 */ /* 0x000fea0003800200 */
.L_x_6326:
        /* <DEDUP_REMOVED lines=78> */
.L_x_6325:
        /* <DEDUP_REMOVED lines=11> */
[----:B------:R-:W-:Y:S01]  /*1540*/  ISETP.GT.U32.AND P1, PT, R6, 0x7feffffe, PT ;  /* 0x7feffffe0600780c */ /* 0x000fe20003f24070 */
[----:B------:R-:W-:Y:S02]  /*1550*/  IMAD.MOV.U32 R6, RZ, RZ, -0x3ff ;  /* 0xfffffc01ff067424 */ /* 0x000fe400078e00ff */
[----:B------:R-:W-:-:S10]  /*1560*/  @!P0 IMAD.MOV.U32 R6, RZ, RZ, -0x435 ;  /* 0xfffffbcbff068424 */ /* 0x000fd400078e00ff */
[----:B------:R-:W-:Y:S05]  /*1570*/  @P1 BRA `(.L_x_6329) ;  /* 0x0000000800a41947 */ /* 0x000fea0003800000 */
[----:B------:R-:W-:Y:S01]  /*1580*/  LOP3.LUT R4, R9, 0xfffff, RZ, 0xc0, !PT ;  /* 0x000fffff09047812 */ /* 0x000fe200078ec0ff */
[----:B------:R-:W-:Y:S01]  /*1590*/  UMOV UR6, 0x80000000 ;  /* 0x8000000000067882 */ /* 0x000fe20000000000 */
[----:B------:R-:W-:Y:S01]  /*15a0*/  MOV R28, RZ ;  /* 0x000000ff001c7202 */ /* 0x000fe20000000f00 */
[----:B------:R-:W-:Y:S01]  /*15b0*/  UMOV UR7, 0x43300000 ;  /* 0x4330000000077882 */ /* 0x000fe20000000000 */
[----:B------:R-:W-:Y:S01]  /*15c0*/  LOP3.LUT R5, R4, 0x3ff00000, RZ, 0xfc, !PT ;  /* 0x3ff0000004057812 */ /* 0x000fe200078efcff */
[----:B------:R-:W-:-:S03]  /*15d0*/  IMAD.MOV.U32 R4, RZ, RZ, R8 ;  /* 0x000000ffff047224 */ /* 0x000fc600078e0008 */
[----:B------:R-:W-:-:S13]  /*15e0*/  ISETP.GE.U32.AND P0, PT, R5, 0x3ff6a09f, PT ;  /* 0x3ff6a09f0500780c */ /* 0x000fda0003f06070 */
        /* <DEDUP_REMOVED lines=9> */
[----:B-1----:R-:W-:Y:S01]  /*1680*/  LEA.HI R4, R9, R6, RZ, 0xc ;  /* 0x0000000609047211 */ /* 0x002fe200078f60ff */
[----:B------:R-:W-:-:S04]  /*1690*/  IMAD.MOV.U32 R5, RZ, RZ, 0x43300000 ;  /* 0x43300000ff057424 */ /* 0x000fc800078e00ff */
[----:B------:R-:W-:-:S05]  /*16a0*/  @P0 VIADD R4, R4, 0x1 ;  /* 0x0000000104040836 */ /* 0x000fca0000000000 */
[----:B------:R-:W-:-:S15]  /*16b0*/  LOP3.LUT R4, R4, 0x80000000, RZ, 0x3c, !PT ;  /* 0x8000000004047812 */ /* 0x000fde00078e3cff */
[----:B------:R-:W-:-:S15]  /*16c0*/  NOP ;  /* 0x0000000000007918 */ /* 0x000fde0000000000 */
[----:B------:R-:W-:-:S15]  /*16d0*/  NOP ;  /* 0x0000000000007918 */ /* 0x000fde0000000000 */
[----:B------:R-:W-:-:S07]  /*16e0*/  NOP ;  /* 0x0000000000007918 */ /* 0x000fce0000000000 */
        /* <DEDUP_REMOVED lines=146> */
.L_x_6329:
[----:B------:R-:W-:Y:S01]  /*2010*/  IMAD.MOV.U32 R2, RZ, RZ, 0x0 ;  /* 0x00000000ff027424 */ /* 0x000fe200078e00ff */
[----:B------:R-:W-:Y:S01]  /*2020*/  LOP3.LUT P0, RZ, R5, 0x7fffffff, RZ, 0xc0, !PT ;  /* 0x7fffffff05ff7812 */ /* 0x000fe2000780c0ff */
[----:B------:R-:W-:-:S06]  /*2030*/  IMAD.MOV.U32 R3, RZ, RZ, 0x7ff00000 ;  /* 0x7ff00000ff037424 */ /* 0x000fcc00078e00ff */
[----:B------:R-:W0:Y:S02]  /*2040*/  DFMA R4, R4, R2, +INF ;  /* 0x7ff000000404742b */ /* 0x000e240000000002 */
[----:B0-----:R-:W-:Y:S02]  /*2050*/  FSEL R10, R4, RZ, P0 ;  /* 0x000000ff040a7208 */ /* 0x001fe40000000000 */
[----:B------:R-:W-:-:S07]  /*2060*/  FSEL R11, R5, -QNAN , P0 ;  /* 0xfff00000050b7808 */ /* 0x000fce0000000000 */
.L_x_6328:
[----:B------:R-:W-:Y:S05]  /*2070*/  BSYNC.RECONVERGENT B2 ;  /* 0x0000000000027941 */ /* 0x000fea0003800200 */
.L_x_6324:
[----:B------:R-:W-:Y:S01]  /*2080*/  IMAD.MOV.U32 R5, RZ, RZ, R23 ;  /* 0x000000ffff057224 */ /* 0x000fe200078e0017 */
[----:B------:R-:W-:Y:S01]  /*2090*/  MOV R2, RZ ;  /* 0x000000ff00027202 */ /* 0x000fe20000000f00 */
        /* <DEDUP_REMOVED lines=11> */
.L_x_6321:
[----:B------:R-:W-:Y:S05]  /*2150*/  BSYNC.RECONVERGENT B1 ;  /* 0x0000000000017941 */ /* 0x000fea0003800200 */
.L_x_6320:
[----:B------:R-:W-:Y:S01]  /*2160*/  VIADD R27, R25, 0x80 ;  /* 0x00000080191b7836 */ /* 0x000fe20000000000 */
[----:B------:R-:W-:Y:S04]  /*2170*/  BSSY.RECONVERGENT B1, `(.L_x_6330) ;  /* 0x00001d4000017945 */ /* 0x000fe80003800200 */
[----:B------:R-:W-:-:S13]  /*2180*/  ISETP.GE.U32.AND P0, PT, R27, R24, PT ;  /* 0x000000181b00720c */ /* 0x000fda0003f06070 */
[----:B------:R-:W-:Y:S05]  /*2190*/  @P0 BRA `(.L_x_6331) ;  /* 0x0000001c00440947 */ /* 0x000fea0003800000 */
[----:B------:R-:W-:Y:S01]  /*21a0*/  IMAD.MOV.U32 R4, RZ, RZ, 0x652b82fe ;  /* 0x652b82feff047424 */ /* 0x000fe200078e00ff */
[----:B------:R-:W-:Y:S01]  /*21b0*/  MOV R5, 0x3ff71547 ;  /* 0x3ff7154700057802 */ /* 0x000fe20000000f00 */
[----:B------:R-:W-:Y:S01]  /*21c0*/  IMAD.MOV.U32 R2, RZ, RZ, -0x105c611 ;  /* 0xfefa39efff027424 */ /* 0x000fe200078e00ff */
        /* <DEDUP_REMOVED lines=15> */
[----:B--2---:R-:W0:-:S15]  /*22c0*/  DADD R8, R4, -6.75539944105574400000e+15 ;  /* 0xc338000004087429 */ /* 0x004e1e0000000000 */
        /* <DEDUP_REMOVED lines=105> */
.L_x_6333:
[----:B------:R-:W-:Y:S05]  /*2960*/  BSYNC.RECONVERGENT B0 ;  /* 0x0000000000007941 */ /* 0x000fea0003800200 */
.L_x_6332:
[C---:B--2---:R-:W-:Y:S01]  /*2970*/  FSETP.GEU.FTZ.AND P1, PT, R9.reuse, 1.7916666269302368164, PT ;  /* 0x3fe555550900780b */ /* 0x044fe20003f3e000 */
[----:B------:R-:W-:Y:S01]  /*2980*/  BSSY.RECONVERGENT B2, `(.L_x_6334) ;  /* 0x0000147000027945 */ /* 0x000fe20003800200 */
[----:B------:R-:W-:-:S13]  /*2990*/  FSETP.GT.FTZ.AND P0, PT, R9, -1.6999999284744262695, PT ;  /* 0xbfd999990900780b */ /* 0x000fda0003f14000 */
[----:B------:R-:W-:Y:S05]  /*29a0*/  @P0 BRA !P1, `(.L_x_6335) ;  /* 0x0000000c00080947 */ /* 0x000fea0004800000 */
[----:B------:R-:W2:Y:S01]  /*29b0*/  DADD R8, R8, 1 ;  /* 0x3ff0000008087429 */ /* 0x000ea20000000000 */
[----:B------:R-:W-:Y:S01]  /*29c0*/  IMAD.MOV.U32 R35, RZ, RZ, -0x3ff ;  /* 0xfffffc01ff237424 */ /* 0x000fe200078e00ff */
[----:B--2---:R-:W-:Y:S01]  /*29d0*/  ISETP.GT.AND P0, PT, R9, 0xfffff, PT ;  /* 0x000fffff0900780c */ /* 0x004fe20003f04270 */
[----:B0-----:R-:W-:Y:S01]  /*29e0*/  IMAD.MOV.U32 R4, RZ, RZ, R8 ;  /* 0x000000ffff047224 */ /* 0x001fe200078e0008 */
[----:B------:R-:W-:Y:S01]  /*29f0*/  MOV R5, R9 ;  /* 0x0000000900057202 */ /* 0x000fe20000000f00 */
[----:B------:R-:W-:Y:S01]  /*2a00*/  IMAD.MOV.U32 R10, RZ, RZ, R9 ;  /* 0x000000ffff0a7224 */ /* 0x000fe200078e0009 */
[----:B------:R-:W-:-:S09]  /*2a10*/  MOV R11, R8 ;  /* 0x00000008000b7202 */ /* 0x000fd20000000f00 */
[----:B------:R-:W-:-:S15]  /*2a20*/  @!P0 IMAD.MOV.U32 R35, RZ, RZ, -0x435 ;  /* 0xfffffbcbff238424 */ /* 0x000fde00078e00ff */
[----:B------:R-:W-:-:S15]  /*2a30*/  NOP ;  /* 0x0000000000007918 */ /* 0x000fde0000000000 */
[----:B------:R-:W-:-:S15]  /*2a40*/  NOP ;  /* 0x0000000000007918 */ /* 0x000fde0000000000 */
[----:B------:R-:W-:-:S04]  /*2a50*/  NOP ;  /* 0x0000000000007918 */ /* 0x000fc80000000000 */
[----:B------:R-:W0:Y:S02]  /*2a60*/  @!P0 DMUL R4, R4, 1.80143985094819840000e+16 ;  /* 0x4350000004048828 */ /* 0x000e240000000000 */
[----:B0-----:R-:W-:Y:S02]  /*2a70*/  @!P0 IMAD.MOV.U32 R10, RZ, RZ, R5 ;  /* 0x000000ffff0a8224 */ /* 0x001fe400078e0005 */
[----:B------:R-:W-:Y:S02]  /*2a80*/  @!P0 IMAD.MOV.U32 R11, RZ, RZ, R4 ;  /* 0x000000ffff0b8224 */ /* 0x000fe400078e0004 */
[----:B------:R-:W-:-:S05]  /*2a90*/  VIADD R6, R10, 0xffffffff ;  /* 0xffffffff0a067836 */ /* 0x000fca0000000000 */
[----:B------:R-:W-:-:S13]  /*2aa0*/  ISETP.GE.U32.AND P1, PT, R6, 0x7fefffff, PT ;  /* 0x7fefffff0600780c */ /* 0x000fda0003f26070 */
        /* <DEDUP_REMOVED lines=11> */
[----:B------:R-:W-:Y:S01]  /*2b60*/  UMOV UR6, 0x80000000 ;  /* 0x8000000000067882 */ /* 0x000fe20000000000 */
[----:B------:R-:W-:Y:S01]  /*2b70*/  UMOV UR7, 0x43300000 ;  /* 0x4330000000077882 */ /* 0x000fe20000000000 */
[----:B------:R-:W-:Y:S01]  /*2b80*/  LOP3.LUT R5, R4, 0x3ff00000, RZ, 0xfc, !PT ;  /* 0x3ff0000004057812 */ /* 0x000fe200078efcff */
[----:B------:R-:W-:-:S03]  /*2b90*/  IMAD.MOV.U32 R4, RZ, RZ, R11 ;  /* 0x000000ffff047224 */ /* 0x000fc600078e000b */
[----:B------:R-:W-:-:S13]  /*2ba0*/  ISETP.GE.U32.AND P0, PT, R5, 0x3ff6a09f, PT ;  /* 0x3ff6a09f0500780c */ /* 0x000fda0003f06070 */
[----:B------:R-:W-:-:S05]  /*2bb0*/  @P0 VIADD R7, R5, 0xfff00000 ;  /* 0xfff0000005070836 */ /* 0x000fca0000000000 */
[----:B------:R-:W-:-:S06]  /*2bc0*/  @P0 MOV R5, R7 ;  /* 0x0000000700050202 */ /* 0x000fcc0000000f00 */
[----:B------:R-:W-:-:S15]  /*2bd0*/  DADD R28, R4, -1 ;  /* 0xbff00000041c7429 */ /* 0x000fde0000000000 */
[----:B------:R-:W-:-:S15]  /*2be0*/  NOP ;  /* 0x0000000000007918 */ /* 0x000fde0000000000 */
[----:B------:R-:W-:-:S15]  /*2bf0*/  NOP ;  /* 0x0000000000007918 */ /* 0x000fde0000000000 */
[----:B------:R-:W-:-:S15]  /*2c00*/  NOP ;  /* 0x0000000000007918 */ /* 0x000fde0000000000 */
[----:B------:R-:W-:-:S04]  /*2c10*/  NOP ;  /* 0x0000000000007918 */ /* 0x000fc80000000000 */
[----:B------:R0:W2:Y:S02]  /*2c20*/  DADD R36, R4, 1 ;  /* 0x3ff0000004247429 */ /* 0x0000a40000000000 */
[----:B0-----:R-:W-:Y:S01]  /*2c30*/  LEA.HI R4, R10, R35, RZ, 0xc ;  /* 0x000000230a047211 */ /* 0x001fe200078f60ff */
[----:B------:R-:W-:Y:S01]  /*2c40*/  IMAD.MOV.U32 R5, RZ, RZ, 0x43300000 ;  /* 0x43300000ff057424 */ /* 0x000fe200078e00ff */
[----:B--2---:R-:W0:Y:S03]  /*2c50*/  MUFU.RCP64H R35, R37 ;  /* 0x0000002500237308 */ /* 0x004e260000001800 */
[----:B------:R-:W-:-:S05]  /*2c60*/  @P0 VIADD R4, R4, 0x1 ;  /* 0x0000000104040836 */ /* 0x000fca0000000000 */
[----:B------:R-:W-:-:S15]  /*2c70*/  LOP3.LUT R4, R4, 0x80000000, RZ, 0x3c, !PT ;  /* 0x8000000004047812 */ /* 0x000fde00078e3cff */
[----:B------:R-:W-:-:S15]  /*2c80*/  NOP ;  /* 0x0000000000007918 */ /* 0x000fde0000000000 */
[----:B------:R-:W-:-:S15]  /*2c90*/  NOP ;  /* 0x0000000000007918 */ /* 0x000fde0000000000 */
[----:B------:R-:W-:-:S07]  /*2ca0*/  NOP ;  /* 0x0000000000007918 */ /* 0x000fce0000000000 */
        /* <DEDUP_REMOVED lines=146> */
.L_x_6335:
[----:B------:R-:W2:Y:S01]  /*35d0*/  DADD R10, R8, 2 ;  /* 0x40000000080a7429 */ /* 0x000ea20000000000 */
[----:B------:R-:W-:Y:S01]  /*35e0*/  MOV R2, 0x1 ;  /* 0x0000000100027802 */ /* 0x000fe20000000f00 */
        /* <DEDUP_REMOVED lines=48> */
[----:B-1----:R-:W-:Y:S05]  /*38f0*/  CALL.REL.NOINC `($__internal_10_$__cuda_sm20_div_rn_f64_full) ;  /* 0x000001a000dc7944 */ /* 0x002fea0003c00000 */
[----:B------:R-:W-:-:S07]  /*3900*/  IMAD.MOV.U32 R5, RZ, RZ, R3 ;  /* 0x000000ffff057224 */ /* 0x000fce00078e0003 */
.L_x_6338:
[----:B------:R-:W-:Y:S05]  /*3910*/  BSYNC.RECONVERGENT B3 ;  /* 0x0000000000037941 */ /* 0x000fea0003800200 */
.L_x_6337:
        /* <DEDUP_REMOVED lines=77> */
.L_x_6336:
[----:B------:R-:W-:Y:S05]  /*3df0*/  BSYNC.RECONVERGENT B2 ;  /* 0x0000000000027941 */ /* 0x000fea0003800200 */
.L_x_6334:
[----:B------:R-:W-:Y:S01]  /*3e00*/  IMAD.MOV.U32 R2, RZ, RZ, RZ ;  /* 0x000000ffff027224 */ /* 0x000fe200078e00ff */
[----:B------:R-:W-:Y:S01]  /*3e10*/  MOV R3, R13 ;  /* 0x0000000d00037202 */ /* 0x000fe20000000f00 */
[----:B------:R-:W3:Y:S03]  /*3e20*/  DSETP.MIN.AND P0, P1, RZ, R12, PT ;  /* 0x0000000cff00722a */ /* 0x000ee60003900000 */
[C---:B---3--:R-:W-:Y:S02]  /*3e30*/  FSEL R5, R2.reuse, R3, P0 ;  /* 0x0000000302057208 */ /* 0x048fe40000000000 */
[----:B------:R-:W-:Y:S02]  /*3e40*/  @P1 LOP3.LUT R5, R3, 0x80000, RZ, 0xfc, !PT ;  /* 0x0008000003051812 */ /* 0x000fe400078efcff */
[----:B------:R-:W-:-:S03]  /*3e50*/  SEL R2, R2, R12, P0 ;  /* 0x0000000c02027207 */ /* 0x000fc60000000000 */
[----:B------:R-:W-:-:S15]  /*3e60*/  IMAD.MOV.U32 R3, RZ, RZ, R5 ;  /* 0x000000ffff037224 */ /* 0x000fde00078e0005 */
[----:B------:R-:W-:-:S15]  /*3e70*/  NOP ;  /* 0x0000000000007918 */ /* 0x000fde0000000000 */
[----:B------:R-:W-:-:S15]  /*3e80*/  NOP ;  /* 0x0000000000007918 */ /* 0x000fde0000000000 */
[----:B------:R-:W-:-:S09]  /*3e90*/  NOP ;  /* 0x0000000000007918 */ /* 0x000fd20000000000 */
[----:B--2---:R2:W3:Y:S02]  /*3ea0*/  DADD R8, R2, -R8 ;  /* 0x0000000002087229 */ /* 0x0044e40000000808 */
.L_x_6331:
[----:B------:R-:W-:Y:S05]  /*3eb0*/  BSYNC.RECONVERGENT B1 ;  /* 0x0000000000017941 */ /* 0x000fea0003800200 */
.L_x_6330:
[----:B--2---:R-:W-:Y:S01]  /*3ec0*/  VIADD R3, R25, 0x100 ;  /* 0x0000010019037836 */ /* 0x004fe20000000000 */
[----:B------:R-:W-:Y:S04]  /*3ed0*/  BSSY.RECONVERGENT B1, `(.L_x_6339) ;  /* 0x00001d4000017945 */ /* 0x000fe80003800200 */
[----:B------:R-:W-:-:S13]  /*3ee0*/  ISETP.GE.U32.AND P0, PT, R3, R24, PT ;  /* 0x000000180300720c */ /* 0x000fda0003f06070 */
[----:B------:R-:W-:Y:S05]  /*3ef0*/  @P0 BRA `(.L_x_6340) ;  /* 0x0000001c00440947 */ /* 0x000fea0003800000 */
[----:B------:R-:W-:Y:S01]  /*3f00*/  IMAD.MOV.U32 R4, RZ, RZ, 0x652b82fe ;  /* 0x652b82feff047424 */ /* 0x000fe200078e00ff */
[----:B------:R-:W-:Y:S01]  /*3f10*/  MOV R2, 0xfefa39ef ;  /* 0xfefa39ef00027802 */ /* 0x000fe20000000f00 */
[----:B------:R-:W-:Y:S01]  /*3f20*/  IMAD.MOV.U32 R5, RZ, RZ, 0x3ff71547 ;  /* 0x3ff71547ff057424 */ /* 0x000fe200078e00ff */
        /* <DEDUP_REMOVED lines=120> */
[----:B------:R0:W2:Y:S02]  /*46b0*/  @!P1 DMUL R12, R4, R6 ;  /* 0x00000006040c9228 */ /* 0x0000a40000000000 */
.L_x_6342:
[----:B------:R-:W-:Y:S05]  /*46c0*/  BSYNC.RECONVERGENT B0 ;  /* 0x0000000000007941 */ /* 0x000fea0003800200 */
.L_x_6341:
[C---:B--2---:R-:W-:Y:S01]  /*46d0*/  FSETP.GEU.FTZ.AND P1, PT, R13.reuse, 1.7916666269302368164, PT ;  /* 0x3fe555550d00780b */ /* 0x044fe20003f3e000 */
[----:B------:R-:W-:Y:S01]  /*46e0*/  BSSY.RECONVERGENT B2, `(.L_x_6343) ;  /* 0x0000147000027945 */ /* 0x000fe20003800200 */
[----:B------:R-:W-:-:S13]  /*46f0*/  FSETP.GT.FTZ.AND P0, PT, R13, -1.6999999284744262695, PT ;  /* 0xbfd999990d00780b */ /* 0x000fda0003f14000 */
[----:B------:R-:W-:Y:S05]  /*4700*/  @P0 BRA !P1, `(.L_x_6344) ;  /* 0x0000000c00080947 */ /* 0x000fea0004800000 */
[----:B------:R-:W0:Y:S01]  /*4710*/  DADD R12, R12, 1 ;  /* 0x3ff000000c0c7429 */ /* 0x000e220000000000 */
[----:B------:R-:W-:Y:S01]  /*4720*/  MOV R35, 0xfffffc01 ;  /* 0xfffffc0100237802 */ /* 0x000fe20000000f00 */
[--C-:B0-----:R-:W-:Y:S01]  /*4730*/  IMAD.MOV.U32 R4, RZ, RZ, R12.reuse ;  /* 0x000000ffff047224 */ /* 0x101fe200078e000c */
[----:B------:R-:W-:Y:S01]  /*4740*/  ISETP.GT.AND P0, PT, R13, 0xfffff, PT ;  /* 0x000fffff0d00780c */ /* 0x000fe20003f04270 */
[----:B------:R-:W-:Y:S01]  /*4750*/  IMAD.MOV.U32 R5, RZ, RZ, R13 ;  /* 0x000000ffff057224 */ /* 0x000fe200078e000d */
[----:B------:R-:W-:Y:S01]  /*4760*/  MOV R10, R13 ;  /* 0x0000000d000a7202 */ /* 0x000fe20000000f00 */
[----:B------:R-:W-:-:S10]  /*4770*/  IMAD.MOV.U32 R11, RZ, RZ, R12 ;  /* 0x000000ffff0b7224 */ /* 0x000fd400078e000c */
[----:B------:R-:W-:-:S15]  /*4780*/  @!P0 IMAD.MOV.U32 R35, RZ, RZ, -0x435 ;  /* 0xfffffbcbff238424 */ /* 0x000fde00078e00ff */
[----:B------:R-:W-:-:S15]  /*4790*/  NOP ;  /* 0x0000000000007918 */ /* 0x000fde0000000000 */
[----:B------:R-:W-:-:S15]  /*47a0*/  NOP ;  /* 0x0000000000007918 */ /* 0x000fde0000000000 */
[----:B------:R-:W-:-:S03]  /*47b0*/  NOP ;  /* 0x0000000000007918 */ /* 0x000fc60000000000 */
        /* <DEDUP_REMOVED lines=21> */
[----:B------:R-:W-:-:S04]  /*4910*/  @P0 VIADD R7, R5, 0xfff00000 ;  /* 0xfff0000005070836 */ /* 0x000fc80000000000 */
[----:B------:R-:W-:-:S06]  /*4920*/  @P0 IMAD.MOV.U32 R5, RZ, RZ, R7 ;  /* 0x000000ffff050224 */ /* 0x000fcc00078e0007 */
        /* <DEDUP_REMOVED lines=8> */
[----:B--2---:R-:W0:Y:S02]  /*49b0*/  MUFU.RCP64H R35, R37 ;  /* 0x0000002500237308 */ /* 0x004e240000001800 */
[----:B------:R-:W-:-:S04]  /*49c0*/  @P0 IADD3 R4, PT, PT, R4, 0x1, RZ ;  /* 0x0000000104040810 */ /* 0x000fc80007ffe0ff */
[----:B------:R-:W-:-:S15]  /*49d0*/  LOP3.LUT R4, R4, 0x80000000, RZ, 0x3c, !PT ;  /* 0x8000000004047812 */ /* 0x000fde00078e3cff */
[----:B------:R-:W-:-:S15]  /*49e0*/  NOP ;  /* 0x0000000000007918 */ /* 0x000fde0000000000 */
[----:B------:R-:W-:-:S15]  /*49f0*/  NOP ;  /* 0x0000000000007918 */ /* 0x000fde0000000000 */
[----:B------:R-:W-:-:S09]  /*4a00*/  NOP ;  /* 0x0000000000007918 */ /* 0x000fd20000000000 */
        /* <DEDUP_REMOVED lines=146> */
.L_x_6344:
[----:B------:R-:W2:Y:S01]  /*5330*/  DADD R10, R12, 2 ;  /* 0x400000000c0a7429 */ /* 0x000ea20000000000 */
[----:B------:R-:W-:Y:S01]  /*5340*/  IMAD.MOV.U32 R2, RZ, RZ, 0x1 ;  /* 0x00000001ff027424 */ /* 0x000fe200078e00ff */
        /* <DEDUP_REMOVED lines=48> */
[----:B-1-3--:R-:W-:Y:S05]  /*5650*/  CALL.REL.NOINC `($__internal_10_$__cuda_sm20_div_rn_f64_full) ;  /* 0x0000018400847944 */ /* 0x00afea0003c00000 */
[----:B------:R-:W-:-:S07]  /*5660*/  IMAD.MOV.U32 R5, RZ, RZ, R3 ;  /* 0x000000ffff057224 */ /* 0x000fce00078e0003 */
.L_x_6347:
[----:B------:R-:W-:Y:S05]  /*5670*/  BSYNC.RECONVERGENT B3 ;  /* 0x0000000000037941 */ /* 0x000fea0003800200 */
.L_x_6346:
        /* <DEDUP_REMOVED lines=77> */
.L_x_6345:
[----:B------:R-:W-:Y:S05]  /*5b50*/  BSYNC.RECONVERGENT B2 ;  /* 0x0000000000027941 */ /* 0x000fea0003800200 */
.L_x_6343:
[----:B------:R-:W-:Y:S01]  /*5b60*/  IMAD.MOV.U32 R3, RZ, RZ, R15 ;  /* 0x000000ffff037224 */ /* 0x000fe200078e000f */
[----:B------:R-:W-:Y:S01]  /*5b70*/  MOV R2, RZ ;  /* 0x000000ff00027202 */ /* 0x000fe20000000f00 */
[----:B------:R-:W4:Y:S03]  /*5b80*/  DSETP.MIN.AND P0, P1, RZ, R14, PT ;  /* 0x0000000eff00722a */ /* 0x000f260003900000 */
[C---:B----4-:R-:W-:Y:S02]  /*5b90*/  FSEL R5, R2.reuse, R3, P0 ;  /* 0x0000000302057208 */ /* 0x050fe40000000000 */
[----:B------:R-:W-:Y:S02]  /*5ba0*/  @P1 LOP3.LUT R5, R3, 0x80000, RZ, 0xfc, !PT ;  /* 0x0008000003051812 */ /* 0x000fe400078efcff */
[----:B------:R-:W-:-:S03]  /*5bb0*/  SEL R2, R2, R14, P0 ;  /* 0x0000000e02027207 */ /* 0x000fc60000000000 */
[----:B------:R-:W-:-:S15]  /*5bc0*/  IMAD.MOV.U32 R3, RZ, RZ, R5 ;  /* 0x000000ffff037224 */ /* 0x000fde00078e0005 */
[----:B------:R-:W-:-:S15]  /*5bd0*/  NOP ;  /* 0x0000000000007918 */ /* 0x000fde0000000000 */
[----:B------:R-:W-:-:S15]  /*5be0*/  NOP ;  /* 0x0000000000007918 */ /* 0x000fde0000000000 */
[----:B------:R-:W-:-:S09]  /*5bf0*/  NOP ;  /* 0x0000000000007918 */ /* 0x000fd20000000000 */
[----:B--2---:R2:W4:Y:S02]  /*5c00*/  DADD R12, R2, -R12 ;  /* 0x00000000020c7229 */ /* 0x004524000000080c */
.L_x_6340:
[----:B------:R-:W-:Y:S05]  /*5c10*/  BSYNC.RECONVERGENT B1 ;  /* 0x0000000000017941 */ /* 0x000fea0003800200 */
.L_x_6339:
        /* <DEDUP_REMOVED lines=128> */
.L_x_6351:
[----:B------:R-:W-:Y:S05]  /*6420*/  BSYNC.RECONVERGENT B0 ;  /* 0x0000000000007941 */ /* 0x000fea0003800200 */
.L_x_6350:
[C---:B--2---:R-:W-:Y:S01]  /*6430*/  FSETP.GEU.FTZ.AND P1, PT, R15.reuse, 1.7916666269302368164, PT ;  /* 0x3fe555550f00780b */ /* 0x044fe20003f3e000 */
[----:B------:R-:W-:Y:S01]  /*6440*/  BSSY.RECONVERGENT B2, `(.L_x_6352) ;  /* 0x0000147000027945 */ /* 0x000fe20003800200 */
[----:B------:R-:W-:-:S13]  /*6450*/  FSETP.GT.FTZ.AND P0, PT, R15, -1.6999999284744262695, PT ;  /* 0xbfd999990f00780b */ /* 0x000fda0003f14000 */
[----:B------:R-:W-:Y:S05]  /*6460*/  @P0 BRA !P1, `(.L_x_6353) ;  /* 0x0000000c00080947 */ /* 0x000fea0004800000 */
[----:B------:R-:W2:Y:S01]  /*6470*/  DADD R14, R14, 1 ;  /* 0x3ff000000e0e7429 */ /* 0x000ea20000000000 */
[----:B------:R-:W-:Y:S01]  /*6480*/  IMAD.MOV.U32 R35, RZ, RZ, -0x3ff ;  /* 0xfffffc01ff237424 */ /* 0x000fe200078e00ff */
[----:B--2---:R-:W-:Y:S01]  /*6490*/  ISETP.GT.AND P0, PT, R15, 0xfffff, PT ;  /* 0x000fffff0f00780c */ /* 0x004fe20003f04270 */
[--C-:B0-----:R-:W-:Y:S02]  /*64a0*/  IMAD.MOV.U32 R4, RZ, RZ, R14.reuse ;  /* 0x000000ffff047224 */ /* 0x101fe400078e000e */
[--C-:B------:R-:W-:Y:S02]  /*64b0*/  IMAD.MOV.U32 R5, RZ, RZ, R15.reuse ;  /* 0x000000ffff057224 */ /* 0x100fe400078e000f */
[----:B------:R-:W-:Y:S02]  /*64c0*/  IMAD.MOV.U32 R10, RZ, RZ, R15 ;  /* 0x000000ffff0a7224 */ /* 0x000fe400078e000f */
[----:B------:R-:W-:-:S06]  /*64d0*/  IMAD.MOV.U32 R11, RZ, RZ, R14 ;  /* 0x000000ffff0b7224 */ /* 0x000fcc00078e000e */
[----:B------:R-:W-:-:S15]  /*64e0*/  @!P0 IMAD.MOV.U32 R35, RZ, RZ, -0x435 ;  /* 0xfffffbcbff238424 */ /* 0x000fde00078e00ff */
[----:B------:R-:W-:-:S15]  /*64f0*/  NOP ;  /* 0x0000000000007918 */ /* 0x000fde0000000000 */
[----:B------:R-:W-:-:S15]  /*6500*/  NOP ;  /* 0x0000000000007918 */ /* 0x000fde0000000000 */
[----:B------:R-:W-:-:S04]  /*6510*/  NOP ;  /* 0x0000000000007918 */ /* 0x000fc80000000000 */
[----:B------:R-:W0:Y:S02]  /*6520*/  @!P0 DMUL R4, R4, 1.80143985094819840000e+16 ;  /* 0x4350000004048828 */ /* 0x000e240000000000 */
[----:B0-----:R-:W-:Y:S02]  /*6530*/  @!P0 MOV R10, R5 ;  /* 0x00000005000a8202 */ /* 0x001fe40000000f00 */
[----:B------:R-:W-:-:S03]  /*6540*/  @!P0 MOV R11, R4 ;  /* 0x00000004000b8202 */ /* 0x000fc60000000f00 */
[----:B------:R-:W-:-:S05]  /*6550*/  VIADD R6, R10, 0xffffffff ;  /* 0xffffffff0a067836 */ /* 0x000fca0000000000 */
[----:B------:R-:W-:-:S13]  /*6560*/  ISETP.GE.U32.AND P1, PT, R6, 0x7fefffff, PT ;  /* 0x7fefffff0600780c */ /* 0x000fda0003f26070 */
[----:B------:R-:W-:Y:S01]  /*6570*/  @P1 IMAD.MOV.U32 R6, RZ, RZ, 0x0 ;  /* 0x00000000ff061424 */ /* 0x000fe200078e00ff */
[----:B------:R-:W-:Y:S01]  /*6580*/  @P1 LOP3.LUT P2, RZ, R5, 0x7fffffff, RZ, 0xc0, !PT ;  /* 0x7fffffff05ff1812 */ /* 0x000fe2000784c0ff */
[----:B------:R-:W-:-:S15]  /*6590*/  @P1 IMAD.MOV.U32 R7, RZ, RZ, 0x7ff00000 ;  /* 0x7ff00000ff071424 */ /* 0x000fde00078e00ff */
[----:B------:R-:W-:-:S15]  /*65a0*/  NOP ;  /* 0x0000000000007918 */ /* 0x000fde0000000000 */
[----:B------:R-:W-:-:S07]  /*65b0*/  NOP ;  /* 0x0000000000007918 */ /* 0x000fce0000000000 */
        /* <DEDUP_REMOVED lines=19> */
[----:B0-----:R-:W-:Y:S02]  /*66f0*/  LEA.HI R4, R10, R35, RZ, 0xc ;  /* 0x000000230a047211 */ /* 0x001fe400078f60ff */
[----:B--2---:R-:W0:Y:S01]  /*6700*/  MUFU.RCP64H R35, R37 ;  /* 0x0000002500237308 */ /* 0x004e220000001800 */
[----:B------:R-:W-:Y:S02]  /*6710*/  MOV R5, 0x43300000 ;  /* 0x4330000000057802 */ /* 0x000fe40000000f00 */
        /* <DEDUP_REMOVED lines=114> */
[----:B------:R-:W5:-:S15]  /*6e40*/  DFMA R2, R4, -R2, R6 ;  /* 0x800000020402722b */ /* 0x000f5e0000000006 */
        /* <DEDUP_REMOVED lines=14> */
[----:B-----5:R-:W-:-:S15]  /*6f30*/  DADD R2, -R10, R2 ;  /* 0x000000000a027229 */ /* 0x020fde0000000102 */
        /* <DEDUP_REMOVED lines=21> */
.L_x_6353:
        /* <DEDUP_REMOVED lines=50> */
[----:B-1-34-:R-:W-:Y:S05]  /*73b0*/  CALL.REL.NOINC `($__internal_10_$__cuda_sm20_div_rn_f64_full) ;  /* 0x00000168002c7944 */ /* 0x01afea0003c00000 */
[----:B------:R-:W-:-:S07]  /*73c0*/  IMAD.MOV.U32 R5, RZ, RZ, R3 ;  /* 0x000000ffff057224 */ /* 0x000fce00078e0003 */
.L_x_6356:
[----:B------:R-:W-:Y:S05]  /*73d0*/  BSYNC.RECONVERGENT B3 ;  /* 0x0000000000037941 */ /* 0x000fea0003800200 */
.L_x_6355:
        /* <DEDUP_REMOVED lines=77> */
.L_x_6354:
[----:B------:R-:W-:Y:S05]  /*78b0*/  BSYNC.RECONVERGENT B2 ;  /* 0x0000000000027941 */ /* 0x000fea0003800200 */
.L_x_6352:
[----:B------:R-:W-:Y:S01]  /*78c0*/  IMAD.MOV.U32 R3, RZ, RZ, R17 ;  /* 0x000000ffff037224 */ /* 0x000fe200078e0011 */
[----:B------:R-:W5:Y:S01]  /*78d0*/  DSETP.MIN.AND P0, P1, RZ, R16, PT ;  /* 0x00000010ff00722a */ /* 0x000f620003900000 */
[----:B------:R-:W-:-:S05]  /*78e0*/  IMAD.MOV.U32 R2, RZ, RZ, RZ ;  /* 0x000000ffff027224 */ /* 0x000fca00078e00ff */
[C---:B-----5:R-:W-:Y:S02]  /*78f0*/  FSEL R5, R2.reuse, R3, P0 ;  /* 0x0000000302057208 */ /* 0x060fe40000000000 */
[----:B------:R-:W-:Y:S02]  /*7900*/  @P1 LOP3.LUT R5, R3, 0x80000, RZ, 0xfc, !PT ;  /* 0x0008000003051812 */ /* 0x000fe400078efcff */
[----:B------:R-:W-:Y:S02]  /*7910*/  SEL R2, R2, R16, P0 ;  /* 0x0000001002027207 */ /* 0x000fe40000000000 */
[----:B------:R-:W-:-:S15]  /*7920*/  MOV R3, R5 ;  /* 0x0000000500037202 */ /* 0x000fde0000000f00 */
[----:B------:R-:W-:-:S15]  /*7930*/  NOP ;  /* 0x0000000000007918 */ /* 0x000fde0000000000 */
[----:B------:R-:W-:-:S15]  /*7940*/  NOP ;  /* 0x0000000000007918 */ /* 0x000fde0000000000 */
[----:B------:R-:W-:-:S07]  /*7950*/  NOP ;  /* 0x0000000000007918 */ /* 0x000fce0000000000 */
[----:B--2---:R2:W0:Y:S02]  /*7960*/  DADD R14, R2, -R14 ;  /* 0x00000000020e7229 */ /* 0x004424000000080e */
.L_x_6349:
[----:B------:R-:W-:Y:S05]  /*7970*/  BSYNC.RECONVERGENT B1 ;  /* 0x0000000000017941 */ /* 0x000fea0003800200 */
.L_x_6348:
[----:B--2---:R-:W-:Y:S01]  /*7980*/  VIADD R3, R25, 0x200 ;  /* 0x0000020019037836 */ /* 0x004fe20000000000 */
[----:B------:R-:W-:Y:S04]  /*7990*/  BSSY.RECONVERGENT B1, `(.L_x_6357) ;  /* 0x00001d4000017945 */ /* 0x000fe80003800200 */
[----:B------:R-:W-:-:S13]  /*79a0*/  ISETP.GE.U32.AND P0, PT, R3, R24, PT ;  /* 0x000000180300720c */ /* 0x000fda0003f06070 */
[----:B------:R-:W-:Y:S05]  /*79b0*/  @P0 BRA `(.L_x_6358) ;  /* 0x0000001c00440947 */ /* 0x000fea0003800000 */
[----:B------:R-:W-:Y:S01]  /*79c0*/  IMAD.MOV.U32 R4, RZ, RZ, 0x652b82fe ;  /* 0x652b82feff047424 */ /* 0x000fe200078e00ff */
[----:B------:R-:W-:Y:S01]  /*79d0*/  UMOV UR6, 0x3b39803f ;  /* 0x3b39803f00067882 */ /* 0x000fe20000000000 */
[----:B------:R-:W-:Y:S01]  /*79e0*/  IMAD.MOV.U32 R5, RZ, RZ, 0x3ff71547 ;  /* 0x3ff71547ff057424 */ /* 0x000fe200078e00ff */
[----:B------:R-:W-:Y:S01]  /*79f0*/  UMOV UR7, 0x3c7abc9e ;  /* 0x3c7abc9e00077882 */ /* 0x000fe20000000000 */
[----:B------:R-:W-:Y:S01]  /*7a00*/  IMAD.MOV.U32 R2, RZ, RZ, -0x105c611 ;  /* 0xfefa39efff027424 */ /* 0x000fe200078e00ff */
[----:B-----5:R-:W2:Y:S01]  /*7a10*/  DADD R6, -RZ, -|R18| ;  /* 0x00000000ff067229 */ /* 0x020ea20000000d12 */
[----:B------:R-:W-:Y:S01]  /*7a20*/  IMAD.MOV.U32 R3, RZ, RZ, 0x3fe62e42 ;  /* 0x3fe62e42ff037424 */ /* 0x000fe200078e00ff */
[----:B--2---:R-:W-:Y:S01]  /*7a30*/  FSETP.GEU.FTZ.AND P0, PT, |R7|, 4.1917929649353027344, PT ;  /* 0x4086232b0700780b */ /* 0x004fe20003f1e200 */
        /* <DEDUP_REMOVED lines=22> */
[----:B0-----:R-:W-:Y:S01]  /*7ba0*/  MOV R16, 0xfca213ea ;  /* 0xfca213ea00107802 */ /* 0x001fe20000000f00 */
[----:B------:R-:W-:Y:S01]  /*7bb0*/  IMAD.MOV.U32 R17, RZ, RZ, 0x3e928af3 ;  /* 0x3e928af3ff117424 */ /* 0x000fe200078e00ff */
[----:B------:R-:W-:-:S15]  /*7bc0*/  UMOV UR7, 0x3e5ade15 ;  /* 0x3e5ade1500077882 */ /* 0x000fde0000000000 */
        /* <DEDUP_REMOVED lines=90> */
[----:B------:R0:W2:Y:S02]  /*8170*/  @!P1 DMUL R16, R4, R6 ;  /* 0x0000000604109228 */ /* 0x0000a40000000000 */
.L_x_6360:
[----:B------:R-:W-:Y:S05]  /*8180*/  BSYNC.RECONVERGENT B0 ;  /* 0x0000000000007941 */ /* 0x000fea0003800200 */
.L_x_6359:
        /* <DEDUP_REMOVED lines=11> */
[----:B------:R-:W-:-:S15]  /*8240*/  @!P0 MOV R35, 0xfffffbcb ;  /* 0xfffffbcb00238802 */ /* 0x000fde0000000f00 */
[----:B------:R-:W-:-:S15]  /*8250*/  NOP ;  /* 0x0000000000007918 */ /* 0x000fde0000000000 */
[----:B------:R-:W-:-:S15]  /*8260*/  NOP ;  /* 0x0000000000007918 */ /* 0x000fde0000000000 */
[----:B------:R-:W-:-:S04]  /*8270*/  NOP ;  /* 0x0000000000007918 */ /* 0x000fc80000000000 */
[----:B------:R-:W0:Y:S02]  /*8280*/  @!P0 DMUL R4, R4, 1.80143985094819840000e+16 ;  /* 0x4350000004048828 */ /* 0x000e240000000000 */
[----:B0-----:R-:W-:Y:S02]  /*8290*/  @!P0 IMAD.MOV.U32 R10, RZ, RZ, R5 ;  /* 0x000000ffff0a8224 */ /* 0x001fe400078e0005 */
[----:B------:R-:W-:-:S03]  /*82a0*/  @!P0 IMAD.MOV.U32 R11, RZ, RZ, R4 ;  /* 0x000000ffff0b8224 */ /* 0x000fc600078e0004 */
[----:B------:R-:W-:-:S04]  /*82b0*/  IADD3 R6, PT, PT, R10, -0x1, RZ ;  /* 0xffffffff0a067810 */ /* 0x000fc80007ffe0ff */
        /* <DEDUP_REMOVED lines=179> */
.L_x_6362:
        /* <DEDUP_REMOVED lines=50> */
[----:B-1-34-:R-:W-:Y:S05]  /*9110*/  CALL.REL.NOINC `($__internal_10_$__cuda_sm20_div_rn_f64_full) ;  /* 0x0000014800d47944 */ /* 0x01afea0003c00000 */
[----:B------:R-:W-:-:S07]  /*9120*/  MOV R5, R3 ;  /* 0x0000000300057202 */ /* 0x000fce0000000f00 */
.L_x_6365:
[----:B------:R-:W-:Y:S05]  /*9130*/  BSYNC.RECONVERGENT B3 ;  /* 0x0000000000037941 */ /* 0x000fea0003800200 */
.L_x_6364:
        /* <DEDUP_REMOVED lines=77> */
.L_x_6363:
[----:B------:R-:W-:Y:S05]  /*9610*/  BSYNC.RECONVERGENT B2 ;  /* 0x0000000000027941 */ /* 0x000fea0003800200 */
.L_x_6361:
[----:B------:R-:W-:Y:S01]  /*9620*/  IMAD.MOV.U32 R3, RZ, RZ, R19 ;  /* 0x000000ffff037224 */ /* 0x000fe200078e0013 */
[----:B------:R-:W5:Y:S01]  /*9630*/  DSETP.MIN.AND P0, P1, RZ, R18, PT ;  /* 0x00000012ff00722a */ /* 0x000f620003900000 */
[----:B------:R-:W-:-:S05]  /*9640*/  IMAD.MOV.U32 R2, RZ, RZ, RZ ;  /* 0x000000ffff027224 */ /* 0x000fca00078e00ff */
[C---:B-----5:R-:W-:Y:S02]  /*9650*/  FSEL R5, R2.reuse, R3, P0 ;  /* 0x0000000302057208 */ /* 0x060fe40000000000 */
[----:B------:R-:W-:Y:S02]  /*9660*/  @P1 LOP3.LUT R5, R3, 0x80000, RZ, 0xfc, !PT ;  /* 0x0008000003051812 */ /* 0x000fe400078efcff */
[----:B------:R-:W-:-:S03]  /*9670*/  SEL R2, R2, R18, P0 ;  /* 0x0000001202027207 */ /* 0x000fc60000000000 */
[----:B------:R-:W-:-:S15]  /*9680*/  IMAD.MOV.U32 R3, RZ, RZ, R5 ;  /* 0x000000ffff037224 */ /* 0x000fde00078e0005 */
[----:B------:R-:W-:-:S15]  /*9690*/  NOP ;  /* 0x0000000000007918 */ /* 0x000fde0000000000 */
[----:B------:R-:W-:-:S15]  /*96a0*/  NOP ;  /* 0x0000000000007918 */ /* 0x000fde0000000000 */
[----:B------:R-:W-:-:S06]  /*96b0*/  NOP ;  /* 0x0000000000007918 */ /* 0x000fcc0000000000 */
[----:B--2---:R2:W0:Y:S02]  /*96c0*/  DADD R16, R2, -R16 ;  /* 0x0000000002107229 */ /* 0x0044240000000810 */
.L_x_6358:
[----:B------:R-:W-:Y:S05]  /*96d0*/  BSYNC.RECONVERGENT B1 ;  /* 0x0000000000017941 */ /* 0x000fea0003800200 */
.L_x_6357:
[----:B--2---:R-:W-:Y:S01]  /*96e0*/  IADD3 R3, PT, PT, R25, 0x280, RZ ;  /* 0x0000028019037810 */ /* 0x004fe20007ffe0ff */
[----:B------:R-:W-:Y:S03]  /*96f0*/  BSSY.RECONVERGENT B1, `(.L_x_6366) ;  /* 0x00001d5000017945 */ /* 0x000fe60003800200 */
        /* <DEDUP_REMOVED lines=33> */
[----:B------:R-:W-:Y:S01]  /*9910*/  MOV R19, 0x3e928af3 ;  /* 0x3e928af300137802 */ /* 0x000fe20000000f00 */
        /* <DEDUP_REMOVED lines=92> */
.L_x_6369:
[----:B------:R-:W-:Y:S05]  /*9ee0*/  BSYNC.RECONVERGENT B0 ;  /* 0x0000000000007941 */ /* 0x000fea0003800200 */
.L_x_6368:
        /* <DEDUP_REMOVED lines=33> */
[----:B------:R-:W-:Y:S02]  /*a100*/  LOP3.LUT R5, R4, 0x3ff00000, RZ, 0xfc, !PT ;  /* 0x3ff0000004057812 */ /* 0x000fe400078efcff */
[----:B------:R-:W-:Y:S02]  /*a110*/  MOV R4, R11 ;  /* 0x0000000b00047202 */ /* 0x000fe40000000f00 */
        /* <DEDUP_REMOVED lines=164> */
.L_x_6371:
        /* <DEDUP_REMOVED lines=51> */
[----:B------:R-:W-:-:S07]  /*ae90*/  IMAD.MOV.U32 R5, RZ, RZ, R3 ;  /* 0x000000ffff057224 */ /* 0x000fce00078e0003 */
.L_x_6374:
[----:B------:R-:W-:Y:S05]  /*aea0*/  BSYNC.RECONVERGENT B3 ;  /* 0x0000000000037941 */ /* 0x000fea0003800200 */
.L_x_6373:
        /* <DEDUP_REMOVED lines=77> */
.L_x_6372:
[----:B------:R-:W-:Y:S05]  /*b380*/  BSYNC.RECONVERGENT B2 ;  /* 0x0000000000027941 */ /* 0x000fea0003800200 */
.L_x_6370:
        /* <DEDUP_REMOVED lines=11> */
.L_x_6367:
[----:B------:R-:W-:Y:S05]  /*b440*/  BSYNC.RECONVERGENT B1 ;  /* 0x0000000000017941 */ /* 0x000fea0003800200 */
.L_x_6366:
[----:B--2---:R-:W-:Y:S01]  /*b450*/  VIADD R3, R25, 0x300 ;  /* 0x0000030019037836 */ /* 0x004fe20000000000 */
[----:B------:R-:W-:Y:S04]  /*b460*/  BSSY.RECONVERGENT B1, `(.L_x_6375) ;  /* 0x00001d5000017945 */ /* 0x000fe80003800200 */
[----:B------:R-:W-:-:S13]  /*b470*/  ISETP.GE.U32.AND P0, PT, R3, R24, PT ;  /* 0x000000180300720c */ /* 0x000fda0003f06070 */
[----:B------:R-:W-:Y:S05]  /*b480*/  @P0 BRA `(.L_x_6376) ;  /* 0x0000001c00480947 */ /* 0x000fea0003800000 */
[----:B------:R-:W-:Y:S01]  /*b490*/  MOV R4, 0x652b82fe ;  /* 0x652b82fe00047802 */ /* 0x000fe20000000f00 */
[----:B------:R-:W-:Y:S01]  /*b4a0*/  IMAD.MOV.U32 R5, RZ, RZ, 0x3ff71547 ;  /* 0x3ff71547ff057424 */ /* 0x000fe200078e00ff */
[----:B------:R-:W-:Y:S01]  /*b4b0*/  UMOV UR6, 0x3b39803f ;  /* 0x3b39803f00067882 */ /* 0x000fe20000000000 */
[----:B------:R-:W-:Y:S01]  /*b4c0*/  IMAD.MOV.U32 R2, RZ, RZ, -0x105c611 ;  /* 0xfefa39efff027424 */ /* 0x000fe200078e00ff */
[----:B------:R-:W-:Y:S01]  /*b4d0*/  UMOV UR7, 0x3c7abc9e ;  /* 0x3c7abc9e00077882 */ /* 0x000fe20000000000 */
[----:B------:R-:W-:Y:S01]  /*b4e0*/  IMAD.MOV.U32 R3, RZ, RZ, 0x3fe62e42 ;  /* 0x3fe62e42ff037424 */ /* 0x000fe200078e00ff */
        /* <DEDUP_REMOVED lines=118> */
.L_x_6378:
[----:B------:R-:W-:Y:S05]  /*bc50*/  BSYNC.RECONVERGENT B0 ;  /* 0x0000000000007941 */ /* 0x000fea0003800200 */
.L_x_6377:
[C---:B--2---:R-:W-:Y:S01]  /*bc60*/  FSETP.GEU.FTZ.AND P1, PT, R21.reuse, 1.7916666269302368164, PT ;  /* 0x3fe555551500780b */ /* 0x044fe20003f3e000 */
[----:B------:R-:W-:Y:S01]  /*bc70*/  BSSY.RECONVERGENT B2, `(.L_x_6379) ;  /* 0x0000148000027945 */ /* 0x000fe20003800200 */
[----:B------:R-:W-:-:S13]  /*bc80*/  FSETP.GT.FTZ.AND P0, PT, R21, -1.6999999284744262695, PT ;  /* 0xbfd999991500780b */ /* 0x000fda0003f14000 */
[----:B------:R-:W-:Y:S05]  /*bc90*/  @P0 BRA !P1, `(.L_x_6380) ;  /* 0x0000000c000c0947 */ /* 0x000fea0004800000 */
[----:B------:R-:W2:Y:S01]  /*bca0*/  DADD R20, R20, 1 ;  /* 0x3ff0000014147429 */ /* 0x000ea20000000000 */
[----:B------:R-:W-:Y:S01]  /*bcb0*/  IMAD.MOV.U32 R35, RZ, RZ, -0x3ff ;  /* 0xfffffc01ff237424 */ /* 0x000fe200078e00ff */
[----:B--2---:R-:W-:Y:S01]  /*bcc0*/  ISETP.GT.AND P0, PT, R21, 0xfffff, PT ;  /* 0x000fffff1500780c */ /* 0x004fe20003f04270 */
[--C-:B0-----:R-:W-:Y:S01]  /*bcd0*/  IMAD.MOV.U32 R5, RZ, RZ, R21.reuse ;  /* 0x000000ffff057224 */ /* 0x101fe200078e0015 */
[----:B------:R-:W-:Y:S01]  /*bce0*/  MOV R4, R20 ;  /* 0x0000001400047202 */ /* 0x000fe20000000f00 */
[----:B------:R-:W-:Y:S02]  /*bcf0*/  IMAD.MOV.U32 R10, RZ, RZ, R21 ;  /* 0x000000ffff0a7224 */ /* 0x000fe400078e0015 */
[----:B------:R-:W-:-:S08]  /*bd00*/  IMAD.MOV.U32 R11, RZ, RZ, R20 ;  /* 0x000000ffff0b7224 */ /* 0x000fd000078e0014 */
        /* <DEDUP_REMOVED lines=25> */
[----:B------:R-:W-:-:S05]  /*bea0*/  @P0 IADD3 R7, PT, PT, R5, -0x100000, RZ ;  /* 0xfff0000005070810 */ /* 0x000fca0007ffe0ff */
        /* <DEDUP_REMOVED lines=16> */
[----:B0-----:R-:W-:Y:S01]  /*bfb0*/  IMAD.MOV.U32 R36, RZ, RZ, -0x748574fc ;  /* 0x8b7a8b04ff247424 */ /* 0x001fe200078e00ff */
[----:B------:R-:W-:-:S15]  /*bfc0*/  MOV R37, 0x3ed0ee25 ;  /* 0x3ed0ee2500257802 */ /* 0x000fde0000000f00 */
        /* <DEDUP_REMOVED lines=144> */
.L_x_6380:
        /* <DEDUP_REMOVED lines=52> */
.L_x_6383:
[----:B------:R-:W-:Y:S05]  /*cc10*/  BSYNC.RECONVERGENT B3 ;  /* 0x0000000000037941 */ /* 0x000fea0003800200 */
.L_x_6382:
        /* <DEDUP_REMOVED lines=77> */
.L_x_6381:
[----:B------:R-:W-:Y:S05]  /*d0f0*/  BSYNC.RECONVERGENT B2 ;  /* 0x0000000000027941 */ /* 0x000fea0003800200 */
.L_x_6379:
        /* <DEDUP_REMOVED lines=11> */
.L_x_6376:
[----:B------:R-:W-:Y:S05]  /*d1b0*/  BSYNC.RECONVERGENT B1 ;  /* 0x0000000000017941 */ /* 0x000fea0003800200 */
.L_x_6375:
[----:B--2---:R-:W-:Y:S01]  /*d1c0*/  VIADD R3, R25, 0x380 ;  /* 0x0000038019037836 */ /* 0x004fe20000000000 */
        /* <DEDUP_REMOVED lines=127> */
.L_x_6387:
[----:B------:R-:W-:Y:S05]  /*d9c0*/  BSYNC.RECONVERGENT B0 ;  /* 0x0000000000007941 */ /* 0x000fea0003800200 */
.L_x_6386:
[C---:B--2---:R-:W-:Y:S01]  /*d9d0*/  FSETP.GEU.FTZ.AND P1, PT, R31.reuse, 1.7916666269302368164, PT ;  /* 0x3fe555551f00780b */ /* 0x044fe20003f3e000 */
        /* <DEDUP_REMOVED lines=43> */
[----:B--2---:R-:W-:Y:S01]  /*dc90*/  LEA.HI R4, R10, R11, RZ, 0xc ;  /* 0x0000000b0a047211 */ /* 0x004fe200078f60ff */
[----:B------:R-:W-:-:S03]  /*dca0*/  IMAD.MOV.U32 R5, RZ, RZ, 0x43300000 ;  /* 0x43300000ff057424 */ /* 0x000fc600078e00ff */
        /* <DEDUP_REMOVED lines=151> */
.L_x_6389:
        /* <DEDUP_REMOVED lines=50> */
[----:B-1-34-:R-:W-:Y:S05]  /*e940*/  CALL.REL.NOINC `($__internal_10_$__cuda_sm20_div_rn_f64_full) ;  /* 0x000000f000c87944 */ /* 0x01afea0003c00000 */
[----:B------:R-:W-:-:S07]  /*e950*/  IMAD.MOV.U32 R5, RZ, RZ, R3 ;  /* 0x000000ffff057224 */ /* 0x000fce00078e0003 */
.L_x_6392:
[----:B------:R-:W-:Y:S05]  /*e960*/  BSYNC.RECONVERGENT B3 ;  /* 0x0000000000037941 */ /* 0x000fea0003800200 */
.L_x_6391:
        /* <DEDUP_REMOVED lines=77> */
.L_x_6390:
[----:B------:R-:W-:Y:S05]  /*ee40*/  BSYNC.RECONVERGENT B2 ;  /* 0x0000000000027941 */ /* 0x000fea0003800200 */
.L_x_6388:
[----:B------:R-:W-:Y:S01]  /*ee50*/  IMAD.MOV.U32 R3, RZ, RZ, R33 ;  /* 0x000000ffff037224 */ /* 0x000fe200078e0021 */
[----:B------:R-:W-:Y:S01]  /*ee60*/  MOV R2, RZ ;  /* 0x000000ff00027202 */ /* 0x000fe20000000f00 */
[----:B------:R-:W5:Y:S03]  /*ee70*/  DSETP.MIN.AND P0, P1, RZ, R32, PT ;  /* 0x00000020ff00722a */ /* 0x000f660003900000 */
[C---:B-----5:R-:W-:Y:S02]  /*ee80*/  FSEL R5, R2.reuse, R3, P0 ;  /* 0x0000000302057208 */ /* 0x060fe40000000000 */
[----:B------:R-:W-:Y:S02]  /*ee90*/  @P1 LOP3.LUT R5, R3, 0x80000, RZ, 0xfc, !PT ;  /* 0x0008000003051812 */ /* 0x000fe400078efcff */
[----:B------:R-:W-:-:S03]  /*eea0*/  SEL R2, R2, R32, P0 ;  /* 0x0000002002027207 */ /* 0x000fc60000000000 */
[----:B------:R-:W-:-:S15]  /*eeb0*/  IMAD.MOV.U32 R3, RZ, RZ, R5 ;  /* 0x000000ffff037224 */ /* 0x000fde00078e0005 */
[----:B------:R-:W-:-:S15]  /*eec0*/  NOP ;  /* 0x0000000000007918 */ /* 0x000fde0000000000 */
[----:B------:R-:W-:-:S15]  /*eed0*/  NOP ;  /* 0x0000000000007918 */ /* 0x000fde0000000000 */
[----:B------:R-:W-:-:S09]  /*eee0*/  NOP ;  /* 0x0000000000007918 */ /* 0x000fd20000000000 */
[----:B--2---:R2:W0:Y:S02]  /*eef0*/  DADD R2, R2, -R6 ;  /* 0x0000000002027229 */ /* 0x0044240000000806 */
.L_x_6385:
[----:B------:R-:W-:Y:S05]  /*ef00*/  BSYNC.RECONVERGENT B1 ;  /* 0x0000000000017941 */ /* 0x000fea0003800200 */
.L_x_6384:
[----:B------:R-:W-:Y:S01]  /*ef10*/  ISETP.GE.U32.AND P0, PT, R25, R24, PT ;  /* 0x000000181900720c */ /* 0x000fe20003f06070 */
[----:B------:R-:W-:Y:S04]  /*ef20*/  BSSY.RECONVERGENT B0, `(.L_x_6393) ;  /* 0x0000033000007945 */ /* 0x000fe80003800200 */
[----:B------:R-:W-:Y:S08]  /*ef30*/  BSSY.RELIABLE B1, `(.L_x_6394) ;  /* 0x000002b000017945 */ /* 0x000ff00003800100 */
[----:B------:R-:W-:Y:S05]  /*ef40*/  @P0 BRA `(.L_x_6395) ;  /* 0x0000000000300947 */ /* 0x000fea0003800000 */
[----:B------:R-:W0:Y:S01]  /*ef50*/  LDC.64 R4, c[0x0][0x388] ;  /* 0x0000e200ff047b82 */ /* 0x000e220000000a00 */
[----:B--2---:R-:W-:Y:S02]  /*ef60*/  IMAD.IADD R7, R0, 0x1, R25 ;  /* 0x0000000100077824 */ /* 0x004fe400078e0219 */
[----:B------:R-:W-:-:S05]  /*ef70*/  IMAD.MOV.U32 R25, RZ, RZ, R27 ;  /* 0x000000ffff197224 */ /* 0x000fca00078e001b */
[----:B------:R-:W-:Y:S01]  /*ef80*/  ISETP.GE.U32.AND P0, PT, R25, R24, PT ;  /* 0x000000181900720c */ /* 0x000fe20003f06070 */
[----:B0-----:R-:W-:-:S05]  /*ef90*/  IMAD.WIDE.U32 R4, R7, 0x8, R4 ;  /* 0x0000000807047825 */ /* 0x001fca00078e0004 */
[----:B-1---5:R0:W-:Y:S07]  /*efa0*/  STG.E.64 desc[UR4][R4.64], R22 ;  /* 0x0000001604007986 */ /* 0x0221ee000c101b04 */
[----:B------:R-:W-:Y:S05]  /*efb0*/  @P0 BRA `(.L_x_6396) ;  /* 0x0000000000300947 */ /* 0x000fea0003800000 */
[----:B0-----:R-:W0:Y:S01]  /*efc0*/  LDC.64 R4, c[0x0][0x388] ;  /* 0x0000e200ff047b82 */ /* 0x001e220000000a00 */
[----:B------:R-:W-:Y:S02]  /*efd0*/  IMAD.IADD R7, R0, 0x1, R25 ;  /* 0x0000000100077824 */ /* 0x000fe400078e0219 */
[----:B------:R-:W-:Y:S02]  /*efe0*/  VIADD R25, R25, 0x80 ;  /* 0x0000008019197836 */ /* 0x000fe40000000000 */
[----:B0-----:R-:W-:-:S05]  /*eff0*/  IMAD.WIDE.U32 R4, R7, 0x8, R4 ;  /* 0x0000000807047825 */ /* 0x001fca00078e0004 */
[----:B---3--:R0:W-:Y:S02]  /*f000*/  STG.E.64 desc[UR4][R4.64], R8 ;  /* 0x0000000804007986 */ /* 0x0081e4000c101b04 */
.L_x_6395:
[----:B------:R-:W-:-:S13]  /*f010*/  ISETP.GE.U32.AND P0, PT, R25, R24, PT ;  /* 0x000000181900720c */ /* 0x000fda0003f06070 */
[----:B------:R-:W-:Y:S05]  /*f020*/  @P0 BRA `(.L_x_6397) ;  /* 0x0000000000300947 */ /* 0x000fea0003800000 */
[----:B0-----:R-:W0:Y:S01]  /*f030*/  LDC.64 R4, c[0x0][0x388] ;  /* 0x0000e200ff047b82 */ /* 0x001e220000000a00 */
[----:B--2---:R-:W-:Y:S01]  /*f040*/  IADD3 R7, PT, PT, R0, R25, RZ ;  /* 0x0000001900077210 */ /* 0x004fe20007ffe0ff */
[----:B------:R-:W-:-:S04]  /*f050*/  VIADD R25, R25, 0x80 ;  /* 0x0000008019197836 */ /* 0x000fc80000000000 */
[----:B0-----:R-:W-:-:S05]  /*f060*/  IMAD.WIDE.U32 R4, R7, 0x8, R4 ;  /* 0x0000000807047825 */ /* 0x001fca00078e0004 */
[----:B----45:R2:W-:Y:S02]  /*f070*/  STG.E.64 desc[UR4][R4.64], R12 ;  /* 0x0000000c04007986 */ /* 0x0305e4000c101b04 */
.L_x_6396:
[----:B------:R-:W-:-:S13]  /*f080*/  ISETP.GE.U32.AND P0, PT, R25, R24, PT ;  /* 0x000000181900720c */ /* 0x000fda0003f06070 */
[----:B------:R-:W-:Y:S05]  /*f090*/  @P0 BRA `(.L_x_6398) ;  /* 0x0000000000300947 */ /* 0x000fea0003800000 */
[----:B0-2---:R-:W0:Y:S01]  /*f0a0*/  LDC.64 R4, c[0x0][0x388] ;  /* 0x0000e200ff047b82 */ /* 0x005e220000000a00 */
[----:B------:R-:W-:Y:S02]  /*f0b0*/  IMAD.IADD R7, R0, 0x1, R25 ;  /* 0x0000000100077824 */ /* 0x000fe400078e0219 */
[----:B------:R-:W-:Y:S02]  /*f0c0*/  VIADD R25, R25, 0x80 ;  /* 0x0000008019197836 */ /* 0x000fe40000000000 */
[----:B0-----:R-:W-:-:S05]  /*f0d0*/  IMAD.WIDE.U32 R4, R7, 0x8, R4 ;  /* 0x0000000807047825 */ /* 0x001fca00078e0004 */
[----:B------:R0:W-:Y:S02]  /*f0e0*/  STG.E.64 desc[UR4][R4.64], R14 ;  /* 0x0000000e04007986 */ /* 0x0001e4000c101b04 */
.L_x_6397:
[----:B------:R-:W-:-:S13]  /*f0f0*/  ISETP.GE.U32.AND P0, PT, R25, R24, PT ;  /* 0x000000181900720c */ /* 0x000fda0003f06070 */
[----:B------:R-:W-:Y:S05]  /*f100*/  @P0 BRA `(.L_x_6399) ;  /* 0x0000000000340947 */ /* 0x000fea0003800000 */
[----:B0-----:R-:W0:Y:S01]  /*f110*/  LDC.64 R4, c[0x0][0x388] ;  /* 0x0000e200ff047b82 */ /* 0x001e220000000a00 */
[----:B--2---:R-:W-:Y:S01]  /*f120*/  IMAD.IADD R7, R0, 0x1, R25 ;  /* 0x0000000100077824 */ /* 0x004fe200078e0219 */
[----:B------:R-:W-:-:S03]  /*f130*/  IADD3 R25, PT, PT, R25, 0x80, RZ ;  /* 0x0000008019197810 */ /* 0x000fc60007ffe0ff */
[----:B0-----:R-:W-:-:S05]  /*f140*/  IMAD.WIDE.U32 R4, R7, 0x8, R4 ;  /* 0x0000000807047825 */ /* 0x001fca00078e0004 */
[----:B-----5:R0:W-:Y:S02]  /*f150*/  STG.E.64 desc[UR4][R4.64], R16 ;  /* 0x0000001004007986 */ /* 0x0201e4000c101b04 */
.L_x_6398:
[----:B------:R-:W-:-:S13]  /*f160*/  ISETP.GE.U32.AND P0, PT, R25, R24, PT ;  /* 0x000000181900720c */ /* 0x000fda0003f06070 */
[----:B------:R-:W-:Y:S05]  /*f170*/  @P0 BREAK.RELIABLE B1 ;  /* 0x0000000000010942 */ /* 0x000fea0003800100 */
[----:B------:R-:W-:Y:S05]  /*f180*/  @P0 BRA `(.L_x_6400) ;  /* 0x0000000000300947 */ /* 0x000fea0003800000 */
[----:B0-2---:R-:W0:Y:S01]  /*f190*/  LDC.64 R4, c[0x0][0x388] ;  /* 0x0000e200ff047b82 */ /* 0x005e220000000a00 */
[----:B------:R-:W-:Y:S02]  /*f1a0*/  IMAD.IADD R7, R0, 0x1, R25 ;  /* 0x0000000100077824 */ /* 0x000fe400078e0219 */
[----:B------:R-:W-:Y:S02]  /*f1b0*/  VIADD R25, R25, 0x80 ;  /* 0x0000008019197836 */ /* 0x000fe40000000000 */
[----:B0-----:R-:W-:-:S05]  /*f1c0*/  IMAD.WIDE.U32 R4, R7, 0x8, R4 ;  /* 0x0000000807047825 */ /* 0x001fca00078e0004 */
[----:B------:R0:W-:Y:S02]  /*f1d0*/  STG.E.64 desc[UR4][R4.64], R18 ;  /* 0x0000001204007986 */ /* 0x0001e4000c101b04 */
.L_x_6399:
[----:B------:R-:W-:Y:S05]  /*f1e0*/  BSYNC.RELIABLE B1 ;  /* 0x0000000000017941 */ /* 0x000fea0003800100 */
.L_x_6394:
[----:B------:R-:W-:-:S13]  /*f1f0*/  ISETP.GE.U32.AND P0, PT, R25, R24, PT ;  /* 0x000000181900720c */ /* 0x000fda0003f06070 */
[----:B0-----:R-:W0:Y:S01]  /*f200*/  @!P0 LDC.64 R4, c[0x0][0x388] ;  /* 0x0000e200ff048b82 */ /* 0x001e220000000a00 */
[----:B--2---:R-:W-:Y:S02]  /*f210*/  @!P0 IMAD.IADD R7, R0, 0x1, R25 ;  /* 0x0000000100078824 */ /* 0x004fe400078e0219 */
[----:B------:R-:W-:Y:S02]  /*f220*/  @!P0 VIADD R25, R25, 0x80 ;  /* 0x0000008019198836 */ /* 0x000fe40000000000 */
[----:B0-----:R-:W-:-:S05]  /*f230*/  @!P0 IMAD.WIDE.U32 R4, R7, 0x8, R4 ;  /* 0x0000000807048825 */ /* 0x001fca00078e0004 */
[----:B-----5:R0:W-:Y:S02]  /*f240*/  @!P0 STG.E.64 desc[UR4][R4.64], R20 ;  /* 0x0000001404008986 */ /* 0x0201e4000c101b04 */
.L_x_6400:
[----:B------:R-:W-:Y:S05]  /*f250*/  BSYNC.RECONVERGENT B0 ;  /* 0x0000000000007941 */ /* 0x000fea0003800200 */
.L_x_6393:
[----:B------:R-:W-:Y:S05]  /*f260*/  WARPSYNC.ALL ;  /* 0x0000000000007948 */ /* 0x000fea0003800000 */
[----:B------:R-:W-:-:S13]  /*f270*/  ISETP.GE.U32.AND P0, PT, R25, R24, PT ;  /* 0x000000181900720c */ /* 0x000fda0003f06070 */
[----:B------:R-:W-:Y:S05]  /*f280*/  @P0 EXIT ;  /* 0x000000000000094d */ /* 0x000fea0003800000 */
[----:B0-2---:R-:W0:Y:S01]  /*f290*/  LDC.64 R4, c[0x0][0x388] ;  /* 0x0000e200ff047b82 */ /* 0x005e220000000a00 */
[----:B------:R-:W-:-:S05]  /*f2a0*/  IADD3 R25, PT, PT, R0, R25, RZ ;  /* 0x0000001900197210 */ /* 0x000fca0007ffe0ff */
[----:B0-----:R-:W-:-:S05]  /*f2b0*/  IMAD.WIDE.U32 R4, R25, 0x8, R4 ;  /* 0x0000000819047825 */ /* 0x001fca00078e0004 */
[----:B------:R-:W-:Y:S01]  /*f2c0*/  STG.E.64 desc[UR4][R4.64], R2 ;  /* 0x0000000204007986 */ /* 0x000fe2000c101b04 */
[----:B------:R-:W-:Y:S05]  /*f2d0*/  EXIT ;  /* 0x000000000000794d */ /* 0x000fea0003800000 */
.L_x_6319:
[----:B------:R-:W0:Y:S01]  /*f2e0*/  S2R R8, SR_TID.X ;  /* 0x0000000000087919 */ /* 0x000e220000002100 */
[----:B------:R-:W1:Y:S02]  /*f2f0*/  LDC.64 R2, c[0x0][0x390] ;  /* 0x0000e400ff027b82 */ /* 0x000e640000000a00 */
[----:B-1----:R-:W-:-:S04]  /*f300*/  IMAD.WIDE.U32 R2, R0, 0x8, R2 ;  /* 0x0000000800027825 */ /* 0x002fc800078e0002 */
[----:B0-----:R-:W-:-:S05]  /*f310*/  IMAD.WIDE.U32 R4, R8, 0x10, R2 ;  /* 0x0000001008047825 */ /* 0x001fca00078e0002 */
[----:B------:R-:W2:Y:S01]  /*f320*/  LDG.E.128 R20, desc[UR4][R4.64] ;  /* 0x0000000404147981 */ /* 0x000ea2000c1e1d00 */
[----:B------:R-:W-:Y:S02]  /*f330*/  IMAD.MOV.U32 R2, RZ, RZ, 0x652b82fe ;  /* 0x652b82feff027424 */ /* 0x000fe400078e00ff */
[----:B------:R-:W-:Y:S01]  /*f340*/  IMAD.MOV.U32 R3, RZ, RZ, 0x3ff71547 ;  /* 0x3ff71547ff037424 */ /* 0x000fe200078e00ff */
[----:B------:R-:W-:Y:S01]  /*f350*/  UMOV UR6, 0xfefa39ef ;  /* 0xfefa39ef00067882 */ /* 0x000fe20000000000 */
[----:B------:R-:W-:Y:S01]  /*f360*/  UMOV UR7, 0x3fe62e42 ;  /* 0x3fe62e4200077882 */ /* 0x000fe20000000000 */
[----:B------:R-:W-:Y:S01]  /*f370*/  UMOV UR8, 0x3b39803f ;  /* 0x3b39803f00087882 */ /* 0x000fe20000000000 */
[----:B------:R-:W-:Y:S01]  /*f380*/  UMOV UR9, 0x3c7abc9e ;  /* 0x3c7abc9e00097882 */ /* 0x000fe20000000000 */
[----:B------:R-:W5:Y:S04]  /*f390*/  LDG.E.128 R24, desc[UR4][R4.64+0x800] ;  /* 0x0008000404187981 */ /* 0x000f68000c1e1d00 */
        /* <DEDUP_REMOVED lines=13> */
[----:B-1----:R-:W1:-:S15]  /*f470*/  DFMA R10, R6, -UR6, -|R20| ;  /* 0x80000006060a7c2b */ /* 0x002e5e0008000c14 */
[----:B------:R-:W-:-:S15]  /*f480*/  NOP ;  /* 0x0000000000007918 */ /* 0x000fde0000000000 */
[----:B------:R-:W-:-:S15]  /*f490*/  NOP ;  /* 0x0000000000007918 */ /* 0x000fde0000000000 */
[----:B------:R-:W-:-:S15]  /*f4a0*/  NOP ;  /* 0x0000000000007918 */ /* 0x000fde0000000000 */
[----:B------:R-:W-:-:S04]  /*f4b0*/  NOP ;  /* 0x0000000000007918 */ /* 0x000fc80000000000 */
[----:B-1----:R1:W0:Y:S01]  /*f4c0*/  DFMA R10, R6, -UR8, R10 ;  /* 0x80000008060a7c2b */ /* 0x002222000800000a */
[----:B------:R-:W-:Y:S01]  /*f4d0*/  UMOV UR8, 0x69ce2bdf ;  /* 0x69ce2bdf00087882 */ /* 0x000fe20000000000 */
[----:B-1----:R-:W-:Y:S01]  /*f4e0*/  IMAD.MOV.U32 R6, RZ, RZ, -0x35dec16 ;  /* 0xfca213eaff067424 */ /* 0x002fe200078e00ff */
[----:B------:R-:W-:Y:S01]  /*f4f0*/  UMOV UR9, 0x3e5ade15 ;  /* 0x3e5ade1500097882 */ /* 0x000fe20000000000 */
[----:B------:R-:W-:-:S15]  /*f500*/  IMAD.MOV.U32 R7, RZ, RZ, 0x3e928af3 ;  /* 0x3e928af3ff077424 */ /* 0x000fde00078e00ff */
[----:B------:R-:W-:-:S15]  /*f510*/  NOP ;  /* 0x0000000000007918 */ /* 0x000fde0000000000 */
[----:B------:R-:W-:-:S15]  /*f520*/  NOP ;  /* 0x0000000000007918 */ /* 0x000fde0000000000 */
[----:B------:R-:W-:-:S15]  /*f530*/  NOP ;  /* 0x0000000000007918 */ /* 0x000fde0000000000 */
        /* <DEDUP_REMOVED lines=93> */
.L_x_6402:
[----:B------:R-:W-:Y:S05]  /*fb10*/  BSYNC.RECONVERGENT B0 ;  /* 0x0000000000007941 */ /* 0x000fea0003800200 */
.L_x_6401:
[C---:B-1----:R-:W-:Y:S01]  /*fb20*/  FSETP.GEU.FTZ.AND P0, PT, R31.reuse, 1.7916666269302368164, PT ;  /* 0x3fe555551f00780b */ /* 0x042fe20003f1e000 */
[----:B------:R-:W-:Y:S01]  /*fb30*/  BSSY.RECONVERGENT B1, `(.L_x_6403) ;  /* 0x0000147000017945 */ /* 0x000fe20003800200 */
[----:B------:R-:W-:-:S04]  /*fb40*/  FSETP.GT.FTZ.AND P1, PT, R31, -1.6999999284744262695, PT ;  /* 0xbfd999991f00780b */ /* 0x000fc80003f34000 */
[----:B------:R-:W-:-:S13]  /*fb50*/  PLOP3.LUT P0, PT, P0, P1, PT, 0xf2, 0x2f ;  /* 0x00000000002f781c */ /* 0x000fda0000703e72 */
[----:B------:R-:W-:Y:S05]  /*fb60*/  @P0 BRA `(.L_x_6404) ;  /* 0x00000008000c0947 */ /* 0x000fea0003800000 */
[----:B------:R-:W1:Y:S01]  /*fb70*/  DADD R10, R30, 2 ;  /* 0x400000001e0a7429 */ /* 0x000e620000000000 */
[----:B0-----:R-:W-:Y:S01]  /*fb80*/  MOV R2, 0x1 ;  /* 0x0000000100027802 */ /* 0x001fe20000000f00 */
        /* <DEDUP_REMOVED lines=48> */
[----:B-----5:R-:W-:Y:S05]  /*fe90*/  CALL.REL.NOINC `($__internal_10_$__cuda_sm20_div_rn_f64_full) ;  /* 0x000000dc00747944 */ /* 0x020fea0003c00000 */
[----:B------:R-:W-:-:S07]  /*fea0*/  IMAD.MOV.U32 R5, RZ, RZ, R3 ;  /* 0x000000ffff057224 */ /* 0x000fce00078e0003 */
.L_x_6406:
[----:B------:R-:W-:Y:S05]  /*feb0*/  BSYNC.RECONVERGENT B2 ;  /* 0x0000000000027941 */ /* 0x000fea0003800200 */
.L_x_6405:
        /* <DEDUP_REMOVED lines=78> */
.L_x_6404:
        /* <DEDUP_REMOVED lines=10> */
[----:B------:R-:W-:-:S03]  /*10440*/  @!P0 IMAD.MOV.U32 R30, RZ, RZ, R2 ;  /* 0x000000ffff1e8224 */ /* 0x000fc600078e0002 */
[----:B------:R-:W-:-:S04]  /*10450*/  IADD3 R5, PT, PT, R4, -0x1, RZ ;  /* 0xffffffff04057810 */ /* 0x000fc80007ffe0ff */
[----:B------:R-:W-:Y:S01]  /*10460*/  ISETP.GT.U32.AND P1, PT, R5, 0x7feffffe, PT ;  /* 0x7feffffe0500780c */ /* 0x000fe20003f24070 */
[----:B------:R-:W-:Y:S02]  /*10470*/  IMAD.MOV.U32 R5, RZ, RZ, -0x3ff ;  /* 0xfffffc01ff057424 */ /* 0x000fe400078e00ff */
[----:B------:R-:W-:-:S10]  /*10480*/  @!P0 IMAD.MOV.U32 R5, RZ, RZ, -0x435 ;  /* 0xfffffbcbff058424 */ /* 0x000fd400078e00ff */
[----:B------:R-:W-:Y:S05]  /*10490*/  @P1 BRA `(.L_x_6408) ;  /* 0x0000000800a81947 */ /* 0x000fea0003800000 */
[----:B------:R-:W-:Y:S01]  /*104a0*/  LOP3.LUT R2, R4, 0xfffff, RZ, 0xc0, !PT ;  /* 0x000fffff04027812 */ /* 0x000fe200078ec0ff */
[----:B------:R-:W-:Y:S01]  /*104b0*/  UMOV UR8, 0x80000000 ;  /* 0x8000000000087882 */ /* 0x000fe20000000000 */
[----:B------:R-:W-:Y:S02]  /*104c0*/  UMOV UR9, 0x43300000 ;  /* 0x4330000000097882 */ /* 0x000fe40000000000 */
        /* <DEDUP_REMOVED lines=10> */
[----:B------:R0:W1:Y:S02]  /*10570*/  DADD R30, R2, 1 ;  /* 0x3ff00000021e7429 */ /* 0x0000640000000000 */
[----:B0-----:R-:W-:Y:S01]  /*10580*/  LEA.HI R2, R4, R5, RZ, 0xc ;  /* 0x0000000504027211 */ /* 0x001fe200078f60ff */
[----:B------:R-:W-:Y:S01]  /*10590*/  IMAD.MOV.U32 R4, RZ, RZ, RZ ;  /* 0x000000ffff047224 */ /* 0x000fe200078e00ff */
[----:B-1----:R-:W0:Y:S01]  /*105a0*/  MUFU.RCP64H R5, R31 ;  /* 0x0000001f00057308 */ /* 0x002e220000001800 */
[----:B------:R-:W-:Y:S02]  /*105b0*/  IMAD.MOV.U32 R3, RZ, RZ, 0x43300000 ;  /* 0x43300000ff037424 */ /* 0x000fe400078e00ff */
[----:B------:R-:W-:-:S05]  /*105c0*/  @P0 VIADD R2, R2, 0x1 ;  /* 0x0000000102020836 */ /* 0x000fca0000000000 */
[----:B------:R-:W-:-:S15]  /*105d0*/  LOP3.LUT R2, R2, 0x80000000, RZ, 0x3c, !PT ;  /* 0x8000000002027812 */ /* 0x000fde00078e3cff */
[----:B------:R-:W-:-:S15]  /*105e0*/  NOP ;  /* 0x0000000000007918 */ /* 0x000fde0000000000 */
[----:B------:R-:W-:-:S15]  /*105f0*/  NOP ;  /* 0x0000000000007918 */ /* 0x000fde0000000000 */
[----:B------:R-:W-:-:S07]  /*10600*/  NOP ;  /* 0x0000000000007918 */ /* 0x000fce0000000000 */
        /* <DEDUP_REMOVED lines=147> */
.L_x_6408:
[----:B------:R-:W-:Y:S01]  /*10f40*/  IMAD.MOV.U32 R4, RZ, RZ, 0x0 ;  /* 0x00000000ff047424 */ /* 0x000fe200078e00ff */
[----:B------:R-:W-:Y:S01]  /*10f50*/  LOP3.LUT P0, RZ, R3, 0x7fffffff, RZ, 0xc0, !PT ;  /* 0x7fffffff03ff7812 */ /* 0x000fe2000780c0ff */
[----:B------:R-:W-:-:S06]  /*10f60*/  IMAD.MOV.U32 R5, RZ, RZ, 0x7ff00000 ;  /* 0x7ff00000ff057424 */ /* 0x000fcc00078e00ff */
[----:B------:R-:W0:Y:S02]  /*10f70*/  DFMA R2, R2, R4, +INF ;  /* 0x7ff000000202742b */ /* 0x000e240000000004 */
[----:B0-----:R-:W-:Y:S02]  /*10f80*/  FSEL R4, R2, RZ, P0 ;  /* 0x000000ff02047208 */ /* 0x001fe40000000000 */
[----:B------:R-:W-:-:S07]  /*10f90*/  FSEL R5, R3, -QNAN , P0 ;  /* 0xfff0000003057808 */ /* 0x000fce0000000000 */
.L_x_6407:
[----:B------:R-:W-:Y:S05]  /*10fa0*/  BSYNC.RECONVERGENT B1 ;  /* 0x0000000000017941 */ /* 0x000fea0003800200 */
.L_x_6403:
[----:B------:R-:W-:Y:S01]  /*10fb0*/  IMAD.MOV.U32 R2, RZ, RZ, 0x652b82fe ;  /* 0x652b82feff027424 */ /* 0x000fe200078e00ff */
[----:B------:R-:W-:Y:S01]  /*10fc0*/  MOV R3, 0x3ff71547 ;  /* 0x3ff7154700037802 */ /* 0x000fe20000000f00 */
[----:B------:R-:W-:Y:S01]  /*10fd0*/  UMOV UR6, 0xfefa39ef ;  /* 0xfefa39ef00067882 */ /* 0x000fe20000000000 */
[----:B------:R-:W-:Y:S01]  /*10fe0*/  UMOV UR7, 0x3fe62e42 ;  /* 0x3fe62e4200077882 */ /* 0x000fe20000000000 */
[----:B------:R-:W-:Y:S01]  /*10ff0*/  UMOV UR8, 0x3b39803f ;  /* 0x3b39803f00087882 */ /* 0x000fe20000000000 */
[----:B------:R-:W-:Y:S01]  /*11000*/  UMOV UR9, 0x3c7abc9e ;  /* 0x3c7abc9e00097882 */ /* 0x000fe20000000000 */
[----:B------:R-:W0:Y:S01]  /*11010*/  DADD R6, -RZ, -|R22| ;  /* 0x00000000ff067229 */ /* 0x000e220000000d16 */
[----:B------:R-:W-:Y:S01]  /*11020*/  BSSY.RECONVERGENT B0, `(.L_x_6409) ;  /* 0x000007a000007945 */ /* 0x000fe20003800200 */
[----:B0-----:R-:W-:Y:S01]  /*11030*/  FSETP.GEU.FTZ.AND P0, PT, |R7|, 4.1917929649353027344, PT ;  /* 0x4086232b0700780b */ /* 0x001fe20003f1e200 */
[----:B------:R-:W-:-:S15]  /*11040*/  IMAD.MOV.U32 R9, RZ, RZ, R20 ;  /* 0x000000ffff097224 */ /* 0x000fde00078e0014 */
        /* <DEDUP_REMOVED lines=93> */
[----:B------:R-:W-:-:S15]  /*11620*/  DSETP.MIN.AND P2, P3, RZ, R20, PT ;  /* 0x00000014ff00722a */ /* 0x000fde0003b40000 */
        /* <DEDUP_REMOVED lines=25> */
.L_x_6410:
[----:B------:R-:W-:Y:S05]  /*117c0*/  BSYNC.RECONVERGENT B0 ;  /* 0x0000000000007941 */ /* 0x000fea0003800200 */
.L_x_6409:
[----:B0-----:R-:W-:Y:S01]  /*117d0*/  MOV R2, RZ ;  /* 0x000000ff00027202 */ /* 0x001fe20000000f00 */
[----:B------:R-:W-:Y:S01]  /*117e0*/  IMAD.MOV.U32 R20, RZ, RZ, RZ ;  /* 0x000000ffff147224 */ /* 0x000fe200078e00ff */
[C---:B-1----:R-:W-:Y:S01]  /*117f0*/  FSETP.GEU.FTZ.AND P1, PT, R31.reuse, 1.7916666269302368164, PT ;  /* 0x3fe555551f00780b */ /* 0x042fe20003f3e000 */
[----:B------:R-:W-:Y:S01]  /*11800*/  BSSY.RECONVERGENT B1, `(.L_x_6411) ;  /* 0x000014b000017945 */ /* 0x000fe20003800200 */
[----:B------:R-:W-:Y:S02]  /*11810*/  FSETP.GT.FTZ.AND P0, PT, R31, -1.6999999284744262695, PT ;  /* 0xbfd999991f00780b */ /* 0x000fe40003f14000 */
[----:B------:R-:W-:Y:S02]  /*11820*/  FSEL R3, R2, R21, P2 ;  /* 0x0000001502037208 */ /* 0x000fe40001000000 */
[----:B------:R-:W-:Y:S02]  /*11830*/  @P3 LOP3.LUT R3, R21, 0x80000, RZ, 0xfc, !PT ;  /* 0x0008000015033812 */ /* 0x000fe400078efcff */
[----:B------:R-:W-:-:S03]  /*11840*/  SEL R20, R20, R9, P2 ;  /* 0x0000000914147207 */ /* 0x000fc60001000000 */
[----:B------:R-:W-:-:S06]  /*11850*/  IMAD.MOV.U32 R21, RZ, RZ, R3 ;  /* 0x000000ffff157224 */ /* 0x000fcc00078e0003 */
[----:B------:R0:W1:Y:S02]  /*11860*/  DADD R20, R20, -R4 ;  /* 0x0000000014147229 */ /* 0x0000640000000804 */
[----:B01----:R-:W-:Y:S05]  /*11870*/  @P0 BRA !P1, `(.L_x_6412) ;  /* 0x0000000c00040947 */ /* 0x003fea0004800000 */
[----:B------:R-:W0:Y:S01]  /*11880*/  DADD R30, R30, 1 ;  /* 0x3ff000001e1e7429 */ /* 0x000e220000000000 */
[----:B------:R-:W-:Y:S01]  /*11890*/  IMAD.MOV.U32 R7, RZ, RZ, -0x3ff ;  /* 0xfffffc01ff077424 */ /* 0x000fe200078e00ff */
[----:B0-----:R-:W-:Y:S01]  /*118a0*/  ISETP.GT.AND P0, PT, R31, 0xfffff, PT ;  /* 0x000fffff1f00780c */ /* 0x001fe20003f04270 */
[----:B------:R-:W-:Y:S02]  /*118b0*/  IMAD.MOV.U32 R2, RZ, RZ, R30 ;  /* 0x000000ffff027224 */ /* 0x000fe400078e001e */
[--C-:B------:R-:W-:Y:S02]  /*118c0*/  IMAD.MOV.U32 R3, RZ, RZ, R31.reuse ;  /* 0x000000ffff037224 */ /* 0x100fe400078e001f */
[----:B------:R-:W-:-:S08]  /*118d0*/  IMAD.MOV.U32 R6, RZ, RZ, R31 ;  /* 0x000000ffff067224 */ /* 0x000fd000078e001f */
        /* <DEDUP_REMOVED lines=35> */
[----:B------:R-:W-:-:S03]  /*11b10*/  IMAD.MOV.U32 R3, RZ, RZ, 0x43300000 ;  /* 0x43300000ff037424 */ /* 0x000fc600078e00ff */
[----:B------:R-:W-:-:S04]  /*11b20*/  @P0 IADD3 R2, PT, PT, R2, 0x1, RZ ;  /* 0x0000000102020810 */ /* 0x000fc80007ffe0ff */
[----:B------:R-:W-:-:S15]  /*11b30*/  LOP3.LUT R2, R2, 0x80000000, RZ, 0x3c, !PT ;  /* 0x8000000002027812 */ /* 0x000fde00078e3cff */
[----:B------:R-:W-:-:S15]  /*11b40*/  NOP ;  /* 0x0000000000007918 */ /* 0x000fde0000000000 */
[----:B------:R-:W-:-:S15]  /*11b50*/  NOP ;  /* 0x0000000000007918 */ /* 0x000fde0000000000 */
[----:B------:R-:W-:-:S09]  /*11b60*/  NOP ;  /* 0x0000000000007918 */ /* 0x000fd20000000000 */
        /* <DEDUP_REMOVED lines=146> */
.L_x_6412:
[----:B------:R-:W0:Y:S01]  /*12490*/  DADD R10, R30, 2 ;  /* 0x400000001e0a7429 */ /* 0x000e220000000000 */
        /* <DEDUP_REMOVED lines=51> */
.L_x_6415:
[----:B------:R-:W-:Y:S05]  /*127d0*/  BSYNC.RECONVERGENT B2 ;  /* 0x0000000000027941 */ /* 0x000fea0003800200 */
.L_x_6414:
        /* <DEDUP_REMOVED lines=77> */
.L_x_6413:
[----:B------:R-:W-:Y:S05]  /*12cb0*/  BSYNC.RECONVERGENT B1 ;  /* 0x0000000000017941 */ /* 0x000fea0003800200 */
.L_x_6411:
[----:B------:R-:W-:Y:S01]  /*12cc0*/  IMAD.MOV.U32 R2, RZ, RZ, 0x652b82fe ;  /* 0x652b82feff027424 */ /* 0x000fe200078e00ff */
[----:B------:R-:W-:Y:S01]  /*12cd0*/  UMOV UR6, 0xfefa39ef ;  /* 0xfefa39ef00067882 */ /* 0x000fe20000000000 */
[----:B------:R-:W-:Y:S01]  /*12ce0*/  IMAD.MOV.U32 R3, RZ, RZ, 0x3ff71547 ;  /* 0x3ff71547ff037424 */ /* 0x000fe200078e00ff */
[----:B------:R-:W-:Y:S01]  /*12cf0*/  UMOV UR7, 0x3fe62e42 ;  /* 0x3fe62e4200077882 */ /* 0x000fe20000000000 */
[----:B------:R-:W-:Y:S01]  /*12d00*/  UMOV UR8, 0x3b39803f ;  /* 0x3b39803f00087882 */ /* 0x000fe20000000000 */
[----:B------:R-:W-:Y:S01]  /*12d10*/  UMOV UR9, 0x3c7abc9e ;  /* 0x3c7abc9e00097882 */ /* 0x000fe20000000000 */
[----:B-----5:R-:W2:Y:S01]  /*12d20*/  DADD R6, -RZ, -|R24| ;  /* 0x00000000ff067229 */ /* 0x020ea20000000d18 */
[----:B------:R-:W-:Y:S01]  /*12d30*/  BSSY.RECONVERGENT B0, `(.L_x_6416) ;  /* 0x000007a000007945 */ /* 0x000fe20003800200 */
[----:B--2---:R-:W-:Y:S01]  /*12d40*/  FSETP.GEU.FTZ.AND P0, PT, |R7|, 4.1917929649353027344, PT ;  /* 0x4086232b0700780b */ /* 0x004fe20003f1e200 */
[----:B------:R-:W-:-:S15]  /*12d50*/  IMAD.MOV.U32 R9, RZ, RZ, R22 ;  /* 0x000000ffff097224 */ /* 0x000fde00078e0016 */
[----:B------:R-:W-:-:S15]  /*12d60*/  NOP ;  /* 0x0000000000007918 */ /* 0x000fde0000000000 */
[----:B------:R-:W-:-:S15]  /*12d70*/  NOP ;  /* 0x0000000000007918 */ /* 0x000fde0000000000 */
[----:B------:R-:W-:-:S15]  /*12d80*/  NOP ;  /* 0x0000000000007918 */ /* 0x000fde0000000000 */
[----:B------:R-:W-:-:S01]  /*12d90*/  NOP ;  /* 0x0000000000007918 */ /* 0x000fc20000000000 */
        /* <DEDUP_REMOVED lines=10> */
[----:B--2---:R-:W2:-:S15]  /*12e40*/  DFMA R28, R10, -UR6, -|R24| ;  /* 0x800000060a1c7c2b */ /* 0x004e9e0008000c18 */
[----:B------:R-:W-:-:S15]  /*12e50*/  NOP ;  /* 0x0000000000007918 */ /* 0x000fde0000000000 */
[----:B------:R-:W-:-:S15]  /*12e60*/  NOP ;  /* 0x0000000000007918 */ /* 0x000fde0000000000 */
[----:B------:R-:W-:-:S15]  /*12e70*/  NOP ;  /* 0x0000000000007918 */ /* 0x000fde0000000000 */
[----:B------:R-:W-:-:S04]  /*12e80*/  NOP ;  /* 0x0000000000007918 */ /* 0x000fc80000000000 */
        /* <DEDUP_REMOVED lines=79> */
[----:B--2---:R-:W0:Y:S02]  /*13380*/  DFMA R10, R28, R10, 1 ;  /* 0x3ff000001c0a742b */ /* 0x004e24000000000a */
        /* <DEDUP_REMOVED lines=9> */
[----:B------:R-:W-:Y:S02]  /*13420*/  @!P1 LEA R3, R2, 0x3ff00000, 0x14 ;  /* 0x3ff0000002039811 */ /* 0x000fe400078ea0ff */
[----:B------:R-:W-:-:S15]  /*13430*/  @!P1 MOV R2, RZ ;  /* 0x000000ff00029202 */ /* 0x000fde0000000f00 */
        /* <DEDUP_REMOVED lines=9> */
.L_x_6417:
[----:B------:R-:W-:Y:S05]  /*134d0*/  BSYNC.RECONVERGENT B0 ;  /* 0x0000000000007941 */ /* 0x000fea0003800200 */
.L_x_6416:
[----:B0-----:R-:W-:Y:S01]  /*134e0*/  IMAD.MOV.U32 R2, RZ, RZ, RZ ;  /* 0x000000ffff027224 */ /* 0x001fe200078e00ff */
[C---:B--2---:R-:W-:Y:S01]  /*134f0*/  FSETP.GEU.FTZ.AND P1, PT, R31.reuse, 1.7916666269302368164, PT ;  /* 0x3fe555551f00780b */ /* 0x044fe20003f3e000 */
[----:B------:R-:W-:Y:S01]  /*13500*/  IMAD.MOV.U32 R22, RZ, RZ, RZ ;  /* 0x000000ffff167224 */ /* 0x000fe200078e00ff */
[----:B------:R-:W-:Y:S01]  /*13510*/  FSETP.GT.FTZ.AND P0, PT, R31, -1.6999999284744262695, PT ;  /* 0xbfd999991f00780b */ /* 0x000fe20003f14000 */
[----:B------:R-:W-:Y:S01]  /*13520*/  BSSY.RECONVERGENT B1, `(.L_x_6418) ;  /* 0x000014b000017945 */ /* 0x000fe20003800200 */
[----:B------:R-:W-:Y:S02]  /*13530*/  FSEL R3, R2, R23, P2 ;  /* 0x0000001702037208 */ /* 0x000fe40001000000 */
[----:B------:R-:W-:Y:S02]  /*13540*/  @P3 LOP3.LUT R3, R23, 0x80000, RZ, 0xfc, !PT ;  /* 0x0008000017033812 */ /* 0x000fe400078efcff */
[----:B------:R-:W-:-:S03]  /*13550*/  SEL R22, R22, R9, P2 ;  /* 0x0000000916167207 */ /* 0x000fc60001000000 */
[----:B------:R-:W-:-:S06]  /*13560*/  IMAD.MOV.U32 R23, RZ, RZ, R3 ;  /* 0x000000ffff177224 */ /* 0x000fcc00078e0003 */
[----:B-1----:R0:W1:Y:S02]  /*13570*/  DADD R22, R22, -R4 ;  /* 0x0000000016167229 */ /* 0x0020640000000804 */
[----:B01----:R-:W-:Y:S05]  /*13580*/  @P0 BRA !P1, `(.L_x_6419) ;  /* 0x0000000c00080947 */ /* 0x003fea0004800000 */
[----:B------:R-:W0:Y:S01]  /*13590*/  DADD R30, R30, 1 ;  /* 0x3ff000001e1e7429 */ /* 0x000e220000000000 */
[----:B------:R-:W-:Y:S01]  /*135a0*/  IMAD.MOV.U32 R7, RZ, RZ, -0x3ff ;  /* 0xfffffc01ff077424 */ /* 0x000fe200078e00ff */
[----:B0-----:R-:W-:Y:S01]  /*135b0*/  ISETP.GT.AND P0, PT, R31, 0xfffff, PT ;  /* 0x000fffff1f00780c */ /* 0x001fe20003f04270 */
[----:B------:R-:W-:Y:S01]  /*135c0*/  IMAD.MOV.U32 R2, RZ, RZ, R30 ;  /* 0x000000ffff027224 */ /* 0x000fe200078e001e */
[----:B------:R-:W-:Y:S01]  /*135d0*/  MOV R3, R31 ;  /* 0x0000001f00037202 */ /* 0x000fe20000000f00 */
[----:B------:R-:W-:-:S10]  /*135e0*/  IMAD.MOV.U32 R6, RZ, RZ, R31 ;  /* 0x000000ffff067224 */ /* 0x000fd400078e001f */
        /* <DEDUP_REMOVED lines=188> */
.L_x_6419:
[----:B------:R-:W0:Y:S01]  /*141b0*/  DADD R10, R30, 2 ;  /* 0x400000001e0a7429 */ /* 0x000e220000000000 */
        /* <DEDUP_REMOVED lines=50> */
[----:B------:R-:W-:-:S07]  /*144e0*/  MOV R5, R3 ;  /* 0x0000000300057202 */ /* 0x000fce0000000f00 */
.L_x_6422:
[----:B------:R-:W-:Y:S05]  /*144f0*/  BSYNC.RECONVERGENT B2 ;  /* 0x0000000000027941 */ /* 0x000fea0003800200 */
.L_x_6421:
        /* <DEDUP_REMOVED lines=77> */
.L_x_6420:
[----:B------:R-:W-:Y:S05]  /*149d0*/  BSYNC.RECONVERGENT B1 ;  /* 0x0000000000017941 */ /* 0x000fea0003800200 */
.L_x_6418:
[----:B------:R-:W-:Y:S01]  /*149e0*/  IMAD.MOV.U32 R2, RZ, RZ, 0x652b82fe ;  /* 0x652b82feff027424 */ /* 0x000fe200078e00ff */
[----:B------:R-:W-:Y:S01]  /*149f0*/  UMOV UR6, 0xfefa39ef ;  /* 0xfefa39ef00067882 */ /* 0x000fe20000000000 */
[----:B------:R-:W-:Y:S01]  /*14a00*/  IMAD.MOV.U32 R3, RZ, RZ, 0x3ff71547 ;  /* 0x3ff71547ff037424 */ /* 0x000fe200078e00ff */
[----:B------:R-:W-:Y:S01]  /*14a10*/  UMOV UR7, 0x3fe62e42 ;  /* 0x3fe62e4200077882 */ /* 0x000fe20000000000 */
[----:B------:R-:W-:Y:S01]  /*14a20*/  UMOV UR8, 0x3b39803f ;  /* 0x3b39803f00087882 */ /* 0x000fe20000000000 */
[----:B------:R-:W-:Y:S01]  /*14a30*/  UMOV UR9, 0x3c7abc9e ;  /* 0x3c7abc9e00097882 */ /* 0x000fe20000000000 */
[----:B------:R-:W2:Y:S01]  /*14a40*/  DADD R6, -RZ, -|R26| ;  /* 0x00000000ff067229 */ /* 0x000ea20000000d1a */
        /* <DEDUP_REMOVED lines=24> */
[----:B--2---:R-:W-:Y:S01]  /*14bd0*/  MOV R10, 0xfca213ea ;  /* 0xfca213ea000a7802 */ /* 0x004fe20000000f00 */
[----:B------:R-:W-:Y:S01]  /*14be0*/  IMAD.MOV.U32 R11, RZ, RZ, 0x3e928af3 ;  /* 0x3e928af3ff0b7424 */ /* 0x000fe200078e00ff */
[----:B------:R-:W-:-:S15]  /*14bf0*/  UMOV UR9, 0x3e5ade15 ;  /* 0x3e5ade1500097882 */ /* 0x000fde0000000000 */
        /* <DEDUP_REMOVED lines=75> */
[----:B0-----:R-:W-:Y:S02]  /*150b0*/  IMAD R31, R2, 0x100000, R11 ;  /* 0x00100000021f7824 */ /* 0x001fe400078e020b */
[----:B------:R-:W-:Y:S01]  /*150c0*/  IMAD.MOV.U32 R30, RZ, RZ, R10 ;  /* 0x000000ffff1e7224 */ /* 0x000fe200078e000a */
[----:B------:R-:W-:Y:S06]  /*150d0*/  @!P0 BRA `(.L_x_6424) ;  /* 0x0000000000448947 */ /* 0x000fec0003800000 */
[----:B------:R-:W-:Y:S01]  /*150e0*/  FSETP.GEU.FTZ.AND P1, PT, |R7|, 4.2275390625, PT ;  /* 0x408748000700780b */ /* 0x000fe20003f3e200 */
[----:B------:R-:W-:-:S12]  /*150f0*/  DSETP.NE.AND P0, PT, R26, RZ, PT ;  /* 0x000000ff1a00722a */ /* 0x000fd80003f05000 */
[----:B------:R-:W-:-:S04]  /*15100*/  @!P1 LEA.HI R3, R2, R2, RZ, 0x1 ;  /* 0x0000000202039211 */ /* 0x000fc800078f08ff */
[----:B------:R-:W-:-:S04]  /*15110*/  @!P1 SHF.R.S32.HI R3, RZ, 0x1, R3 ;  /* 0x00000001ff039819 */ /* 0x000fc80000011403 */
[----:B------:R-:W-:Y:S01]  /*15120*/  @!P1 IADD3 R2, PT, PT, R2, -R3, RZ ;  /* 0x8000000302029210 */ /* 0x000fe20007ffe0ff */
[----:B------:R-:W-:-:S03]  /*15130*/  @!P1 IMAD R11, R3, 0x100000, R11 ;  /* 0x00100000030b9824 */ /* 0x000fc600078e020b */
        /* <DEDUP_REMOVED lines=11> */
.L_x_6424:
[----:B------:R-:W-:Y:S05]  /*151f0*/  BSYNC.RECONVERGENT B0 ;  /* 0x0000000000007941 */ /* 0x000fea0003800200 */
.L_x_6423:
[----:B0-----:R-:W-:Y:S01]  /*15200*/  IMAD.MOV.U32 R2, RZ, RZ, RZ ;  /* 0x000000ffff027224 */ /* 0x001fe200078e00ff */
[C---:B--2---:R-:W-:Y:S01]  /*15210*/  FSETP.GEU.FTZ.AND P1, PT, R31.reuse, 1.7916666269302368164, PT ;  /* 0x3fe555551f00780b */ /* 0x044fe20003f3e000 */
[----:B------:R-:W-:Y:S01]  /*15220*/  IMAD.MOV.U32 R24, RZ, RZ, RZ ;  /* 0x000000ffff187224 */ /* 0x000fe200078e00ff */
[----:B------:R-:W-:Y:S01]  /*15230*/  FSETP.GT.FTZ.AND P0, PT, R31, -1.6999999284744262695, PT ;  /* 0xbfd999991f00780b */ /* 0x000fe20003f14000 */
[----:B------:R-:W-:Y:S01]  /*15240*/  BSSY.RECONVERGENT B1, `(.L_x_6425) ;  /* 0x000014a000017945 */ /* 0x000fe20003800200 */
[----:B------:R-:W-:Y:S02]  /*15250*/  FSEL R3, R2, R25, P2 ;  /* 0x0000001902037208 */ /* 0x000fe40001000000 */
[----:B------:R-:W-:Y:S02]  /*15260*/  @P3 LOP3.LUT R3, R25, 0x80000, RZ, 0xfc, !PT ;  /* 0x0008000019033812 */ /* 0x000fe400078efcff */
[----:B------:R-:W-:Y:S02]  /*15270*/  SEL R24, R24, R9, P2 ;  /* 0x0000000918187207 */ /* 0x000fe40001000000 */
[----:B------:R-:W-:-:S06]  /*15280*/  MOV R25, R3 ;  /* 0x0000000300197202 */ /* 0x000fcc0000000f00 */
[----:B-1----:R0:W1:Y:S02]  /*15290*/  DADD R24, R24, -R4 ;  /* 0x0000000018187229 */ /* 0x0020640000000804 */
[----:B01----:R-:W-:Y:S05]  /*152a0*/  @P0 BRA !P1, `(.L_x_6426) ;  /* 0x0000000c00040947 */ /* 0x003fea0004800000 */
[----:B------:R-:W0:Y:S01]  /*152b0*/  DADD R30, R30, 1 ;  /* 0x3ff000001e1e7429 */ /* 0x000e220000000000 */
[----:B------:R-:W-:Y:S01]  /*152c0*/  IMAD.MOV.U32 R7, RZ, RZ, -0x3ff ;  /* 0xfffffc01ff077424 */ /* 0x000fe200078e00ff */
[----:B0-----:R-:W-:Y:S01]  /*152d0*/  ISETP.GT.AND P0, PT, R31, 0xfffff, PT ;  /* 0x000fffff1f00780c */ /* 0x001fe20003f04270 */
[----:B------:R-:W-:Y:S02]  /*152e0*/  IMAD.MOV.U32 R2, RZ, RZ, R30 ;  /* 0x000000ffff027224 */ /* 0x000fe400078e001e */
[--C-:B------:R-:W-:Y:S02]  /*152f0*/  IMAD.MOV.U32 R3, RZ, RZ, R31.reuse ;  /* 0x000000ffff037224 */ /* 0x100fe400078e001f */
[----:B------:R-:W-:-:S08]  /*15300*/  IMAD.MOV.U32 R6, RZ, RZ, R31 ;  /* 0x000000ffff067224 */ /* 0x000fd000078e001f */
        /* <DEDUP_REMOVED lines=34> */
[----:B-1----:R-:W-:Y:S02]  /*15530*/  LEA.HI R2, R6, R7, RZ, 0xc ;  /* 0x0000000706027211 */ /* 0x002fe400078f60ff */
[----:B------:R-:W-:-:S03]  /*15540*/  MOV R3, 0x43300000 ;  /* 0x4330000000037802 */ /* 0x000fc60000000f00 */
        /* <DEDUP_REMOVED lines=151> */
.L_x_6426:
        /* <DEDUP_REMOVED lines=50> */
[----:B------:R-:W-:Y:S05]  /*161e0*/  CALL.REL.NOINC `($__internal_10_$__cuda_sm20_div_rn_f64_full) ;  /* 0x0000007800a07944 */ /* 0x000fea0003c00000 */
[----:B------:R-:W-:-:S07]  /*161f0*/  IMAD.MOV.U32 R5, RZ, RZ, R3 ;  /* 0x000000ffff057224 */ /* 0x000fce00078e0003 */
.L_x_6429:
[----:B------:R-:W-:Y:S05]  /*16200*/  BSYNC.RECONVERGENT B2 ;  /* 0x0000000000027941 */ /* 0x000fea0003800200 */
.L_x_6428:
        /* <DEDUP_REMOVED lines=77> */
.L_x_6427:
[----:B------:R-:W-:Y:S05]  /*166e0*/  BSYNC.RECONVERGENT B1 ;  /* 0x0000000000017941 */ /* 0x000fea0003800200 */
.L_x_6425:
[----:B------:R-:W-:Y:S01]  /*166f0*/  MOV R2, 0x652b82fe ;  /* 0x652b82fe00027802 */ /* 0x000fe20000000f00 */
[----:B------:R-:W-:Y:S01]  /*16700*/  IMAD.MOV.U32 R3, RZ, RZ, 0x3ff71547 ;  /* 0x3ff71547ff037424 */ /* 0x000fe200078e00ff */
[----:B------:R-:W-:Y:S01]  /*16710*/  UMOV UR6, 0xfefa39ef ;  /* 0xfefa39ef00067882 */ /* 0x000fe20000000000 */
[----:B------:R-:W-:Y:S01]  /*16720*/  UMOV UR7, 0x3fe62e42 ;  /* 0x3fe62e4200077882 */ /* 0x000fe20000000000 */
[----:B------:R-:W-:Y:S01]  /*16730*/  UMOV UR8, 0x3b39803f ;  /* 0x3b39803f00087882 */ /* 0x000fe20000000000 */
[----:B------:R-:W-:Y:S01]  /*16740*/  UMOV UR9, 0x3c7abc9e ;  /* 0x3c7abc9e00097882 */ /* 0x000fe20000000000 */
[----:B------:R-:W2:Y:S01]  /*16750*/  DADD R6, -RZ, -|R12| ;  /* 0x00000000ff067229 */ /* 0x000ea20000000d0c */
[----:B------:R-:W-:Y:S01]  /*16760*/  BSSY.RECONVERGENT B0, `(.L_x_6430) ;  /* 0x0000079000007945 */ /* 0x000fe20003800200 */
[----:B--2---:R-:W-:Y:S02]  /*16770*/  FSETP.GEU.FTZ.AND P0, PT, |R7|, 4.1917929649353027344, PT ;  /* 0x4086232b0700780b */ /* 0x004fe40003f1e200 */
[----:B------:R-:W-:-:S15]  /*16780*/  MOV R9, R26 ;  /* 0x0000001a00097202 */ /* 0x000fde0000000f00 */
[----:B------:R-:W-:-:S15]  /*16790*/  NOP ;  /* 0x0000000000007918 */ /* 0x000fde0000000000 */
[----:B------:R-:W-:-:S15]  /*167a0*/  NOP ;  /* 0x0000000000007918 */ /* 0x000fde0000000000 */
[----:B------:R-:W-:-:S15]  /*167b0*/  NOP ;  /* 0x0000000000007918 */ /* 0x000fde0000000000 */
        /* <DEDUP_REMOVED lines=115> */
.L_x_6431:
[----:B------:R-:W-:Y:S05]  /*16ef0*/  BSYNC.RECONVERGENT B0 ;  /* 0x0000000000007941 */ /* 0x000fea0003800200 */
.L_x_6430:
[----:B0-----:R-:W-:Y:S01]  /*16f00*/  IMAD.MOV.U32 R2, RZ, RZ, RZ ;  /* 0x000000ffff027224 */ /* 0x001fe200078e00ff */
[C---:B--2---:R-:W-:Y:S01]  /*16f10*/  FSETP.GEU.FTZ.AND P1, PT, R31.reuse, 1.7916666269302368164, PT ;  /* 0x3fe555551f00780b */ /* 0x044fe20003f3e000 */
[----:B------:R-:W-:Y:S01]  /*16f20*/  BSSY.RECONVERGENT B1, `(.L_x_6432) ;  /* 0x000014d000017945 */ /* 0x000fe20003800200 */
[----:B------:R-:W-:Y:S02]  /*16f30*/  FSETP.GT.FTZ.AND P0, PT, R31, -1.6999999284744262695, PT ;  /* 0xbfd999991f00780b */ /* 0x000fe40003f14000 */
[----:B------:R-:W-:Y:S02]  /*16f40*/  FSEL R3, R2, R27, P2 ;  /* 0x0000001b02037208 */ /* 0x000fe40001000000 */
[----:B------:R-:W-:Y:S02]  /*16f50*/  @P3 LOP3.LUT R3, R27, 0x80000, RZ, 0xfc, !PT ;  /* 0x000800001b033812 */ /* 0x000fe400078efcff */
[----:B------:R-:W-:-:S03]  /*16f60*/  MOV R26, RZ ;  /* 0x000000ff001a7202 */ /* 0x000fc60000000f00 */
[----:B------:R-:W-:Y:S01]  /*16f70*/  IMAD.MOV.U32 R27, RZ, RZ, R3 ;  /* 0x000000ffff1b7224 */ /* 0x000fe200078e0003 */
[----:B------:R-:W-:-:S06]  /*16f80*/  SEL R26, R26, R9, P2 ;  /* 0x000000091a1a7207 */ /* 0x000fcc0001000000 */
[----:B-1----:R0:W1:Y:S02]  /*16f90*/  DADD R26, R26, -R4 ;  /* 0x000000001a1a7229 */ /* 0x0020640000000804 */
[----:B01----:R-:W-:Y:S05]  /*16fa0*/  @P0 BRA !P1, `(.L_x_6433) ;  /* 0x0000000c00080947 */ /* 0x003fea0004800000 */
        /* <DEDUP_REMOVED lines=194> */
.L_x_6433:
        /* <DEDUP_REMOVED lines=52> */
.L_x_6436:
[----:B------:R-:W-:Y:S05]  /*17f10*/  BSYNC.RECONVERGENT B2 ;  /* 0x0000000000027941 */ /* 0x000fea0003800200 */
.L_x_6435:
        /* <DEDUP_REMOVED lines=77> */
.L_x_6434:
[----:B------:R-:W-:Y:S05]  /*183f0*/  BSYNC.RECONVERGENT B1 ;  /* 0x0000000000017941 */ /* 0x000fea0003800200 */
.L_x_6432:
        /* <DEDUP_REMOVED lines=32> */
[----:B------:R-:W-:Y:S01]  /*18600*/  MOV R11, 0x3e928af3 ;  /* 0x3e928af3000b7802 */ /* 0x000fe20000000f00 */
        /* <DEDUP_REMOVED lines=96> */
.L_x_6438:
[----:B------:R-:W-:Y:S05]  /*18c10*/  BSYNC.RECONVERGENT B0 ;  /* 0x0000000000007941 */ /* 0x000fea0003800200 */
.L_x_6437:
        /* <DEDUP_REMOVED lines=14> */
[--C-:B------:R-:W-:Y:S01]  /*18d00*/  IMAD.MOV.U32 R3, RZ, RZ, R31.reuse ;  /* 0x000000ffff037224 */ /* 0x100fe200078e001f */
        /* <DEDUP_REMOVED lines=24> */
[----:B------:R-:W-:Y:S02]  /*18e90*/  LOP3.LUT R3, R2, 0x3ff00000, RZ, 0xfc, !PT ;  /* 0x3ff0000002037812 */ /* 0x000fe400078efcff */
[----:B------:R-:W-:Y:S02]  /*18ea0*/  MOV R2, R30 ;  /* 0x0000001e00027202 */ /* 0x000fe40000000f00 */
        /* <DEDUP_REMOVED lines=163> */
.L_x_6440:
        /* <DEDUP_REMOVED lines=50> */
[----:B------:R-:W-:Y:S05]  /*19c00*/  CALL.REL.NOINC `($__internal_10_$__cuda_sm20_div_rn_f64_full) ;  /* 0x0000004000187944 */ /* 0x000fea0003c00000 */
[----:B------:R-:W-:-:S07]  /*19c10*/  IMAD.MOV.U32 R5, RZ, RZ, R3 ;  /* 0x000000ffff057224 */ /* 0x000fce00078e0003 */
.L_x_6443:
[----:B------:R-:W-:Y:S05]  /*19c20*/  BSYNC.RECONVERGENT B2 ;  /* 0x0000000000027941 */ /* 0x000fea0003800200 */
.L_x_6442:
        /* <DEDUP_REMOVED lines=77> */
.L_x_6441:
[----:B------:R-:W-:Y:S05]  /*1a100*/  BSYNC.RECONVERGENT B1 ;  /* 0x0000000000017941 */ /* 0x000fea0003800200 */
.L_x_6439:
[----:B------:R-:W-:Y:S01]  /*1a110*/  IMAD.MOV.U32 R2, RZ, RZ, 0x652b82fe ;  /* 0x652b82feff027424 */ /* 0x000fe200078e00ff */
[----:B------:R-:W-:Y:S01]  /*1a120*/  MOV R3, 0x3ff71547 ;  /* 0x3ff7154700037802 */ /* 0x000fe20000000f00 */
[----:B------:R-:W-:Y:S01]  /*1a130*/  UMOV UR6, 0xfefa39ef ;  /* 0xfefa39ef00067882 */ /* 0x000fe20000000000 */
        /* <DEDUP_REMOVED lines=126> */
.L_x_6445:
[----:B------:R-:W-:Y:S05]  /*1a920*/  BSYNC.RECONVERGENT B0 ;  /* 0x0000000000007941 */ /* 0x000fea0003800200 */
.L_x_6444:
[----:B0-----:R-:W-:Y:S01]  /*1a930*/  MOV R2, RZ ;  /* 0x000000ff00027202 */ /* 0x001fe20000000f00 */
[----:B------:R-:W-:Y:S01]  /*1a940*/  IMAD.MOV.U32 R14, RZ, RZ, RZ ;  /* 0x000000ffff0e7224 */ /* 0x000fe200078e00ff */
[C---:B--2---:R-:W-:Y:S01]  /*1a950*/  FSETP.GEU.FTZ.AND P1, PT, R31.reuse, 1.7916666269302368164, PT ;  /* 0x3fe555551f00780b */ /* 0x044fe20003f3e000 */
[----:B------:R-:W-:Y:S01]  /*1a960*/  BSSY.RECONVERGENT B1, `(.L_x_6446) ;  /* 0x000014b000017945 */ /* 0x000fe20003800200 */
[----:B------:R-:W-:Y:S02]  /*1a970*/  FSETP.GT.FTZ.AND P0, PT, R31, -1.6999999284744262695, PT ;  /* 0xbfd999991f00780b */ /* 0x000fe40003f14000 */
        /* <DEDUP_REMOVED lines=199> */
.L_x_6447:
        /* <DEDUP_REMOVED lines=52> */
.L_x_6450:
[----:B------:R-:W-:Y:S05]  /*1b930*/  BSYNC.RECONVERGENT B2 ;  /* 0x0000000000027941 */ /* 0x000fea0003800200 */
.L_x_6449:
        /* <DEDUP_REMOVED lines=77> */
.L_x_6448:
[----:B------:R-:W-:Y:S05]  /*1be10*/  BSYNC.RECONVERGENT B1 ;  /* 0x0000000000017941 */ /* 0x000fea0003800200 */
.L_x_6446:
        /* <DEDUP_REMOVED lines=129> */
.L_x_6452:
[----:B------:R-:W-:Y:S05]  /*1c630*/  BSYNC.RECONVERGENT B0 ;  /* 0x0000000000007941 */ /* 0x000fea0003800200 */
.L_x_6451:
        /* <DEDUP_REMOVED lines=205> */
.L_x_6454:
        /* <DEDUP_REMOVED lines=52> */
.L_x_6457:
[----:B------:R-:W-:Y:S05]  /*1d650*/  BSYNC.RECONVERGENT B2 ;  /* 0x0000000000027941 */ /* 0x000fea0003800200 */
.L_x_6456:
        /* <DEDUP_REMOVED lines=77> */
.L_x_6455:
[----:B------:R-:W-:Y:S05]  /*1db30*/  BSYNC.RECONVERGENT B1 ;  /* 0x0000000000017941 */ /* 0x000fea0003800200 */
.L_x_6453:
[----:B------:R-:W2:Y:S01]  /*1db40*/  LDC.64 R2, c[0x0][0x388] ;  /* 0x0000e200ff027b82 */ /* 0x000ea20000000a00 */
[----:B------:R3:W4:Y:S01]  /*1db50*/  DSETP.MIN.AND P0, P1, RZ, R18, PT ;  /* 0x00000012ff00722a */ /* 0x0007220003900000 */
[----:B------:R-:W-:Y:S01]  /*1db60*/  IMAD.MOV.U32 R7, RZ, RZ, R18 ;  /* 0x000000ffff077224 */ /* 0x000fe200078e0012 */
[----:B---3--:R-:W-:-:S04]  /*1db70*/  MOV R18, RZ ;  /* 0x000000ff00127202 */ /* 0x008fc80000000f00 */
[----:B----4-:R-:W-:Y:S01]  /*1db80*/  SEL R18, R18, R7, P0 ;  /* 0x0000000712127207 */ /* 0x010fe20000000000 */
[----:B--2---:R-:W-:-:S04]  /*1db90*/  IMAD.WIDE.U32 R2, R0, 0x8, R2 ;  /* 0x0000000800027825 */ /* 0x004fc800078e0002 */
[----:B------:R-:W-:Y:S02]  /*1dba0*/  IMAD.MOV.U32 R0, RZ, RZ, RZ ;  /* 0x000000ffff007224 */ /* 0x000fe400078e00ff */
[----:B------:R-:W-:-:S03]  /*1dbb0*/  IMAD.WIDE.U32 R2, R8, 0x10, R2 ;  /* 0x0000001008027825 */ /* 0x000fc600078e0002 */
[----:B------:R-:W-:Y:S02]  /*1dbc0*/  FSEL R9, R0, R19, P0 ;  /* 0x0000001300097208 */ /* 0x000fe40000000000 */
[----:B------:R-:W-:Y:S01]  /*1dbd0*/  @P1 LOP3.LUT R9, R19, 0x80000, RZ, 0xfc, !PT ;  /* 0x0008000013091812 */ /* 0x000fe200078efcff */
[----:B------:R-:W-:Y:S04]  /*1dbe0*/  STG.E.128 desc[UR4][R2.64], R20 ;  /* 0x0000001402007986 */ /* 0x000fe8000c101d04 */
[----:B------:R-:W-:Y:S01]  /*1dbf0*/  IMAD.MOV.U32 R19, RZ, RZ, R9 ;  /* 0x000000ffff137224 */ /* 0x000fe200078e0009 */
[----:B------:R-:W-:Y:S04]  /*1dc00*/  STG.E.128 desc[UR4][R2.64+0x800], R24 ;  /* 0x0008001802007986 */ /* 0x000fe8000c101d04 */
[----:B------:R-:W-:-:S15]  /*1dc10*/  STG.E.128 desc[UR4][R2.64+0x1000], R12 ;  /* 0x0010000c02007986 */ /* 0x000fde000c101d04 */
[----:B------:R-:W-:-:S15]  /*1dc20*/  NOP ;  /* 0x0000000000007918 */ /* 0x000fde0000000000 */
[----:B------:R-:W-:-:S06]  /*1dc30*/  NOP ;  /* 0x0000000000007918 */ /* 0x000fcc0000000000 */
[----:B-1----:R-:W1:Y:S02]  /*1dc40*/  DADD R18, R18, -R4 ;  /* 0x0000000012127229 */ /* 0x002e640000000804 */
[----:B-1----:R-:W-:Y:S01]  /*1dc50*/  STG.E.128 desc[UR4][R2.64+0x1800], R16 ;  /* 0x0018001002007986 */ /* 0x002fe2000c101d04 */
[----:B------:R-:W-:Y:S05]  /*1dc60*/  EXIT ;  /* 0x000000000000794d */ /* 0x000fea0003800000 */
        .weak           $__internal_10_$__cuda_sm20_div_rn_f64_full
        .type           $__internal_10_$__cuda_sm20_div_rn_f64_full,@function
        .size           $__internal_10_$__cuda_sm20_div_rn_f64_full,(.L_x_6620 - $__internal_10_$__cuda_sm20_div_rn_f64_full)
$__internal_10_$__cuda_sm20_div_rn_f64_full:
[----:B------:R-:W-:Y:S01]  /*1dc70*/  IMAD.MOV.U32 R37, RZ, RZ, R3 ;  /* 0x000000ffff257224 */ /* 0x000fe200078e0003 */
[C---:B------:R-:W-:Y:S01]  /*1dc80*/  LOP3.LUT R6, R11.reuse, 0x7ff00000, RZ, 0xc0, !PT ;  /* 0x7ff000000b067812 */ /* 0x040fe200078ec0ff */
[----:B------:R-:W-:Y:S01]  /*1dc90*/  IMAD.MOV.U32 R36, RZ, RZ, R4 ;  /* 0x000000ffff247224 */ /* 0x000fe200078e0004 */
[----:B------:R-:W-:Y:S01]  /*1dca0*/  FSETP.GEU.AND P0, PT, |R11|, 1.469367938527859385e-39, PT ;  /* 0x001000000b00780b */ /* 0x000fe20003f0e200 */
[----:B------:R-:W-:Y:S01]  /*1dcb0*/  IMAD.MOV.U32 R40, RZ, RZ, 0x1 ;  /* 0x00000001ff287424 */ /* 0x000fe200078e00ff */
[C---:B------:R-:W-:Y:S01]  /*1dcc0*/  FSETP.GEU.AND P2, PT, |R37|.reuse, 1.469367938527859385e-39, PT ;  /* 0x001000002500780b */ /* 0x040fe20003f4e200 */
[----:B------:R-:W-:Y:S01]  /*1dcd0*/  IMAD.MOV.U32 R38, RZ, RZ, R36 ;  /* 0x000000ffff267224 */ /* 0x000fe200078e0024 */
[----:B------:R-:W-:Y:S01]  /*1dce0*/  LOP3.LUT R3, R37, 0x7ff00000, RZ, 0xc0, !PT ;  /* 0x7ff0000025037812 */ /* 0x000fe200078ec0ff */
[----:B------:R-:W-:Y:S01]  /*1dcf0*/  BSSY.RECONVERGENT B0, `(.L_x_6458) ;  /* 0x000007c000007945 */ /* 0x000fe20003800200 */
[----:B------:R-:W-:Y:S02]  /*1dd00*/  LOP3.LUT R28, R11, 0x800fffff, RZ, 0xc0, !PT ;  /* 0x800fffff0b1c7812 */ /* 0x000fe400078ec0ff */
[----:B------:R-:W-:-:S02]  /*1dd10*/  ISETP.GE.U32.AND P1, PT, R3, R6, PT ;  /* 0x000000060300720c */ /* 0x000fc40003f26070 */
[----:B------:R-:W-:Y:S01]  /*1dd20*/  LOP3.LUT R29, R28, 0x3ff00000, RZ, 0xfc, !PT ;  /* 0x3ff000001c1d7812 */ /* 0x000fe200078efcff */
[----:B------:R-:W-:-:S04]  /*1dd30*/  IMAD.MOV.U32 R28, RZ, RZ, R10 ;  /* 0x000000ffff1c7224 */ /* 0x000fc800078e000a */
[----:B------:R-:W-:Y:S01]  /*1dd40*/  @!P2 LOP3.LUT R4, R11, 0x7ff00000, RZ, 0xc0, !PT ;  /* 0x7ff000000b04a812 */ /* 0x000fe200078ec0ff */
[----:B------:R-:W-:Y:S01]  /*1dd50*/  @!P2 IMAD.MOV.U32 R34, RZ, RZ, RZ ;  /* 0x000000ffff22a224 */ /* 0x000fe200078e00ff */
[----:B------:R-:W0:Y:S02]  /*1dd60*/  @!P0 DMUL R28, R10, 8.98846567431157953865e+307 ;  /* 0x7fe000000a1c8828 */ /* 0x000e240000000000 */
[----:B------:R-:W-:Y:S01]  /*1dd70*/  @!P2 ISETP.GE.U32.AND P3, PT, R3, R4, PT ;  /* 0x000000040300a20c */ /* 0x000fe20003f66070 */
[----:B0-----:R-:W0:Y:S01]  /*1dd80*/  MUFU.RCP64H R41, R29 ;  /* 0x0000001d00297308 */ /* 0x001e220000001800 */
[----:B------:R-:W-:Y:S02]  /*1dd90*/  MOV R4, 0x1ca00000 ;  /* 0x1ca0000000047802 */ /* 0x000fe40000000f00 */
[----:B------:R-:W-:Y:S02]  /*1dda0*/  @!P0 LOP3.LUT R6, R29, 0x7ff00000, RZ, 0xc0, !PT ;  /* 0x7ff000001d068812 */ /* 0x000fe400078ec0ff */
[----:B------:R-:W-:-:S02]  /*1ddb0*/  @!P2 SEL R5, R4, 0x63400000, !P3 ;  /* 0x634000000405a807 */ /* 0x000fc40005800000 */
[----:B------:R-:W-:Y:S02]  /*1ddc0*/  SEL R7, R4, 0x63400000, !P1 ;  /* 0x6340000004077807 */ /* 0x000fe40004800000 */
[--C-:B------:R-:W-:Y:S02]  /*1ddd0*/  @!P2 LOP3.LUT R5, R5, 0x80000000, R37.reuse, 0xf8, !PT ;  /* 0x800000000505a812 */ /* 0x100fe400078ef825 */
[----:B------:R-:W-:Y:S02]  /*1dde0*/  LOP3.LUT R39, R7, 0x800fffff, R37, 0xf8, !PT ;  /* 0x800fffff07277812 */ /* 0x000fe400078ef825 */
[----:B------:R-:W-:Y:S01]  /*1ddf0*/  @!P2 LOP3.LUT R35, R5, 0x100000, RZ, 0xfc, !PT ;  /* 0x001000000523a812 */ /* 0x000fe200078efcff */
[----:B------:R-:W-:-:S15]  /*1de00*/  IMAD.MOV.U32 R5, RZ, RZ, R3 ;  /* 0x000000ffff057224 */ /* 0x000fde00078e0003 */
[----:B------:R-:W-:-:S15]  /*1de10*/  NOP ;  /* 0x0000000000007918 */ /* 0x000fde0000000000 */
[----:B------:R-:W-:-:S15]  /*1de20*/  NOP ;  /* 0x0000000000007918 */ /* 0x000fde0000000000 */
[----:B------:R-:W-:-:S02]  /*1de30*/  NOP ;  /* 0x0000000000007918 */ /* 0x000fc40000000000 */
[----:B------:R-:W1:Y:S02]  /*1de40*/  @!P2 DFMA R38, R38, 2, -R34 ;  /* 0x400000002626a82b */ /* 0x000e640000000822 */
[----:B-1----:R-:W-:-:S04]  /*1de50*/  @!P2 LOP3.LUT R5, R39, 0x7ff00000, RZ, 0xc0, !PT ;  /* 0x7ff000002705a812 */ /* 0x002fc800078ec0ff */
[----:B------:R-:W-:-:S04]  /*1de60*/  IADD3 R7, PT, PT, R5, -0x1, RZ ;  /* 0xffffffff05077810 */ /* 0x000fc80007ffe0ff */
[----:B------:R-:W-:Y:S01]  /*1de70*/  ISETP.GT.U32.AND P0, PT, R7, 0x7feffffe, PT ;  /* 0x7feffffe0700780c */ /* 0x000fe20003f04070 */
[----:B------:R-:W-:-:S05]  /*1de80*/  VIADD R7, R6, 0xffffffff ;  /* 0xffffffff06077836 */ /* 0x000fca0000000000 */
[----:B------:R-:W-:-:S15]  /*1de90*/  ISETP.GT.U32.OR P0, PT, R7, 0x7feffffe, P0 ;  /* 0x7feffffe0700780c */ /* 0x000fde0000704470 */
[----:B------:R-:W-:-:S15]  /*1dea0*/  NOP ;  /* 0x0000000000007918 */ /* 0x000fde0000000000 */
[----:B------:R-:W-:-:S15]  /*1deb0*/  NOP ;  /* 0x0000000000007918 */ /* 0x000fde0000000000 */
[----:B------:R-:W-:-:S03]  /*1dec0*/  NOP ;  /* 0x0000000000007918 */ /* 0x000fc60000000000 */
        /* <DEDUP_REMOVED lines=49> */
[C---:B0-----:R-:W-:Y:S02]  /*1e1e0*/  FSETP.NEU.AND P0, PT, R29.reuse, RZ, PT ;  /* 0x000000ff1d00720b */ /* 0x041fe40003f0d000 */
[----:B------:R-:W-:Y:S02]  /*1e1f0*/  LOP3.LUT R10, R29, 0x80000000, R11, 0x48, !PT ;  /* 0x800000001d0a7812 */ /* 0x000fe400078e480b */
[----:B------:R-:W-:Y:S02]  /*1e200*/  MOV R28, RZ ;  /* 0x000000ff001c7202 */ /* 0x000fe40000000f00 */
        /* <DEDUP_REMOVED lines=14> */
[----:B------:R-:W-:-:S03]  /*1e2f0*/  FSEL R5, R10, R41, !P0 ;  /* 0x000000290a057208 */ /* 0x000fc60004000000 */
[----:B------:R-:W-:Y:S02]  /*1e300*/  IMAD.MOV.U32 R40, RZ, RZ, R4 ;  /* 0x000000ffff287224 */ /* 0x000fe400078e0004 */
[----:B------:R-:W-:Y:S01]  /*1e310*/  IMAD.MOV.U32 R41, RZ, RZ, R5 ;  /* 0x000000ffff297224 */ /* 0x000fe200078e0005 */
[----:B------:R-:W-:Y:S06]  /*1e320*/  BRA `(.L_x_6460) ;  /* 0x0000000000607947 */ /* 0x000fec0003800000 */
.L_x_6459:
        /* <DEDUP_REMOVED lines=13> */
[----:B------:R-:W-:Y:S01]  /*1e400*/  @!P0 IMAD.MOV.U32 R41, RZ, RZ, R11 ;  /* 0x000000ffff298224 */ /* 0x000fe200078e000b */
[----:B------:R-:W-:Y:S01]  /*1e410*/  @P0 MOV R41, R3 ;  /* 0x0000000300290202 */ /* 0x000fe20000000f00 */
[----:B------:R-:W-:Y:S01]  /*1e420*/  @P0 IMAD.MOV.U32 R40, RZ, RZ, RZ ;  /* 0x000000ffff280224 */ /* 0x000fe200078e00ff */
[----:B------:R-:W-:Y:S06]  /*1e430*/  BRA `(.L_x_6460) ;  /* 0x00000000001c7947 */ /* 0x000fec0003800000 */
.L_x_6462:
[----:B------:R-:W-:Y:S01]  /*1e440*/  LOP3.LUT R3, R11, 0x80000, RZ, 0xfc, !PT ;  /* 0x000800000b037812 */ /* 0x000fe200078efcff */
[----:B------:R-:W-:-:S04]  /*1e450*/  IMAD.MOV.U32 R40, RZ, RZ, R10 ;  /* 0x000000ffff287224 */ /* 0x000fc800078e000a */
[----:B------:R-:W-:Y:S01]  /*1e460*/  IMAD.MOV.U32 R41, RZ, RZ, R3 ;  /* 0x000000ffff297224 */ /* 0x000fe200078e0003 */
[----:B------:R-:W-:Y:S06]  /*1e470*/  BRA `(.L_x_6460) ;  /* 0x00000000000c7947 */ /* 0x000fec0003800000 */
.L_x_6461:
[----:B------:R-:W-:Y:S01]  /*1e480*/  LOP3.LUT R3, R37, 0x80000, RZ, 0xfc, !PT ;  /* 0x0008000025037812 */ /* 0x000fe200078efcff */
[----:B------:R-:W-:-:S04]  /*1e490*/  IMAD.MOV.U32 R40, RZ, RZ, R36 ;  /* 0x000000ffff287224 */ /* 0x000fc800078e0024 */
[----:B------:R-:W-:-:S07]  /*1e4a0*/  IMAD.MOV.U32 R41, RZ, RZ, R3 ;  /* 0x000000ffff297224 */ /* 0x000fce00078e0003 */
.L_x_6460:
[----:B------:R-:W-:Y:S05]  /*1e4b0*/  BSYNC.RECONVERGENT B0 ;  /* 0x0000000000007941 */ /* 0x000fea0003800200 */
.L_x_6458:
[----:B------:R-:W-:Y:S01]  /*1e4c0*/  IMAD.MOV.U32 R6, RZ, RZ, R2 ;  /* 0x000000ffff067224 */ /* 0x000fe200078e0002 */
[----:B------:R-:W-:Y:S01]  /*1e4d0*/  MOV R4, R40 ;  /* 0x0000002800047202 */ /* 0x000fe20000000f00 */
[----:B------:R-:W-:Y:S02]  /*1e4e0*/  IMAD.MOV.U32 R7, RZ, RZ, 0x0 ;  /* 0x00000000ff077424 */ /* 0x000fe400078e00ff */
[----:B------:R-:W-:Y:S02]  /*1e4f0*/  IMAD.MOV.U32 R3, RZ, RZ, R41 ;  /* 0x000000ffff037224 */ /* 0x000fe400078e0029 */
[----:B------:R-:W-:Y:S05]  /*1e500*/  RET.REL.NODEC R6 `(_ZN2at6native29vectorized_elementwise_kernelILi2EZZZNS0_33launch_log_sigmoid_forward_kernelERNS_18TensorIteratorBaseEENKUlvE_clEvENKUlvE_clEvEUldE_St5arrayIPcLm2EEEEviT0_T1_) ;  /* 0xfffffe1806bc7950 */ /* 0x000fea0003c3ffff */
.L_x_6463:
        /* <DEDUP_REMOVED lines=15> */
.L_x_6620:


//--------------------- .text._ZN2at6native29vectorized_elementwise_kernelILi4EZZZNS0_33launch_log_sigmoid_forward_kernelERNS_18TensorIteratorBaseEENKUlvE_clEvENKUlvE_clEvEUldE_St5arrayIPcLm2EEEEviT0_T1_ --------------------------
	.section	.text._ZN2at6native29vectorized_elementwise_kernelILi4EZZZNS0_33launch_log_sigmoid_forward_kernelERNS_18TensorIteratorBaseEENKUlvE_clEvENKUlvE_clEvEUldE_St5arrayIPcLm2EEEEviT0_T1_,"ax",@progbits
	.align	128
        .global         _ZN2at6native29vectorized_elementwise_kernelILi4EZZZNS0_33launch_log_sigmoid_forward_kernelERNS_18TensorIteratorBaseEENKUlvE_clEvENKUlvE_clEvEUldE_St5arrayIPcLm2EEEEviT0_T1_
        .type           _ZN2at6native29vectorized_elementwise_kernelILi4EZZZNS0_33launch_log_sigmoid_forward_kernelERNS_18TensorIteratorBaseEENKUlvE_clEvENKUlvE_clEvEUldE_St5arrayIPcLm2EEEEviT0_T1_,@function
        .size           _ZN2at6native29vectorized_elementwise_kernelILi4EZZZNS0_33launch_log_sigmoid_forward_kernelERNS_18TensorIteratorBaseEENKUlvE_clEvENKUlvE_clEvEUldE_St5arrayIPcLm2EEEEviT0_T1_,(.L_x_6621 - _ZN2at6native29vectorized_elementwise_kernelILi4EZZZNS0_33launch_log_sigmoid_forward_kernelERNS_18TensorIteratorBaseEENKUlvE_clEvENKUlvE_clEvEUldE_St5arrayIPcLm2EEEEviT0_T1_)
        .other          _ZN2at6native29vectorized_elementwise_kernelILi4EZZZNS0_33launch_log_sigmoid_forward_kernelERNS_18TensorIteratorBaseEENKUlvE_clEvENKUlvE_clEvEUldE_St5arrayIPcLm2EEEEviT0_T1_,@"STO_CUDA_ENTRY STV_DEFAULT"
_ZN2at6native29vectorized_elementwise_kernelILi4EZZZNS0_33launch_log_sigmoid_forward_kernelERNS_18TensorIteratorBaseEENKUlvE_clEvENKUlvE_clEvEUldE_St5arrayIPcLm2EEEEviT0_T1_:
.text._ZN2at6native29vectorized_elementwise_kernelILi4EZZZNS0_33launch_log_sigmoid_forward_kernelERNS_18TensorIteratorBaseEENKUlvE_clEvENKUlvE_clEvEUldE_St5arrayIPcLm2EEEEviT0_T1_:
        /* <DEDUP_REMOVED lines=192> */
.L_x_6468:
[----:B------:R-:W-:Y:S05]  /*0c00*/  BSYNC.RECONVERGENT B0 ;  /* 0x0000000000007941 */ /* 0x000fea0003800200 */
.L_x_6467:
        /* <DEDUP_REMOVED lines=55> */
[----:B------:R-:W-:Y:S05]  /*0f80*/  CALL.REL.NOINC `($__internal_11_$__cuda_sm20_div_rn_f64_full) ;  /* 0x000001cc00287944 */ /* 0x000fea0003c00000 */
[----:B------:R-:W-:-:S07]  /*0f90*/  IMAD.MOV.U32 R5, RZ, RZ, R3 ;  /* 0x000000ffff057224 */ /* 0x000fce00078e0003 */
.L_x_6472:
[----:B------:R-:W-:Y:S05]  /*0fa0*/  BSYNC.RECONVERGENT B3 ;  /* 0x0000000000037941 */ /* 0x000fea0003800200 */
.L_x_6471:
        /* <DEDUP_REMOVED lines=78> */
.L_x_6470:
        /* <DEDUP_REMOVED lines=184> */
.L_x_6474:
[----:B------:R-:W-:Y:S01]  /*2010*/  IMAD.MOV.U32 R2, RZ, RZ, 0x0 ;  /* 0x00000000ff027424 */ /* 0x000fe200078e00ff */
[----:B------:R-:W-:Y:S01]  /*2020*/  LOP3.LUT P0, RZ, R5, 0x7fffffff, RZ, 0xc0, !PT ;  /* 0x7fffffff05ff7812 */ /* 0x000fe2000780c0ff */
[----:B------:R-:W-:-:S06]  /*2030*/  IMAD.MOV.U32 R3, RZ, RZ, 0x7ff00000 ;  /* 0x7ff00000ff037424 */ /* 0x000fcc00078e00ff */
[----:B------:R-:W0:Y:S02]  /*2040*/  DFMA R4, R4, R2, +INF ;  /* 0x7ff000000404742b */ /* 0x000e240000000002 */
[----:B0-----:R-:W-:Y:S02]  /*2050*/  FSEL R10, R4, RZ, P0 ;  /* 0x000000ff040a7208 */ /* 0x001fe40000000000 */
[----:B------:R-:W-:-:S07]  /*2060*/  FSEL R11, R5, -QNAN , P0 ;  /* 0xfff00000050b7808 */ /* 0x000fce0000000000 */
.L_x_6473:
[----:B------:R-:W-:Y:S05]  /*2070*/  BSYNC.RECONVERGENT B2 ;  /* 0x0000000000027941 */ /* 0x000fea0003800200 */
.L_x_6469:
        /* <DEDUP_REMOVED lines=13> */
.L_x_6466:
[----:B------:R-:W-:Y:S05]  /*2150*/  BSYNC.RECONVERGENT B1 ;  /* 0x0000000000017941 */ /* 0x000fea0003800200 */
.L_x_6465:
        /* <DEDUP_REMOVED lines=128> */
.L_x_6478:
[----:B------:R-:W-:Y:S05]  /*2960*/  BSYNC.RECONVERGENT B0 ;  /* 0x0000000000007941 */ /* 0x000fea0003800200 */
.L_x_6477:
        /* <DEDUP_REMOVED lines=198> */
.L_x_6480:
        /* <DEDUP_REMOVED lines=50> */
[----:B-1----:R-:W-:Y:S05]  /*38f0*/  CALL.REL.NOINC `($__internal_11_$__cuda_sm20_div_rn_f64_full) ;  /* 0x000001a000cc7944 */ /* 0x002fea0003c00000 */
[----:B------:R-:W-:-:S07]  /*3900*/  IMAD.MOV.U32 R5, RZ, RZ, R3 ;  /* 0x000000ffff057224 */ /* 0x000fce00078e0003 */
.L_x_6483:
[----:B------:R-:W-:Y:S05]  /*3910*/  BSYNC.RECONVERGENT B3 ;  /* 0x0000000000037941 */ /* 0x000fea0003800200 */
.L_x_6482:
        /* <DEDUP_REMOVED lines=77> */
.L_x_6481:
[----:B------:R-:W-:Y:S05]  /*3df0*/  BSYNC.RECONVERGENT B2 ;  /* 0x0000000000027941 */ /* 0x000fea0003800200 */
.L_x_6479:
        /* <DEDUP_REMOVED lines=11> */
.L_x_6476:
[----:B------:R-:W-:Y:S05]  /*3eb0*/  BSYNC.RECONVERGENT B1 ;  /* 0x0000000000017941 */ /* 0x000fea0003800200 */
.L_x_6475:
        /* <DEDUP_REMOVED lines=128> */
.L_x_6487:
[----:B------:R-:W-:Y:S05]  /*46c0*/  BSYNC.RECONVERGENT B0 ;  /* 0x0000000000007941 */ /* 0x000fea0003800200 */
.L_x_6486:
        /* <DEDUP_REMOVED lines=198> */
.L_x_6489:
        /* <DEDUP_REMOVED lines=50> */
[----:B-1-3--:R-:W-:Y:S05]  /*5650*/  CALL.REL.NOINC `($__internal_11_$__cuda_sm20_div_rn_f64_full) ;  /* 0x0000018400747944 */ /* 0x00afea0003c00000 */
[----:B------:R-:W-:-:S07]  /*5660*/  IMAD.MOV.U32 R5, RZ, RZ, R3 ;  /* 0x000000ffff057224 */ /* 0x000fce00078e0003 */
.L_x_6492:
[----:B------:R-:W-:Y:S05]  /*5670*/  BSYNC.RECONVERGENT B3 ;  /* 0x0000000000037941 */ /* 0x000fea0003800200 */
.L_x_6491:
        /* <DEDUP_REMOVED lines=77> */
.L_x_6490:
[----:B------:R-:W-:Y:S05]  /*5b50*/  BSYNC.RECONVERGENT B2 ;  /* 0x0000000000027941 */ /* 0x000fea0003800200 */
.L_x_6488:
        /* <DEDUP_REMOVED lines=11> */
.L_x_6485:
[----:B------:R-:W-:Y:S05]  /*5c10*/  BSYNC.RECONVERGENT B1 ;  /* 0x0000000000017941 */ /* 0x000fea0003800200 */
.L_x_6484:
        /* <DEDUP_REMOVED lines=128> */
.L_x_6496:
[----:B------:R-:W-:Y:S05]  /*6420*/  BSYNC.RECONVERGENT B0 ;  /* 0x0000000000007941 */ /* 0x000fea0003800200 */
.L_x_6495:
        /* <DEDUP_REMOVED lines=198> */
.L_x_6498:
        /* <DEDUP_REMOVED lines=50> */
[----:B-1-34-:R-:W-:Y:S05]  /*73b0*/  CALL.REL.NOINC `($__internal_11_$__cuda_sm20_div_rn_f64_full) ;  /* 0x00000168001c7944 */ /* 0x01afea0003c00000 */
[----:B------:R-:W-:-:S07]  /*73c0*/  IMAD.MOV.U32 R5, RZ, RZ, R3 ;  /* 0x000000ffff057224 */ /* 0x000fce00078e0003 */
.L_x_6501:
[----:B------:R-:W-:Y:S05]  /*73d0*/  BSYNC.RECONVERGENT B3 ;  /* 0x0000000000037941 */ /* 0x000fea0003800200 */
.L_x_6500:
        /* <DEDUP_REMOVED lines=77> */
.L_x_6499:
[----:B------:R-:W-:Y:S05]  /*78b0*/  BSYNC.RECONVERGENT B2 ;  /* 0x0000000000027941 */ /* 0x000fea0003800200 */
.L_x_6497:
        /* <DEDUP_REMOVED lines=11> */
.L_x_6494:
[----:B------:R-:W-:Y:S05]  /*7970*/  BSYNC.RECONVERGENT B1 ;  /* 0x0000000000017941 */ /* 0x000fea0003800200 */
.L_x_6493:
        /* <DEDUP_REMOVED lines=128> */
.L_x_6505:
[----:B------:R-:W-:Y:S05]  /*8180*/  BSYNC.RECONVERGENT B0 ;  /* 0x0000000000007941 */ /* 0x000fea0003800200 */
.L_x_6504:
        /* <DEDUP_REMOVED lines=198> */
.L_x_6507:
        /* <DEDUP_REMOVED lines=50> */
[----:B-1-34-:R-:W-:Y:S05]  /*9110*/  CALL.REL.NOINC `($__internal_11_$__cuda_sm20_div_rn_f64_full) ;  /* 0x0000014800c47944 */ /* 0x01afea0003c00000 */
[----:B------:R-:W-:-:S07]  /*9120*/  MOV R5, R3 ;  /* 0x0000000300057202 */ /* 0x000fce0000000f00 */
.L_x_6510:
[----:B------:R-:W-:Y:S05]  /*9130*/  BSYNC.RECONVERGENT B3 ;  /* 0x0000000000037941 */ /* 0x000fea0003800200 */
.L_x_6509:
        /* <DEDUP_REMOVED lines=77> */
.L_x_6508:
[----:B------:R-:W-:Y:S05]  /*9610*/  BSYNC.RECONVERGENT B2 ;  /* 0x0000000000027941 */ /* 0x000fea0003800200 */
.L_x_6506:
        /* <DEDUP_REMOVED lines=11> */
.L_x_6503:
[----:B------:R-:W-:Y:S05]  /*96d0*/  BSYNC.RECONVERGENT B1 ;  /* 0x0000000000017941 */ /* 0x000fea0003800200 */
.L_x_6502:
        /* <DEDUP_REMOVED lines=128> */
.L_x_6514:
[----:B------:R-:W-:Y:S05]  /*9ee0*/  BSYNC.RECONVERGENT B0 ;  /* 0x0000000000007941 */ /* 0x000fea0003800200 */
.L_x_6513:
        /* <DEDUP_REMOVED lines=199> */
.L_x_6516:
        /* <DEDUP_REMOVED lines=51> */
[----:B------:R-:W-:-:S07]  /*ae90*/  IMAD.MOV.U32 R5, RZ, RZ, R3 ;  /* 0x000000ffff057224 */ /* 0x000fce00078e0003 */
.L_x_6519:
[----:B------:R-:W-:Y:S05]  /*aea0*/  BSYNC.RECONVERGENT B3 ;  /* 0x0000000000037941 */ /* 0x000fea0003800200 */
.L_x_6518:
        /* <DEDUP_REMOVED lines=77> */
.L_x_6517:
[----:B------:R-:W-:Y:S05]  /*b380*/  BSYNC.RECONVERGENT B2 ;  /* 0x0000000000027941 */ /* 0x000fea0003800200 */
.L_x_6515:
        /* <DEDUP_REMOVED lines=11> */
.L_x_6512:
[----:B------:R-:W-:Y:S05]  /*b440*/  BSYNC.RECONVERGENT B1 ;  /* 0x0000000000017941 */ /* 0x000fea0003800200 */
.L_x_6511:
        /* <DEDUP_REMOVED lines=128> */
.L_x_6523:
[----:B------:R-:W-:Y:S05]  /*bc50*/  BSYNC.RECONVERGENT B0 ;  /* 0x0000000000007941 */ /* 0x000fea0003800200 */
.L_x_6522:
        /* <DEDUP_REMOVED lines=199> */
.L_x_6525:
        /* <DEDUP_REMOVED lines=52> */
.L_x_6528:
[----:B------:R-:W-:Y:S05]  /*cc10*/  BSYNC.RECONVERGENT B3 ;  /* 0x0000000000037941 */ /* 0x000fea0003800200 */
.L_x_6527:
        /* <DEDUP_REMOVED lines=77> */
.L_x_6526:
[----:B------:R-:W-:Y:S05]  /*d0f0*/  BSYNC.RECONVERGENT B2 ;  /* 0x0000000000027941 */ /* 0x000fea0003800200 */
.L_x_6524:
        /* <DEDUP_REMOVED lines=11> */
.L_x_6521:
[----:B------:R-:W-:Y:S05]  /*d1b0*/  BSYNC.RECONVERGENT B1 ;  /* 0x0000000000017941 */ /* 0x000fea0003800200 */
.L_x_6520:
        /* <DEDUP_REMOVED lines=128> */
.L_x_6532:
[----:B------:R-:W-:Y:S05]  /*d9c0*/  BSYNC.RECONVERGENT B0 ;  /* 0x0000000000007941 */ /* 0x000fea0003800200 */
.L_x_6531:
        /* <DEDUP_REMOVED lines=197> */
.L_x_6534:
        /* <DEDUP_REMOVED lines=50> */
[----:B-1-34-:R-:W-:Y:S05]  /*e940*/  CALL.REL.NOINC `($__internal_11_$__cuda_sm20_div_rn_f64_full) ;  /* 0x000000f000b87944 */ /* 0x01afea0003c00000 */
[----:B------:R-:W-:-:S07]  /*e950*/  IMAD.MOV.U32 R5, RZ, RZ, R3 ;  /* 0x000000ffff057224 */ /* 0x000fce00078e0003 */
.L_x_6537:
[----:B------:R-:W-:Y:S05]  /*e960*/  BSYNC.RECONVERGENT B3 ;  /* 0x0000000000037941 */ /* 0x000fea0003800200 */
.L_x_6536:
        /* <DEDUP_REMOVED lines=77> */
.L_x_6535:
[----:B------:R-:W-:Y:S05]  /*ee40*/  BSYNC.RECONVERGENT B2 ;  /* 0x0000000000027941 */ /* 0x000fea0003800200 */
.L_x_6533:
        /* <DEDUP_REMOVED lines=11> */
.L_x_6530:
[----:B------:R-:W-:Y:S05]  /*ef00*/  BSYNC.RECONVERGENT B1 ;  /* 0x0000000000017941 */ /* 0x000fea0003800200 */
.L_x_6529:
        /* <DEDUP_REMOVED lines=16> */
.L_x_6540:
[----:B------:R-:W-:-:S13]  /*f010*/  ISETP.GE.U32.AND P0, PT, R25, R24, PT ;  /* 0x000000181900720c */ /* 0x000fda0003f06070 */
[----:B------:R-:W-:Y:S05]  /*f020*/  @P0 BRA `(.L_x_6542) ;  /* 0x0000000000300947 */ /* 0x000fea0003800000 */
[----:B0-----:R-:W0:Y:S01]  /*f030*/  LDC.64 R4, c[0x0][0x388] ;  /* 0x0000e200ff047b82 */ /* 0x001e220000000a00 */
[----:B--2---:R-:W-:Y:S01]  /*f040*/  IADD3 R7, PT, PT, R0, R25, RZ ;  /* 0x0000001900077210 */ /* 0x004fe20007ffe0ff */
[----:B------:R-:W-:-:S04]  /*f050*/  VIADD R25, R25, 0x80 ;  /* 0x0000008019197836 */ /* 0x000fc80000000000 */
[----:B0-----:R-:W-:-:S05]  /*f060*/  IMAD.WIDE.U32 R4, R7, 0x8, R4 ;  /* 0x0000000807047825 */ /* 0x001fca00078e0004 */
[----:B----45:R2:W-:Y:S02]  /*f070*/  STG.E.64 desc[UR4][R4.64], R12 ;  /* 0x0000000c04007986 */ /* 0x0305e4000c101b04 */
.L_x_6541:
[----:B------:R-:W-:-:S13]  /*f080*/  ISETP.GE.U32.AND P0, PT, R25, R24, PT ;  /* 0x000000181900720c */ /* 0x000fda0003f06070 */
[----:B------:R-:W-:Y:S05]  /*f090*/  @P0 BRA `(.L_x_6543) ;  /* 0x0000000000300947 */ /* 0x000fea0003800000 */
[----:B0-2---:R-:W0:Y:S01]  /*f0a0*/  LDC.64 R4, c[0x0][0x388] ;  /* 0x0000e200ff047b82 */ /* 0x005e220000000a00 */
[----:B------:R-:W-:Y:S02]  /*f0b0*/  IMAD.IADD R7, R0, 0x1, R25 ;  /* 0x0000000100077824 */ /* 0x000fe400078e0219 */
[----:B------:R-:W-:Y:S02]  /*f0c0*/  VIADD R25, R25, 0x80 ;  /* 0x0000008019197836 */ /* 0x000fe40000000000 */
[----:B0-----:R-:W-:-:S05]  /*f0d0*/  IMAD.WIDE.U32 R4, R7, 0x8, R4 ;  /* 0x0000000807047825 */ /* 0x001fca00078e0004 */
[----:B------:R0:W-:Y:S02]  /*f0e0*/  STG.E.64 desc[UR4][R4.64], R14 ;  /* 0x0000000e04007986 */ /* 0x0001e4000c101b04 */
.L_x_6542:
[----:B------:R-:W-:-:S13]  /*f0f0*/  ISETP.GE.U32.AND P0, PT, R25, R24, PT ;  /* 0x000000181900720c */ /* 0x000fda0003f06070 */
[----:B------:R-:W-:Y:S05]  /*f100*/  @P0 BRA `(.L_x_6544) ;  /* 0x0000000000340947 */ /* 0x000fea0003800000 */
[----:B0-----:R-:W0:Y:S01]  /*f110*/  LDC.64 R4, c[0x0][0x388] ;  /* 0x0000e200ff047b82 */ /* 0x001e220000000a00 */
[----:B--2---:R-:W-:Y:S02]  /*f120*/  IMAD.IADD R7, R0, 0x1, R25 ;  /* 0x0000000100077824 */ /* 0x004fe400078e0219 */
[----:B------:R-:W-:Y:S02]  /*f130*/  VIADD R25, R25, 0x80 ;  /* 0x0000008019197836 */ /* 0x000fe40000000000 */
[----:B0-----:R-:W-:-:S05]  /*f140*/  IMAD.WIDE.U32 R4, R7, 0x8, R4 ;  /* 0x0000000807047825 */ /* 0x001fca00078e0004 */
[----:B-----5:R0:W-:Y:S02]  /*f150*/  STG.E.64 desc[UR4][R4.64], R16 ;  /* 0x0000001004007986 */ /* 0x0201e4000c101b04 */
.L_x_6543:
[----:B------:R-:W-:-:S13]  /*f160*/  ISETP.GE.U32.AND P0, PT, R25, R24, PT ;  /* 0x000000181900720c */ /* 0x000fda0003f06070 */
[----:B------:R-:W-:Y:S05]  /*f170*/  @P0 BREAK.RELIABLE B1 ;  /* 0x0000000000010942 */ /* 0x000fea0003800100 */
[----:B------:R-:W-:Y:S05]  /*f180*/  @P0 BRA `(.L_x_6545) ;  /* 0x0000000000300947 */ /* 0x000fea0003800000 */
[----:B0-2---:R-:W0:Y:S01]  /*f190*/  LDC.64 R4, c[0x0][0x388] ;  /* 0x0000e200ff047b82 */ /* 0x005e220000000a00 */
[----:B------:R-:W-:Y:S01]  /*f1a0*/  IADD3 R7, PT, PT, R0, R25, RZ ;  /* 0x0000001900077210 */ /* 0x000fe20007ffe0ff */
[----:B------:R-:W-:-:S04]  /*f1b0*/  VIADD R25, R25, 0x80 ;  /* 0x0000008019197836 */ /* 0x000fc80000000000 */
[----:B0-----:R-:W-:-:S05]  /*f1c0*/  IMAD.WIDE.U32 R4, R7, 0x8, R4 ;  /* 0x0000000807047825 */ /* 0x001fca00078e0004 */
[----:B------:R0:W-:Y:S02]  /*f1d0*/  STG.E.64 desc[UR4][R4.64], R18 ;  /* 0x0000001204007986 */ /* 0x0001e4000c101b04 */
.L_x_6544:
[----:B------:R-:W-:Y:S05]  /*f1e0*/  BSYNC.RELIABLE B1 ;  /* 0x0000000000017941 */ /* 0x000fea0003800100 */
.L_x_6539:
[----:B------:R-:W-:-:S13]  /*f1f0*/  ISETP.GE.U32.AND P0, PT, R25, R24, PT ;  /* 0x000000181900720c */ /* 0x000fda0003f06070 */
[----:B0-----:R-:W0:Y:S01]  /*f200*/  @!P0 LDC.64 R4, c[0x0][0x388] ;  /* 0x0000e200ff048b82 */ /* 0x001e220000000a00 */
[----:B--2---:R-:W-:Y:S02]  /*f210*/  @!P0 IMAD.IADD R7, R0, 0x1, R25 ;  /* 0x0000000100078824 */ /* 0x004fe400078e0219 */
[----:B------:R-:W-:Y:S02]  /*f220*/  @!P0 VIADD R25, R25, 0x80 ;  /* 0x0000008019198836 */ /* 0x000fe40000000000 */
[----:B0-----:R-:W-:-:S05]  /*f230*/  @!P0 IMAD.WIDE.U32 R4, R7, 0x8, R4 ;  /* 0x0000000807048825 */ /* 0x001fca00078e0004 */
[----:B-----5:R0:W-:Y:S02]  /*f240*/  @!P0 STG.E.64 desc[UR4][R4.64], R20 ;  /* 0x0000001404008986 */ /* 0x0201e4000c101b04 */
.L_x_6545:
[----:B------:R-:W-:Y:S05]  /*f250*/  BSYNC.RECONVERGENT B0 ;  /* 0x0000000000007941 */ /* 0x000fea0003800200 */
.L_x_6538:
[----:B------:R-:W-:Y:S05]  /*f260*/  WARPSYNC.ALL ;  /* 0x0000000000007948 */ /* 0x000fea0003800000 */
[----:B------:R-:W-:-:S13]  /*f270*/  ISETP.GE.U32.AND P0, PT, R25, R24, PT ;  /* 0x000000181900720c */ /* 0x000fda0003f06070 */
[----:B------:R-:W-:Y:S05]  /*f280*/  @P0 EXIT ;  /* 0x000000000000094d */ /* 0x000fea0003800000 */
[----:B0-2---:R-:W0:Y:S01]  /*f290*/  LDC.64 R4, c[0x0][0x388] ;  /* 0x0000e200ff047b82 */ /* 0x005e220000000a00 */
[----:B------:R-:W-:-:S04]  /*f2a0*/  IMAD.IADD R25, R0, 0x1, R25 ;  /* 0x0000000100197824 */ /* 0x000fc800078e0219 */
[----:B0-----:R-:W-:-:S05]  /*f2b0*/  IMAD.WIDE.U32 R4, R25, 0x8, R4 ;  /* 0x0000000819047825 */ /* 0x001fca00078e0004 */
[----:B------:R-:W-:Y:S01]  /*f2c0*/  STG.E.64 desc[UR4][R4.64], R2 ;  /* 0x0000000204007986 */ /* 0x000fe2000c101b04 */
[----:B------:R-:W-:Y:S05]  /*f2d0*/  EXIT ;  /* 0x000000000000794d */ /* 0x000fea0003800000 */
.L_x_6464:
[----:B------:R-:W0:Y:S01]  /*f2e0*/  S2R R8, SR_TID.X ;  /* 0x0000000000087919 */ /* 0x000e220000002100 */
[----:B------:R-:W1:Y:S02]  /*f2f0*/  LDC.64 R2, c[0x0][0x390] ;  /* 0x0000e400ff027b82 */ /* 0x000e640000000a00 */
[----:B-1----:R-:W-:-:S04]  /*f300*/  IMAD.WIDE.U32 R2, R0, 0x8, R2 ;  /* 0x0000000800027825 */ /* 0x002fc800078e0002 */
[----:B0-----:R-:W-:-:S05]  /*f310*/  IMAD.WIDE.U32 R4, R8, 0x20, R2 ;  /* 0x0000002008047825 */ /* 0x001fca00078e0002 */
[----:B------:R-:W2:Y:S01]  /*f320*/  LDG.E.ENL2.256 R24, R20, desc[UR4][R4.64] ;  /* 0xfe0000040414797e */ /* 0x000ea20008121918 */
[----:B------:R-:W-:Y:S01]  /*f330*/  MOV R2, 0x652b82fe ;  /* 0x652b82fe00027802 */ /* 0x000fe20000000f00 */
[----:B------:R-:W-:Y:S01]  /*f340*/  IMAD.MOV.U32 R3, RZ, RZ, 0x3ff71547 ;  /* 0x3ff71547ff037424 */ /* 0x000fe200078e00ff */
[----:B------:R-:W-:Y:S01]  /*f350*/  UMOV UR6, 0xfefa39ef ;  /* 0xfefa39ef00067882 */ /* 0x000fe20000000000 */
[----:B------:R-:W-:Y:S01]  /*f360*/  UMOV UR7, 0x3fe62e42 ;  /* 0x3fe62e4200077882 */ /* 0x000fe20000000000 */
[----:B------:R-:W-:Y:S01]  /*f370*/  UMOV UR8, 0x3b39803f ;  /* 0x3b39803f00087882 */ /* 0x000fe20000000000 */
[----:B------:R-:W-:Y:S01]  /*f380*/  UMOV UR9, 0x3c7abc9e ;  /* 0x3c7abc9e00097882 */ /* 0x000fe20000000000 */
[----:B------:R0:W5:Y:S01]  /*f390*/  LDG.E.ENL2.256 R16, R12, desc[UR4][R4.64+0x1000] ;  /* 0xfe008004040c797e */ /* 0x0001620008121910 */
        /* <DEDUP_REMOVED lines=117> */
.L_x_6547:
[----:B------:R-:W-:Y:S05]  /*faf0*/  BSYNC.RECONVERGENT B0 ;  /* 0x0000000000007941 */ /* 0x000fea0003800200 */
.L_x_6546:
[C---:B-1----:R-:W-:Y:S01]  /*fb00*/  FSETP.GEU.FTZ.AND P0, PT, R31.reuse, 1.7916666269302368164, PT ;  /* 0x3fe555551f00780b */ /* 0x042fe20003f1e000 */
[----:B------:R-:W-:Y:S01]  /*fb10*/  BSSY.RECONVERGENT B1, `(.L_x_6548) ;  /* 0x0000147000017945 */ /* 0x000fe20003800200 */
[----:B------:R-:W-:-:S04]  /*fb20*/  FSETP.GT.FTZ.AND P1, PT, R31, -1.6999999284744262695, PT ;  /* 0xbfd999991f00780b */ /* 0x000fc80003f34000 */
[----:B------:R-:W-:-:S13]  /*fb30*/  PLOP3.LUT P0, PT, P0, P1, PT, 0xf2, 0x2f ;  /* 0x00000000002f781c */ /* 0x000fda0000703e72 */
[----:B------:R-:W-:Y:S05]  /*fb40*/  @P0 BRA `(.L_x_6549) ;  /* 0x00000008000c0947 */ /* 0x000fea0003800000 */
        /* <DEDUP_REMOVED lines=50> */
[----:B-----5:R-:W-:Y:S05]  /*fe70*/  CALL.REL.NOINC `($__internal_11_$__cuda_sm20_div_rn_f64_full) ;  /* 0x000000dc006c7944 */ /* 0x020fea0003c00000 */
[----:B------:R-:W-:-:S07]  /*fe80*/  IMAD.MOV.U32 R5, RZ, RZ, R3 ;  /* 0x000000ffff057224 */ /* 0x000fce00078e0003 */
.L_x_6551:
[----:B------:R-:W-:Y:S05]  /*fe90*/  BSYNC.RECONVERGENT B2 ;  /* 0x0000000000027941 */ /* 0x000fea0003800200 */
.L_x_6550:
        /* <DEDUP_REMOVED lines=78> */
.L_x_6549:
[----:B------:R-:W1:Y:S02]  /*10380*/  DADD R30, R30, 1 ;  /* 0x3ff000001e1e7429 */ /* 0x000e640000000000 */
[----:B-1----:R-:W-:Y:S01]  /*10390*/  ISETP.GT.AND P0, PT, R31, 0xfffff, PT ;  /* 0x000fffff1f00780c */ /* 0x002fe20003f04270 */
[--C-:B0-----:R-:W-:Y:S01]  /*103a0*/  IMAD.MOV.U32 R3, RZ, RZ, R31.reuse ;  /* 0x000000ffff037224 */ /* 0x101fe200078e001f */
        /* <DEDUP_REMOVED lines=9> */
[----:B------:R-:W-:Y:S02]  /*10440*/  ISETP.GT.U32.AND P1, PT, R5, 0x7feffffe, PT ;  /* 0x7feffffe0500780c */ /* 0x000fe40003f24070 */
[----:B------:R-:W-:Y:S01]  /*10450*/  MOV R5, 0xfffffc01 ;  /* 0xfffffc0100057802 */ /* 0x000fe20000000f00 */
        /* <DEDUP_REMOVED lines=172> */
.L_x_6553:
[----:B------:R-:W-:Y:S01]  /*10f20*/  IMAD.MOV.U32 R4, RZ, RZ, 0x0 ;  /* 0x00000000ff047424 */ /* 0x000fe200078e00ff */
[----:B------:R-:W-:Y:S01]  /*10f30*/  LOP3.LUT P0, RZ, R3, 0x7fffffff, RZ, 0xc0, !PT ;  /* 0x7fffffff03ff7812 */ /* 0x000fe2000780c0ff */
[----:B------:R-:W-:-:S06]  /*10f40*/  IMAD.MOV.U32 R5, RZ, RZ, 0x7ff00000 ;  /* 0x7ff00000ff057424 */ /* 0x000fcc00078e00ff */
[----:B------:R-:W0:Y:S02]  /*10f50*/  DFMA R2, R2, R4, +INF ;  /* 0x7ff000000202742b */ /* 0x000e240000000004 */
[----:B0-----:R-:W-:Y:S02]  /*10f60*/  FSEL R4, R2, RZ, P0 ;  /* 0x000000ff02047208 */ /* 0x001fe40000000000 */
[----:B------:R-:W-:-:S07]  /*10f70*/  FSEL R5, R3, -QNAN , P0 ;  /* 0xfff0000003057808 */ /* 0x000fce0000000000 */
.L_x_6552:
[----:B------:R-:W-:Y:S05]  /*10f80*/  BSYNC.RECONVERGENT B1 ;  /* 0x0000000000017941 */ /* 0x000fea0003800200 */
.L_x_6548:
[----:B------:R-:W-:Y:S01]  /*10f90*/  IMAD.MOV.U32 R2, RZ, RZ, 0x652b82fe ;  /* 0x652b82feff027424 */ /* 0x000fe200078e00ff */
[----:B------:R-:W-:Y:S01]  /*10fa0*/  UMOV UR6, 0xfefa39ef ;  /* 0xfefa39ef00067882 */ /* 0x000fe20000000000 */
[----:B------:R-:W-:Y:S01]  /*10fb0*/  IMAD.MOV.U32 R3, RZ, RZ, 0x3ff71547 ;  /* 0x3ff71547ff037424 */ /* 0x000fe200078e00ff */
        /* <DEDUP_REMOVED lines=126> */
.L_x_6555:
[----:B------:R-:W-:Y:S05]  /*117a0*/  BSYNC.RECONVERGENT B0 ;  /* 0x0000000000007941 */ /* 0x000fea0003800200 */
.L_x_6554:
[----:B0-----:R-:W-:Y:S01]  /*117b0*/  IMAD.MOV.U32 R2, RZ, RZ, RZ ;  /* 0x000000ffff027224 */ /* 0x001fe200078e00ff */
[C---:B-1----:R-:W-:Y:S01]  /*117c0*/  FSETP.GEU.FTZ.AND P1, PT, R31.reuse, 1.7916666269302368164, PT ;  /* 0x3fe555551f00780b */ /* 0x042fe20003f3e000 */
[----:B------:R-:W-:Y:S01]  /*117d0*/  IMAD.MOV.U32 R20, RZ, RZ, RZ ;  /* 0x000000ffff147224 */ /* 0x000fe200078e00ff */
[----:B------:R-:W-:Y:S01]  /*117e0*/  FSETP.GT.FTZ.AND P0, PT, R31, -1.6999999284744262695, PT ;  /* 0xbfd999991f00780b */ /* 0x000fe20003f14000 */
[----:B------:R-:W-:Y:S01]  /*117f0*/  BSSY.RECONVERGENT B1, `(.L_x_6556) ;  /* 0x000014a000017945 */ /* 0x000fe20003800200 */
[----:B------:R-:W-:Y:S02]  /*11800*/  FSEL R3, R2, R21, P2 ;  /* 0x0000001502037208 */ /* 0x000fe40001000000 */
[----:B------:R-:W-:Y:S02]  /*11810*/  @P3 LOP3.LUT R3, R21, 0x80000, RZ, 0xfc, !PT ;  /* 0x0008000015033812 */ /* 0x000fe400078efcff */
[----:B------:R-:W-:Y:S02]  /*11820*/  SEL R20, R20, R9, P2 ;  /* 0x0000000914147207 */ /* 0x000fe40001000000 */
[----:B------:R-:W-:-:S06]  /*11830*/  MOV R21, R3 ;  /* 0x0000000300157202 */ /* 0x000fcc0000000f00 */
        /* <DEDUP_REMOVED lines=195> */
.L_x_6557:
        /* <DEDUP_REMOVED lines=52> */
.L_x_6560:
[----:B------:R-:W-:Y:S05]  /*127b0*/  BSYNC.RECONVERGENT B2 ;  /* 0x0000000000027941 */ /* 0x000fea0003800200 */
.L_x_6559:
        /* <DEDUP_REMOVED lines=77> */
.L_x_6558:
[----:B------:R-:W-:Y:S05]  /*12c90*/  BSYNC.RECONVERGENT B1 ;  /* 0x0000000000017941 */ /* 0x000fea0003800200 */
.L_x_6556:
        /* <DEDUP_REMOVED lines=128> */
.L_x_6562:
[----:B------:R-:W-:Y:S05]  /*134a0*/  BSYNC.RECONVERGENT B0 ;  /* 0x0000000000007941 */ /* 0x000fea0003800200 */
.L_x_6561:
        /* <DEDUP_REMOVED lines=205> */
.L_x_6564:
        /* <DEDUP_REMOVED lines=50> */
[----:B-----5:R-:W-:Y:S05]  /*144a0*/  CALL.REL.NOINC `($__internal_11_$__cuda_sm20_div_rn_f64_full) ;  /* 0x0000009400e07944 */ /* 0x020fea0003c00000 */
[----:B------:R-:W-:-:S07]  /*144b0*/  IMAD.MOV.U32 R5, RZ, RZ, R3 ;  /* 0x000000ffff057224 */ /* 0x000fce00078e0003 */
.L_x_6567:
[----:B------:R-:W-:Y:S05]  /*144c0*/  BSYNC.RECONVERGENT B2 ;  /* 0x0000000000027941 */ /* 0x000fea0003800200 */
.L_x_6566:
        /* <DEDUP_REMOVED lines=77> */
.L_x_6565:
[----:B------:R-:W-:Y:S05]  /*149a0*/  BSYNC.RECONVERGENT B1 ;  /* 0x0000000000017941 */ /* 0x000fea0003800200 */
.L_x_6563:
        /* <DEDUP_REMOVED lines=129> */
.L_x_6569:
[----:B------:R-:W-:Y:S05]  /*151c0*/  BSYNC.RECONVERGENT B0 ;  /* 0x0000000000007941 */ /* 0x000fea0003800200 */
.L_x_6568:
        /* <DEDUP_REMOVED lines=204> */
.L_x_6571:
        /* <DEDUP_REMOVED lines=50> */
[----:B-----5:R-:W-:Y:S05]  /*161b0*/  CALL.REL.NOINC `($__internal_11_$__cuda_sm20_div_rn_f64_full) ;  /* 0x00000078009c7944 */ /* 0x020fea0003c00000 */
[----:B------:R-:W-:-:S07]  /*161c0*/  IMAD.MOV.U32 R5, RZ, RZ, R3 ;  /* 0x000000ffff057224 */ /* 0x000fce00078e0003 */
.L_x_6574:
[----:B------:R-:W-:Y:S05]  /*161d0*/  BSYNC.RECONVERGENT B2 ;  /* 0x0000000000027941 */ /* 0x000fea0003800200 */
.L_x_6573:
        /* <DEDUP_REMOVED lines=77> */
.L_x_6572:
[----:B------:R-:W-:Y:S05]  /*166b0*/  BSYNC.RECONVERGENT B1 ;  /* 0x0000000000017941 */ /* 0x000fea0003800200 */
.L_x_6570:
[----:B------:R-:W-:Y:S01]  /*166c0*/  IMAD.MOV.U32 R2, RZ, RZ, 0x652b82fe ;  /* 0x652b82feff027424 */ /* 0x000fe200078e00ff */
[----:B------:R-:W-:Y:S01]  /*166d0*/  MOV R3, 0x3ff71547 ;  /* 0x3ff7154700037802 */ /* 0x000fe20000000f00 */
[----:B------:R-:W-:Y:S01]  /*166e0*/  UMOV UR6, 0xfefa39ef ;  /* 0xfefa39ef00067882 */ /* 0x000fe20000000000 */
        /* <DEDUP_REMOVED lines=126> */
.L_x_6576:
[----:B------:R-:W-:Y:S05]  /*16ed0*/  BSYNC.RECONVERGENT B0 ;  /* 0x0000000000007941 */ /* 0x000fea0003800200 */
.L_x_6575:
        /* <DEDUP_REMOVED lines=204> */
.L_x_6578:
        /* <DEDUP_REMOVED lines=52> */
.L_x_6581:
[----:B------:R-:W-:Y:S05]  /*17ee0*/  BSYNC.RECONVERGENT B2 ;  /* 0x0000000000027941 */ /* 0x000fea0003800200 */
.L_x_6580:
        /* <DEDUP_REMOVED lines=77> */
.L_x_6579:
[----:B------:R-:W-:Y:S05]  /*183c0*/  BSYNC.RECONVERGENT B1 ;  /* 0x0000000000017941 */ /* 0x000fea0003800200 */
.L_x_6577:
        /* <DEDUP_REMOVED lines=129> */
.L_x_6583:
[----:B------:R-:W-:Y:S05]  /*18be0*/  BSYNC.RECONVERGENT B0 ;  /* 0x0000000000007941 */ /* 0x000fea0003800200 */
.L_x_6582:
        /* <DEDUP_REMOVED lines=205> */
.L_x_6585:
        /* <DEDUP_REMOVED lines=51> */
[----:B------:R-:W-:-:S07]  /*19bf0*/  MOV R5, R3 ;  /* 0x0000000300057202 */ /* 0x000fce0000000f00 */
.L_x_6588:
[----:B------:R-:W-:Y:S05]  /*19c00*/  BSYNC.RECONVERGENT B2 ;  /* 0x0000000000027941 */ /* 0x000fea0003800200 */
.L_x_6587:
        /* <DEDUP_REMOVED lines=77> */
.L_x_6586:
[----:B------:R-:W-:Y:S05]  /*1a0e0*/  BSYNC.RECONVERGENT B1 ;  /* 0x0000000000017941 */ /* 0x000fea0003800200 */
.L_x_6584:
        /* <DEDUP_REMOVED lines=129> */
.L_x_6590:
[----:B------:R-:W-:Y:S05]  /*1a900*/  BSYNC.RECONVERGENT B0 ;  /* 0x0000000000007941 */ /* 0x000fea0003800200 */
.L_x_6589:
        /* <DEDUP_REMOVED lines=204> */
.L_x_6592:
        /* <DEDUP_REMOVED lines=50> */
[----:B------:R-:W-:Y:S05]  /*1b8f0*/  CALL.REL.NOINC `($__internal_11_$__cuda_sm20_div_rn_f64_full) ;  /* 0x0000002000cc7944 */ /* 0x000fea0003c00000 */
[----:B------:R-:W-:-:S07]  /*1b900*/  IMAD.MOV.U32 R5, RZ, RZ, R3 ;  /* 0x000000ffff057224 */ /* 0x000fce00078e0003 */
.L_x_6595:
[----:B------:R-:W-:Y:S05]  /*1b910*/  BSYNC.RECONVERGENT B2 ;  /* 0x0000000000027941 */ /* 0x000fea0003800200 */
.L_x_6594:
        /* <DEDUP_REMOVED lines=77> */
.L_x_6593:
[----:B------:R-:W-:Y:S05]  /*1bdf0*/  BSYNC.RECONVERGENT B1 ;  /* 0x0000000000017941 */ /* 0x000fea0003800200 */
.L_x_6591:
        /* <DEDUP_REMOVED lines=128> */
.L_x_6597:
[----:B------:R-:W-:Y:S05]  /*1c600*/  BSYNC.RECONVERGENT B0 ;  /* 0x0000000000007941 */ /* 0x000fea0003800200 */
.L_x_6596:
        /* <DEDUP_REMOVED lines=205> */
.L_x_6599:
        /* <DEDUP_REMOVED lines=52> */
.L_x_6602:
[----:B------:R-:W-:Y:S05]  /*1d620*/  BSYNC.RECONVERGENT B2 ;  /* 0x0000000000027941 */ /* 0x000fea0003800200 */
.L_x_6601:
        /* <DEDUP_REMOVED lines=77> */
.L_x_6600:
[----:B------:R-:W-:Y:S05]  /*1db00*/  BSYNC.RECONVERGENT B1 ;  /* 0x0000000000017941 */ /* 0x000fea0003800200 */
.L_x_6598:
[----:B------:R-:W2:Y:S01]  /*1db10*/  LDC.64 R2, c[0x0][0x388] ;  /* 0x0000e200ff027b82 */ /* 0x000ea20000000a00 */
[----:B------:R-:W-:Y:S01]  /*1db20*/  IMAD.MOV.U32 R9, RZ, RZ, R19 ;  /* 0x000000ffff097224 */ /* 0x000fe200078e0013 */
        /* <DEDUP_REMOVED lines=9> */
[----:B------:R-:W-:Y:S04]  /*1dbc0*/  STG.E.ENL2.256 desc[UR4][R2.64], R20, R24 ;  /* 0xf80000140218797f */ /* 0x000fe8000f121804 */
[----:B------:R-:W-:-:S15]  /*1dbd0*/  IMAD.MOV.U32 R19, RZ, RZ, R11 ;  /* 0x000000ffff137224 */ /* 0x000fde00078e000b */
[----:B------:R-:W-:-:S15]  /*1dbe0*/  NOP ;  /* 0x0000000000007918 */ /* 0x000fde0000000000 */
[----:B------:R-:W-:-:S11]  /*1dbf0*/  NOP ;  /* 0x0000000000007918 */ /* 0x000fd60000000000 */
[----:B-1----:R-:W1:Y:S02]  /*1dc00*/  DADD R18, R18, -R4 ;  /* 0x0000000012127229 */ /* 0x002e640000000804 */
[----:B-1----:R-:W-:Y:S01]  /*1dc10*/  STG.E.ENL2.256 desc[UR4][R2.64+0x1000], R12, R16 ;  /* 0xf800800c0210797f */ /* 0x002fe2000f121804 */
[----:B------:R-:W-:Y:S05]  /*1dc20*/  EXIT ;  /* 0x000000000000794d */ /* 0x000fea0003800000 */
        .weak           $__internal_11_$__cuda_sm20_div_rn_f64_full
        .type           $__internal_11_$__cuda_sm20_div_rn_f64_full,@function
        .size           $__internal_11_$__cuda_sm20_div_rn_f64_full,(.L_x_6621 - $__internal_11_$__cuda_sm20_div_rn_f64_full)
$__internal_11_$__cuda_sm20_div_rn_f64_full:
        /* <DEDUP_REMOVED lines=108> */
.L_x_6604:
        /* <DEDUP_REMOVED lines=17> */
.L_x_6607:
[----:B------:R-:W-:Y:S01]  /*1e400*/  LOP3.LUT R3, R11, 0x80000, RZ, 0xfc, !PT ;  /* 0x000800000b037812 */ /* 0x000fe200078efcff */
[----:B------:R-:W-:-:S04]  /*1e410*/  IMAD.MOV.U32 R40, RZ, RZ, R10 ;  /* 0x000000ffff287224 */ /* 0x000fc800078e000a */
[----:B------:R-:W-:Y:S01]  /*1e420*/  IMAD.MOV.U32 R41, RZ, RZ, R3 ;  /* 0x000000ffff297224 */ /* 0x000fe200078e0003 */
[----:B------:R-:W-:Y:S06]  /*1e430*/  BRA `(.L_x_6605) ;  /* 0x00000000000c7947 */ /* 0x000fec0003800000 */
.L_x_6606:
[----:B------:R-:W-:Y:S01]  /*1e440*/  LOP3.LUT R3, R37, 0x80000, RZ, 0xfc, !PT ;  /* 0x0008000025037812 */ /* 0x000fe200078efcff */
[----:B------:R-:W-:-:S04]  /*1e450*/  IMAD.MOV.U32 R40, RZ, RZ, R36 ;  /* 0x000000ffff287224 */ /* 0x000fc800078e0024 */
[----:B------:R-:W-:-:S07]  /*1e460*/  IMAD.MOV.U32 R41, RZ, RZ, R3 ;  /* 0x000000ffff297224 */ /* 0x000fce00078e0003 */
.L_x_6605:
[----:B------:R-:W-:Y:S05]  /*1e470*/  BSYNC.RECONVERGENT B0 ;  /* 0x0000000000007941 */ /* 0x000fea0003800200 */
.L_x_6603:
[----:B------:R-:W-:Y:S01]  /*1e480*/  IMAD.MOV.U32 R6, RZ, RZ, R2 ;  /* 0x000000ffff067224 */ /* 0x000fe200078e0002 */
[----:B------:R-:W-:Y:S01]  /*1e490*/  MOV R4, R40 ;  /* 0x0000002800047202 */ /* 0x000fe20000000f00 */
[----:B------:R-:W-:Y:S02]  /*1e4a0*/  IMAD.MOV.U32 R7, RZ, RZ, 0x0 ;  /* 0x00000000ff077424 */ /* 0x000fe400078e00ff */
[----:B------:R-:W-:Y:S02]  /*1e4b0*/  IMAD.MOV.U32 R3, RZ, RZ, R41 ;  /* 0x000000ffff037224 */ /* 0x000fe400078e0029 */
[----:B------:R-:W-:Y:S05]  /*1e4c0*/  RET.REL.NODEC R6 `(_ZN2at6native29vectorized_elementwise_kernelILi4EZZZNS0_33launch_log_sigmoid_forward_kernelERNS_18TensorIteratorBaseEENKUlvE_clEvENKUlvE_clEvEUldE_St5arrayIPcLm2EEEEviT0_T1_) ;  /* 0xfffffe1806cc7950 */ /* 0x000fea0003c3ffff */
.L_x_6608:
        /* <DEDUP_REMOVED lines=11> */
.L_x_6621:


//--------------------- .text._ZN2at6native29vectorized_elementwise_kernelILi8EZZZNS0_33launch_log_sigmoid_forward_kernelERNS_18TensorIteratorBaseEENKUlvE_clEvENKUlvE_clEvEUldE_St5arrayIPcLm2EEEEviT0_T1_ --------------------------
	.section	.text._ZN2at6native29vectorized_elementwise_kernelILi8EZZZNS0_33launch_log_sigmoid_forward_kernelERNS_18TensorIteratorBaseEENKUlvE_clEvENKUlvE_clEvEUldE_St5arrayIPcLm2EEEEviT0_T1_,"ax",@progbits
	.align	128
        .global         _ZN2at6native29vectorized_elementwise_kernelILi8EZZZNS0_33launch_log_sigmoid_forward_kernelERNS_18TensorIteratorBaseEENKUlvE_clEvENKUlvE_clEvEUldE_St5arrayIPcLm2EEEEviT0_T1_
        .type           _ZN2at6native29vectorized_elementwise_kernelILi8EZZZNS0_33launch_log_sigmoid_forward_kernelERNS_18TensorIteratorBaseEENKUlvE_clEvENKUlvE_clEvEUldE_St5arrayIPcLm2EEEEviT0_T1_,@function
        .size           _ZN2at6native29vectorized_elementwise_kernelILi8EZZZNS0_33launch_log_sigmoid_forward_kernelERNS_18TensorIteratorBaseEENKUlvE_clEvENKUlvE_clEvEUldE_St5arrayIPcLm2EEEEviT0_T1_,(.L_x_6677 - _ZN2at6native29vectorized_elementwise_kernelILi8EZZZNS0_33launch_log_sigmoid_forward_kernelERNS_18TensorIteratorBaseEENKUlvE_clEvENKUlvE_clEvEUldE_St5arrayIPcLm2EEEEviT0_T1_)
        .other          _ZN2at6native29vectorized_elementwise_kernelILi8EZZZNS0_33launch_log_sigmoid_forward_kernelERNS_18TensorIteratorBaseEENKUlvE_clEvENKUlvE_clEvEUldE_St5arrayIPcLm2EEEEviT0_T1_,@"STO_CUDA_ENTRY STV_DEFAULT"
_ZN2at6native29vectorized_elementwise_kernelILi8EZZZNS0_33launch_log_sigmoid_forward_kernelERNS_18TensorIteratorBaseEENKUlvE_clEvENKUlvE_clEvEUldE_St5arrayIPcLm2EEEEviT0_T1_:
.text._ZN2at6native29vectorized_elementwise_kernelILi8EZZZNS0_33launch_log_sigmoid_forward_kernelERNS_18TensorIteratorBaseEENKUlvE_clEvENKUlvE_clEvEUldE_St5arrayIPcLm2EEEEviT0_T1_:
[----:B------:R-:W-:Y:S01]  /*0000*/  LDC R1, c[0x0][0x37c] ;  /* 0x0000df00ff017b82 */ /* 0x000fe20000000800 */
[----:B------:R-:W-:Y:S05]  /*0010*/  EXIT ;  /* 0x000000000000794d */ /* 0x000fea0003800000 */
.L_x_6609:
        /* <DEDUP_REMOVED lines=14> */
.L_x_6677:


//--------------------- .nv.global.init           --------------------------
	.section	.nv.global.init,"aw",@progbits
.nv.global.init:
	.type		$str$6,@object
	.size		$str$6,(__unnamed_1 - $str$6)
$str$6:
        /*0000*/ 	.byte	0x66, 0x61, 0x6c, 0x73, 0x65, 0x00
	.type		__unnamed_1,@object
	.size		__unnamed_1,(__unnamed_5 - __unnamed_1)
__unnamed_1:
        /*0006*/ 	.byte	0x66, 0x65, 0x74, 0x63, 0x68, 0x5f, 0x61, 0x6e, 0x64, 0x5f, 0x63, 0x61, 0x73, 0x74, 0x00
	.type		__unnamed_5,@object
	.size		__unnamed_5,(__unnamed_3 - __unnamed_5)
__unnamed_5:
        /*0015*/ 	.byte	0x66, 0x65, 0x74, 0x63, 0x68, 0x5f, 0x61, 0x6e, 0x64, 0x5f, 0x63, 0x61, 0x73, 0x74, 0x00
	.type		__unnamed_3,@object
	.size		__unnamed_3,(__unnamed_7 - __unnamed_3)
__unnamed_3:
        /*0024*/ 	.byte	0x66, 0x65, 0x74, 0x63, 0x68, 0x5f, 0x61, 0x6e, 0x64, 0x5f, 0x63, 0x61, 0x73, 0x74, 0x00
	.type		__unnamed_7,@object
	.size		__unnamed_7,(__unnamed_2 - __unnamed_7)
__unnamed_7:
        /*0033*/ 	.byte	0x66, 0x65, 0x74, 0x63, 0x68, 0x5f, 0x61, 0x6e, 0x64, 0x5f, 0x63, 0x61, 0x73, 0x74, 0x00
	.type		__unnamed_2,@object
	.size		__unnamed_2,(__unnamed_6 - __unnamed_2)
__unnamed_2:
        /*0042*/ 	.byte	0x63, 0x61, 0x73, 0x74, 0x5f, 0x61, 0x6e, 0x64, 0x5f, 0x73, 0x74, 0x6f, 0x72, 0x65, 0x00
	.type		__unnamed_6,@object
	.size		__unnamed_6,(__unnamed_4 - __unnamed_6)
__unnamed_6:
        /*0051*/ 	.byte	0x63, 0x61, 0x73, 0x74, 0x5f, 0x61, 0x6e, 0x64, 0x5f, 0x73, 0x74, 0x6f, 0x72, 0x65, 0x00
	.type		__unnamed_4,@object
	.size		__unnamed_4,(__unnamed_8 - __unnamed_4)
__unnamed_4:
        /*0060*/ 	.byte	0x63, 0x61, 0x73, 0x74, 0x5f, 0x61, 0x6e, 0x64, 0x5f, 0x73, 0x74, 0x6f, 0x72, 0x65, 0x00
	.type		__unnamed_8,@object
	.size		__unnamed_8,($str$7 - __unnamed_8)
__unnamed_8:
        /*006f*/ 	.byte	0x63, 0x61, 0x73, 0x74, 0x5f, 0x61, 0x6e, 0x64, 0x5f, 0x73, 0x74, 0x6f, 0x72, 0x65, 0x00
	.type		$str$7,@object
	.size		$str$7,(.L_37 - $str$7)
$str$7:
        /*007e*/ 	.byte	0x2f, 0x72, 0x6f, 0x6f, 0x74, 0x2f, 0x2e, 0x70, 0x79, 0x65, 0x6e, 0x76, 0x2f, 0x76, 0x65, 0x72
        /*008e*/ 	.byte	0x73, 0x69, 0x6f, 0x6e, 0x73, 0x2f, 0x33, 0x2e, 0x31, 0x33, 0x2e, 0x31, 0x32, 0x2f, 0x6c, 0x69
        /*009e*/ 	.byte	0x62, 0x2f, 0x70, 0x79, 0x74, 0x68, 0x6f, 0x6e, 0x33, 0x2e, 0x31, 0x33, 0x2f, 0x73, 0x69, 0x74
        /*00ae*/ 	.byte	0x65, 0x2d, 0x70, 0x61, 0x63, 0x6b, 0x61, 0x67, 0x65, 0x73, 0x2f, 0x74, 0x6f, 0x72, 0x63, 0x68
        /*00be*/ 	.byte	0x2f, 0x69, 0x6e, 0x63, 0x6c, 0x75, 0x64, 0x65, 0x2f, 0x63, 0x31, 0x30, 0x2f, 0x63, 0x6f, 0x72
        /*00ce*/ 	.byte	0x65, 0x2f, 0x44, 0x79, 0x6e, 0x61, 0x6d, 0x69, 0x63, 0x43, 0x61, 0x73, 0x74, 0x2e, 0x68, 0x00
.L_37:


//--------------------- .nv.shared.reserved.0     --------------------------
	.section	.nv.shared.reserved.0,"aw",@nobits
	.weak		__nv_reservedSMEM_offset_0_alias
	.size		__nv_reservedSMEM_offset_0_alias, 0, 64
	.other		__nv_reservedSMEM_offset_0_alias,@"STO_CUDA_RESERVED_SHARED STV_DEFAULT"
__nv_reservedSMEM_offset_0_alias:
	.zero		0
	.zero		64


//--------------------- .nv.global                --------------------------
	.section	.nv.global,"aw",@nobits
.nv.global:
	.type		_ZN60_INTERNAL_e6aa1b1b_29_ActivationLogSigmoidKernel_cu_9d16a0dc4cuda3std3__48in_placeE,@object
	.size		_ZN60_INTERNAL_e6aa1b1b_29_ActivationLogSigmoidKernel_cu_9d16a0dc4cuda3std3__48in_placeE,(_ZN60_INTERNAL_e6aa1b1b_29_ActivationLogSigmoidKernel_cu_9d16a0dc4cuda3std6ranges3__45__cpo8distanceE - _ZN60_INTERNAL_e6aa1b1b_29_ActivationLogSigmoidKernel_cu_9d16a0dc4cuda3std3__48in_placeE)
_ZN60_INTERNAL_e6aa1b1b_29_ActivationLogSigmoidKernel_cu_9d16a0dc4cuda3std3__48in_placeE:
	.zero		1
	.type		_ZN60_INTERNAL_e6aa1b1b_29_ActivationLogSigmoidKernel_cu_9d16a0dc4cuda3std6ranges3__45__cpo8distanceE,@object
	.size		_ZN60_INTERNAL_e6aa1b1b_29_ActivationLogSigmoidKernel_cu_9d16a0dc4cuda3std6ranges3__45__cpo8distanceE,(_ZN60_INTERNAL_e6aa1b1b_29_ActivationLogSigmoidKernel_cu_9d16a0dc4cuda3std3__45__cpo3endE - _ZN60_INTERNAL_e6aa1b1b_29_ActivationLogSigmoidKernel_cu_9d16a0dc4cuda3std6ranges3__45__cpo8distanceE)
_ZN60_INTERNAL_e6aa1b1b_29_ActivationLogSigmoidKernel_cu_9d16a0dc4cuda3std6ranges3__45__cpo8distanceE:
	.zero		1
	.type		_ZN60_INTERNAL_e6aa1b1b_29_ActivationLogSigmoidKernel_cu_9d16a0dc4cuda3std3__45__cpo3endE,@object
	.size		_ZN60_INTERNAL_e6aa1b1b_29_ActivationLogSigmoidKernel_cu_9d16a0dc4cuda3std3__45__cpo3endE,(_ZN60_INTERNAL_e6aa1b1b_29_ActivationLogSigmoidKernel_cu_9d16a0dc4cuda3std6ranges3__45__cpo7advanceE - _ZN60_INTERNAL_e6aa1b1b_29_ActivationLogSigmoidKernel_cu_9d16a0dc4cuda3std3__45__cpo3endE)
_ZN60_INTERNAL_e6aa1b1b_29_ActivationLogSigmoidKernel_cu_9d16a0dc4cuda3std3__45__cpo3endE:
	.zero		1
	.type		_ZN60_INTERNAL_e6aa1b1b_29_ActivationLogSigmoidKernel_cu_9d16a0dc4cuda3std6ranges3__45__cpo7advanceE,@object
	.size		_ZN60_INTERNAL_e6aa1b1b_29_ActivationLogSigmoidKernel_cu_9d16a0dc4cuda3std6ranges3__45__cpo7advanceE,(_ZN60_INTERNAL_e6aa1b1b_29_ActivationLogSigmoidKernel_cu_9d16a0dc4cuda3std3__45__cpo4rendE - _ZN60_INTERNAL_e6aa1b1b_29_ActivationLogSigmoidKernel_cu_9d16a0dc4cuda3std6ranges3__45__cpo7advanceE)
_ZN60_INTERNAL_e6aa1b1b_29_ActivationLogSigmoidKernel_cu_9d16a0dc4cuda3std6ranges3__45__cpo7advanceE:
	.zero		1
	.type		_ZN60_INTERNAL_e6aa1b1b_29_ActivationLogSigmoidKernel_cu_9d16a0dc4cuda3std3__45__cpo4rendE,@object
	.size		_ZN60_INTERNAL_e6aa1b1b_29_ActivationLogSigmoidKernel_cu_9d16a0dc4cuda3std3__45__cpo4rendE,(_ZN60_INTERNAL_e6aa1b1b_29_ActivationLogSigmoidKernel_cu_9d16a0dc4cuda3std6ranges3__45__cpo4dataE - _ZN60_INTERNAL_e6aa1b1b_29_ActivationLogSigmoidKernel_cu_9d16a0dc4cuda3std3__45__cpo4rendE)
_ZN60_INTERNAL_e6aa1b1b_29_ActivationLogSigmoidKernel_cu_9d16a0dc4cuda3std3__45__cpo4rendE:
	.zero		1
	.type		_ZN60_INTERNAL_e6aa1b1b_29_ActivationLogSigmoidKernel_cu_9d16a0dc4cuda3std6ranges3__45__cpo4dataE,@object
	.size		_ZN60_INTERNAL_e6aa1b1b_29_ActivationLogSigmoidKernel_cu_9d16a0dc4cuda3std6ranges3__45__cpo4dataE,(_ZN60_INTERNAL_e6aa1b1b_29_ActivationLogSigmoidKernel_cu_9d16a0dc4cuda3std6ranges3__45__cpo5beginE - _ZN60_INTERNAL_e6aa1b1b_29_ActivationLogSigmoidKernel_cu_9d16a0dc4cuda3std6ranges3__45__cpo4dataE)
_ZN60_INTERNAL_e6aa1b1b_29_ActivationLogSigmoidKernel_cu_9d16a0dc4cuda3std6ranges3__45__cpo4dataE:
	.zero		1
	.type		_ZN60_INTERNAL_e6aa1b1b_29_ActivationLogSigmoidKernel_cu_9d16a0dc4cuda3std6ranges3__45__cpo5beginE,@object
	.size		_ZN60_INTERNAL_e6aa1b1b_29_ActivationLogSigmoidKernel_cu_9d16a0dc4cuda3std6ranges3__45__cpo5beginE,(_ZN60_INTERNAL_e6aa1b1b_29_ActivationLogSigmoidKernel_cu_9d16a0dc4cuda3std3__45__cpo5crendE - _ZN60_INTERNAL_e6aa1b1b_29_ActivationLogSigmoidKernel_cu_9d16a0dc4cuda3std6ranges3__45__cpo5beginE)
_ZN60_INTERNAL_e6aa1b1b_29_ActivationLogSigmoidKernel_cu_9d16a0dc4cuda3std6ranges3__45__cpo5beginE:
	.zero		1
	.type		_ZN60_INTERNAL_e6aa1b1b_29_ActivationLogSigmoidKernel_cu_9d16a0dc4cuda3std3__45__cpo5crendE,@object
	.size		_ZN60_INTERNAL_e6aa1b1b_29_ActivationLogSigmoidKernel_cu_9d16a0dc4cuda3std3__45__cpo5crendE,(_ZN60_INTERNAL_e6aa1b1b_29_ActivationLogSigmoidKernel_cu_9d16a0dc4cuda3std6ranges3__45__cpo4sizeE - _ZN60_INTERNAL_e6aa1b1b_29_ActivationLogSigmoidKernel_cu_9d16a0dc4cuda3std3__45__cpo5crendE)
_ZN60_INTERNAL_e6aa1b1b_29_ActivationLogSigmoidKernel_cu_9d16a0dc4cuda3std3__45__cpo5crendE:
	.zero		1
	.type		_ZN60_INTERNAL_e6aa1b1b_29_ActivationLogSigmoidKernel_cu_9d16a0dc4cuda3std6ranges3__45__cpo4sizeE,@object
	.size		_ZN60_INTERNAL_e6aa1b1b_29_ActivationLogSigmoidKernel_cu_9d16a0dc4cuda3std6ranges3__45__cpo4sizeE,(_ZN60_INTERNAL_e6aa1b1b_29_ActivationLogSigmoidKernel_cu_9d16a0dc4cuda3std3__462_GLOBAL__N__e6aa1b1b_29_ActivationLogSigmoidKernel_cu_9d16a0dc6ignoreE - _ZN60_INTERNAL_e6aa1b1b_29_ActivationLogSigmoidKernel_cu_9d16a0dc4cuda3std6ranges3__45__cpo4sizeE)
_ZN60_INTERNAL_e6aa1b1b_29_ActivationLogSigmoidKernel_cu_9d16a0dc4cuda3std6ranges3__45__cpo4sizeE:
	.zero		1
	.type		_ZN60_INTERNAL_e6aa1b1b_29_ActivationLogSigmoidKernel_cu_9d16a0dc4cuda3std3__462_GLOBAL__N__e6aa1b1b_29_ActivationLogSigmoidKernel_cu_9d16a0dc6ignoreE,@object
	.size		_ZN60_INTERNAL_e6aa1b1b_29_ActivationLogSigmoidKernel_cu_9d16a0dc4cuda3std3__462_GLOBAL__N__e6aa1b1b_29_ActivationLogSigmoidKernel_cu_9d16a0dc6ignoreE,(_ZN60_INTERNAL_e6aa1b1b_29_ActivationLogSigmoidKernel_cu_9d16a0dc4cuda3std6ranges3__45__cpo6cbeginE - _ZN60_INTERNAL_e6aa1b1b_29_ActivationLogSigmoidKernel_cu_9d16a0dc4cuda3std3__462_GLOBAL__N__e6aa1b1b_29_ActivationLogSigmoidKernel_cu_9d16a0dc6ignoreE)
_ZN60_INTERNAL_e6aa1b1b_29_ActivationLogSigmoidKernel_cu_9d16a0dc4cuda3std3__462_GLOBAL__N__e6aa1b1b_29_ActivationLogSigmoidKernel_cu_9d16a0dc6ignoreE:
	.zero		1
	.type		_ZN60_INTERNAL_e6aa1b1b_29_ActivationLogSigmoidKernel_cu_9d16a0dc4cuda3std6ranges3__45__cpo6cbeginE,@object
	.size		_ZN60_INTERNAL_e6aa1b1b_29_ActivationLogSigmoidKernel_cu_9d16a0dc4cuda3std6ranges3__45__cpo6cbeginE,(_ZN60_INTERNAL_e6aa1b1b_29_ActivationLogSigmoidKernel_cu_9d16a0dc4cuda3std3__45__cpo4cendE - _ZN60_INTERNAL_e6aa1b1b_29_ActivationLogSigmoidKernel_cu_9d16a0dc4cuda3std6ranges3__45__cpo6cbeginE)
_ZN60_INTERNAL_e6aa1b1b_29_ActivationLogSigmoidKernel_cu_9d16a0dc4cuda3std6ranges3__45__cpo6cbeginE:
	.zero		1
	.type		_ZN60_INTERNAL_e6aa1b1b_29_ActivationLogSigmoidKernel_cu_9d16a0dc4cuda3std3__45__cpo4cendE,@object
	.size		_ZN60_INTERNAL_e6aa1b1b_29_ActivationLogSigmoidKernel_cu_9d16a0dc4cuda3std3__45__cpo4cendE,(_ZN60_INTERNAL_e6aa1b1b_29_ActivationLogSigmoidKernel_cu_9d16a0dc4cuda3std6ranges3__45__cpo4nextE - _ZN60_INTERNAL_e6aa1b1b_29_ActivationLogSigmoidKernel_cu_9d16a0dc4cuda3std3__45__cpo4cendE)
_ZN60_INTERNAL_e6aa1b1b_29_ActivationLogSigmoidKernel_cu_9d16a0dc4cuda3std3__45__cpo4cendE:
	.zero		1
	.type		_ZN60_INTERNAL_e6aa1b1b_29_ActivationLogSigmoidKernel_cu_9d16a0dc4cuda3std6ranges3__45__cpo4nextE,@object
	.size		_ZN60_INTERNAL_e6aa1b1b_29_ActivationLogSigmoidKernel_cu_9d16a0dc4cuda3std6ranges3__45__cpo4nextE,(_ZN60_INTERNAL_e6aa1b1b_29_ActivationLogSigmoidKernel_cu_9d16a0dc4cuda3std6ranges3__45__cpo4swapE - _ZN60_INTERNAL_e6aa1b1b_29_ActivationLogSigmoidKernel_cu_9d16a0dc4cuda3std6ranges3__45__cpo4nextE)
_ZN60_INTERNAL_e6aa1b1b_29_ActivationLogSigmoidKernel_cu_9d16a0dc4cuda3std6ranges3__45__cpo4nextE:
	.zero		1
	.type		_ZN60_INTERNAL_e6aa1b1b_29_ActivationLogSigmoidKernel_cu_9d16a0dc4cuda3std6ranges3__45__cpo4swapE,@object
	.size		_ZN60_INTERNAL_e6aa1b1b_29_ActivationLogSigmoidKernel_cu_9d16a0dc4cuda3std6ranges3__45__cpo4swapE,(_ZN60_INTERNAL_e6aa1b1b_29_ActivationLogSigmoidKernel_cu_9d16a0dc4cuda3std3__420unreachable_sentinelE - _ZN60_INTERNAL_e6aa1b1b_29_ActivationLogSigmoidKernel_cu_9d16a0dc4cuda3std6ranges3__45__cpo4swapE)
_ZN60_INTERNAL_e6aa1b1b_29_ActivationLogSigmoidKernel_cu_9d16a0dc4cuda3std6ranges3__45__cpo4swapE:
	.zero		1
	.type		_ZN60_INTERNAL_e6aa1b1b_29_ActivationLogSigmoidKernel_cu_9d16a0dc4cuda3std3__420unreachable_sentinelE,@object
	.size		_ZN60_INTERNAL_e6aa1b1b_29_ActivationLogSigmoidKernel_cu_9d16a0dc4cuda3std3__420unreachable_sentinelE,(_ZN60_INTERNAL_e6aa1b1b_29_ActivationLogSigmoidKernel_cu_9d16a0dc6thrust24THRUST_300001_SM_1030_NS6system6detail10sequential3seqE - _ZN60_INTERNAL_e6aa1b1b_29_ActivationLogSigmoidKernel_cu_9d16a0dc4cuda3std3__420unreachable_sentinelE)
_ZN60_INTERNAL_e6aa1b1b_29_ActivationLogSigmoidKernel_cu_9d16a0dc4cuda3std3__420unreachable_sentinelE:
	.zero		1
	.type		_ZN60_INTERNAL_e6aa1b1b_29_ActivationLogSigmoidKernel_cu_9d16a0dc6thrust24THRUST_300001_SM_1030_NS6system6detail10sequential3seqE,@object
	.size		_ZN60_INTERNAL_e6aa1b1b_29_ActivationLogSigmoidKernel_cu_9d16a0dc6thrust24THRUST_300001_SM_1030_NS6system6detail10sequential3seqE,(_ZN60_INTERNAL_e6aa1b1b_29_ActivationLogSigmoidKernel_cu_9d16a0dc4cuda3std3__45__cpo6cbeginE - _ZN60_INTERNAL_e6aa1b1b_29_ActivationLogSigmoidKernel_cu_9d16a0dc6thrust24THRUST_300001_SM_1030_NS6system6detail10sequential3seqE)
_ZN60_INTERNAL_e6aa1b1b_29_ActivationLogSigmoidKernel_cu_9d16a0dc6thrust24THRUST_300001_SM_1030_NS6system6detail10sequential3seqE:
	.zero		1
	.type		_ZN60_INTERNAL_e6aa1b1b_29_ActivationLogSigmoidKernel_cu_9d16a0dc4cuda3std3__45__cpo6cbeginE,@object
	.size		_ZN60_INTERNAL_e6aa1b1b_29_ActivationLogSigmoidKernel_cu_9d16a0dc4cuda3std3__45__cpo6cbeginE,(_ZN60_INTERNAL_e6aa1b1b_29_ActivationLogSigmoidKernel_cu_9d16a0dc4cuda3std6ranges3__45__cpo9iter_swapE - _ZN60_INTERNAL_e6aa1b1b_29_ActivationLogSigmoidKernel_cu_9d16a0dc4cuda3std3__45__cpo6cbeginE)
_ZN60_INTERNAL_e6aa1b1b_29_ActivationLogSigmoidKernel_cu_9d16a0dc4cuda3std3__45__cpo6cbeginE:
	.zero		1
	.type		_ZN60_INTERNAL_e6aa1b1b_29_ActivationLogSigmoidKernel_cu_9d16a0dc4cuda3std6ranges3__45__cpo9iter_swapE,@object
	.size		_ZN60_INTERNAL_e6aa1b1b_29_ActivationLogSigmoidKernel_cu_9d16a0dc4cuda3std6ranges3__45__cpo9iter_swapE,(_ZN60_INTERNAL_e6aa1b1b_29_ActivationLogSigmoidKernel_cu_9d16a0dc4cuda3std3__45__cpo7crbeginE - _ZN60_INTERNAL_e6aa1b1b_29_ActivationLogSigmoidKernel_cu_9d16a0dc4cuda3std6ranges3__45__cpo9iter_swapE)
_ZN60_INTERNAL_e6aa1b1b_29_ActivationLogSigmoidKernel_cu_9d16a0dc4cuda3std6ranges3__45__cpo9iter_swapE:
	.zero		1
	.type		_ZN60_INTERNAL_e6aa1b1b_29_ActivationLogSigmoidKernel_cu_9d16a0dc4cuda3std3__45__cpo7crbeginE,@object
	.size		_ZN60_INTERNAL_e6aa1b1b_29_ActivationLogSigmoidKernel_cu_9d16a0dc4cuda3std3__45__cpo7crbeginE,(_ZN60_INTERNAL_e6aa1b1b_29_ActivationLogSigmoidKernel_cu_9d16a0dc4cuda3std6ranges3__45__cpo5cdataE - _ZN60_INTERNAL_e6aa1b1b_29_ActivationLogSigmoidKernel_cu_9d16a0dc4cuda3std3__45__cpo7crbeginE)
_ZN60_INTERNAL_e6aa1b1b_29_ActivationLogSigmoidKernel_cu_9d16a0dc4cuda3std3__45__cpo7crbeginE:
	.zero		1
	.type		_ZN60_INTERNAL_e6aa1b1b_29_ActivationLogSigmoidKernel_cu_9d16a0dc4cuda3std6ranges3__45__cpo5cdataE,@object
	.size		_ZN60_INTERNAL_e6aa1b1b_29_ActivationLogSigmoidKernel_cu_9d16a0dc4cuda3std6ranges3__45__cpo5cdataE,(_ZN60_INTERNAL_e6aa1b1b_29_ActivationLogSigmoidKernel_cu_9d16a0dc4cuda3std6ranges3__45__cpo3endE - _ZN60_INTERNAL_e6aa1b1b_29_ActivationLogSigmoidKernel_cu_9d16a0dc4cuda3std6ranges3__45__cpo5cdataE)
_ZN60_INTERNAL_e6aa1b1b_29_ActivationLogSigmoidKernel_cu_9d16a0dc4cuda3std6ranges3__45__cpo5cdataE:
	.zero		1
	.type		_ZN60_INTERNAL_e6aa1b1b_29_ActivationLogSigmoidKernel_cu_9d16a0dc4cuda3std6ranges3__45__cpo3endE,@object
	.size		_ZN60_INTERNAL_e6aa1b1b_29_ActivationLogSigmoidKernel_cu_9d16a0dc4cuda3std6ranges3__45__cpo3endE,(_ZN60_INTERNAL_e6aa1b1b_29_ActivationLogSigmoidKernel_cu_9d16a0dc4cuda3std3__419piecewise_constructE - _ZN60_INTERNAL_e6aa1b1b_29_ActivationLogSigmoidKernel_cu_9d16a0dc4cuda3std6ranges3__45__cpo3endE)
_ZN60_INTERNAL_e6aa1b1b_29_ActivationLogSigmoidKernel_cu_9d16a0dc4cuda3std6ranges3__45__cpo3endE:
	.zero		1
	.type		_ZN60_INTERNAL_e6aa1b1b_29_ActivationLogSigmoidKernel_cu_9d16a0dc4cuda3std3__419piecewise_constructE,@object
	.size		_ZN60_INTERNAL_e6aa1b1b_29_ActivationLogSigmoidKernel_cu_9d16a0dc4cuda3std3__419piecewise_constructE,(_ZN60_INTERNAL_e6aa1b1b_29_ActivationLogSigmoidKernel_cu_9d16a0dc4cuda3std6ranges3__45__cpo5ssizeE - _ZN60_INTERNAL_e6aa1b1b_29_ActivationLogSigmoidKernel_cu_9d16a0dc4cuda3std3__419piecewise_constructE)
_ZN60_INTERNAL_e6aa1b1b_29_ActivationLogSigmoidKernel_cu_9d16a0dc4cuda3std3__419piecewise_constructE:
	.zero		1
	.type		_ZN60_INTERNAL_e6aa1b1b_29_ActivationLogSigmoidKernel_cu_9d16a0dc4cuda3std6ranges3__45__cpo5ssizeE,@object
	.size		_ZN60_INTERNAL_e6aa1b1b_29_ActivationLogSigmoidKernel_cu_9d16a0dc4cuda3std6ranges3__45__cpo5ssizeE,(_ZN60_INTERNAL_e6aa1b1b_29_ActivationLogSigmoidKernel_cu_9d16a0dc4cuda3std3__45__cpo5beginE - _ZN60_INTERNAL_e6aa1b1b_29_ActivationLogSigmoidKernel_cu_9d16a0dc4cuda3std6ranges3__45__cpo5ssizeE)
_ZN60_INTERNAL_e6aa1b1b_29_ActivationLogSigmoidKernel_cu_9d16a0dc4cuda3std6ranges3__45__cpo5ssizeE:
	.zero		1
	.type		_ZN60_INTERNAL_e6aa1b1b_29_ActivationLogSigmoidKernel_cu_9d16a0dc4cuda3std3__45__cpo5beginE,@object
	.size		_ZN60_INTERNAL_e6aa1b1b_29_ActivationLogSigmoidKernel_cu_9d16a0dc4cuda3std3__45__cpo5beginE,(_ZN60_INTERNAL_e6aa1b1b_29_ActivationLogSigmoidKernel_cu_9d16a0dc4cuda3std6ranges3__45__cpo4cendE - _ZN60_INTERNAL_e6aa1b1b_29_ActivationLogSigmoidKernel_cu_9d16a0dc4cuda3std3__45__cpo5beginE)
_ZN60_INTERNAL_e6aa1b1b_29_ActivationLogSigmoidKernel_cu_9d16a0dc4cuda3std3__45__cpo5beginE:
	.zero		1
	.type		_ZN60_INTERNAL_e6aa1b1b_29_ActivationLogSigmoidKernel_cu_9d16a0dc4cuda3std6ranges3__45__cpo4cendE,@object
	.size		_ZN60_INTERNAL_e6aa1b1b_29_ActivationLogSigmoidKernel_cu_9d16a0dc4cuda3std6ranges3__45__cpo4cendE,(_ZN60_INTERNAL_e6aa1b1b_29_ActivationLogSigmoidKernel_cu_9d16a0dc4cuda3std3__45__cpo6rbeginE - _ZN60_INTERNAL_e6aa1b1b_29_ActivationLogSigmoidKernel_cu_9d16a0dc4cuda3std6ranges3__45__cpo4cendE)
_ZN60_INTERNAL_e6aa1b1b_29_ActivationLogSigmoidKernel_cu_9d16a0dc4cuda3std6ranges3__45__cpo4cendE:
	.zero		1
	.type		_ZN60_INTERNAL_e6aa1b1b_29_ActivationLogSigmoidKernel_cu_9d16a0dc4cuda3std3__45__cpo6rbeginE,@object
	.size		_ZN60_INTERNAL_e6aa1b1b_29_ActivationLogSigmoidKernel_cu_9d16a0dc4cuda3std3__45__cpo6rbeginE,(_ZN60_INTERNAL_e6aa1b1b_29_ActivationLogSigmoidKernel_cu_9d16a0dc4cuda3std6ranges3__45__cpo4prevE - _ZN60_INTERNAL_e6aa1b1b_29_ActivationLogSigmoidKernel_cu_9d16a0dc4cuda3std3__45__cpo6rbeginE)
_ZN60_INTERNAL_e6aa1b1b_29_ActivationLogSigmoidKernel_cu_9d16a0dc4cuda3std3__45__cpo6rbeginE:
	.zero		1
	.type		_ZN60_INTERNAL_e6aa1b1b_29_ActivationLogSigmoidKernel_cu_9d16a0dc4cuda3std6ranges3__45__cpo4prevE,@object
	.size		_ZN60_INTERNAL_e6aa1b1b_29_ActivationLogSigmoidKernel_cu_9d16a0dc4cuda3std6ranges3__45__cpo4prevE,(_ZN60_INTERNAL_e6aa1b1b_29_ActivationLogSigmoidKernel_cu_9d16a0dc4cuda3std6ranges3__45__cpo9iter_moveE - _ZN60_INTERNAL_e6aa1b1b_29_ActivationLogSigmoidKernel_cu_9d16a0dc4cuda3std6ranges3__45__cpo4prevE)
_ZN60_INTERNAL_e6aa1b1b_29_ActivationLogSigmoidKernel_cu_9d16a0dc4cuda3std6ranges3__45__cpo4prevE:
	.zero		1
	.type		_ZN60_INTERNAL_e6aa1b1b_29_ActivationLogSigmoidKernel_cu_9d16a0dc4cuda3std6ranges3__45__cpo9iter_moveE,@object
	.size		_ZN60_INTERNAL_e6aa1b1b_29_ActivationLogSigmoidKernel_cu_9d16a0dc4cuda3std6ranges3__45__cpo9iter_moveE,(.L_21 - _ZN60_INTERNAL_e6aa1b1b_29_ActivationLogSigmoidKernel_cu_9d16a0dc4cuda3std6ranges3__45__cpo9iter_moveE)
_ZN60_INTERNAL_e6aa1b1b_29_ActivationLogSigmoidKernel_cu_9d16a0dc4cuda3std6ranges3__45__cpo9iter_moveE:
	.zero		1
.L_21:


//--------------------- .nv.constant0._ZN2at6native18elementwise_kernelILi128ELi4EZNS0_15gpu_kernel_implIZZZNS0_62_GLOBAL__N__e6aa1b1b_29_ActivationLogSigmoidKernel_cu_9d16a0dc27log_sigmoid_backward_kernelERNS_14TensorIteratorEENKUlvE_clEvENKUlvE2_clEvEUlN3c108BFloat16ES9_E_EEvRNS_18TensorIteratorBaseERKT_EUliE_EEviT1_ --------------------------
	.section	.nv.constant0._ZN2at6native18elementwise_kernelILi128ELi4EZNS0_15gpu_kernel_implIZZZNS0_62_GLOBAL__N__e6aa1b1b_29_ActivationLogSigmoidKernel_cu_9d16a0dc27log_sigmoid_backward_kernelERNS_14TensorIteratorEENKUlvE_clEvENKUlvE2_clEvEUlN3c108BFloat16ES9_E_EEvRNS_18TensorIteratorBaseERKT_EUliE_EEviT1_,"a",@progbits
	.sectionflags	@""
	.align	4
.nv.constant0._ZN2at6native18elementwise_kernelILi128ELi4EZNS0_15gpu_kernel_implIZZZNS0_62_GLOBAL__N__e6aa1b1b_29_ActivationLogSigmoidKernel_cu_9d16a0dc27log_sigmoid_backward_kernelERNS_14TensorIteratorEENKUlvE_clEvENKUlvE2_clEvEUlN3c108BFloat16ES9_E_EEvRNS_18TensorIteratorBaseERKT_EUliE_EEviT1_:
	.zero		1552


//--------------------- .nv.constant0._ZN2at6native27unrolled_elementwise_kernelIZZZNS0_62_GLOBAL__N__e6aa1b1b_29_ActivationLogSigmoidKernel_cu_9d16a0dc27log_sigmoid_backward_kernelERNS_14TensorIteratorEENKUlvE_clEvENKUlvE2_clEvEUlN3c108BFloat16ES8_E_St5arrayIPcLm3EELi4E23TrivialOffsetCalculatorILi2EjESD_ILi1EjENS0_6memory12LoadWithCastILi2EEENSG_13StoreWithCastILi1EEEEEviT_T0_T2_T3_T4_T5_ --------------------------
	.section	.nv.constant0._ZN2at6native27unrolled_elementwise_kernelIZZZNS0_62_GLOBAL__N__e6aa1b1b_29_ActivationLogSigmoidKernel_cu_9d16a0dc27log_sigmoid_backward_kernelERNS_14TensorIteratorEENKUlvE_clEvENKUlvE2_clEvEUlN3c108BFloat16ES8_E_St5arrayIPcLm3EELi4E23TrivialOffsetCalculatorILi2EjESD_ILi1EjENS0_6memory12LoadWithCastILi2EEENSG_13StoreWithCastILi1EEEEEviT_T0_T2_T3_T4_T5_,"a",@progbits
	.sectionflags	@""
	.align	4
.nv.constant0._ZN2at6native27unrolled_elementwise_kernelIZZZNS0_62_GLOBAL__N__e6aa1b1b_29_ActivationLogSigmoidKernel_cu_9d16a0dc27log_sigmoid_backward_kernelERNS_14TensorIteratorEENKUlvE_clEvENKUlvE2_clEvEUlN3c108BFloat16ES8_E_St5arrayIPcLm3EELi4E23TrivialOffsetCalculatorILi2EjESD_ILi1EjENS0_6memory12LoadWithCastILi2EEENSG_13StoreWithCastILi1EEEEEviT_T0_T2_T3_T4_T5_:
	.zero		952


//--------------------- .nv.constant0._ZN2at6native18elementwise_kernelILi128ELi4EZNS0_22gpu_kernel_impl_nocastIZZZNS0_62_GLOBAL__N__e6aa1b1b_29_ActivationLogSigmoidKernel_cu_9d16a0dc27log_sigmoid_backward_kernelERNS_14TensorIteratorEENKUlvE_clEvENKUlvE2_clEvEUlN3c108BFloat16ES9_E_EEvRNS_18TensorIteratorBaseERKT_EUliE_EEviT1_ --------------------------
	.section	.nv.constant0._ZN2at6native18elementwise_kernelILi128ELi4EZNS0_22gpu_kernel_impl_nocastIZZZNS0_62_GLOBAL__N__e6aa1b1b_29_ActivationLogSigmoidKernel_cu_9d16a0dc27log_sigmoid_backward_kernelERNS_14TensorIteratorEENKUlvE_clEvENKUlvE2_clEvEUlN3c108BFloat16ES9_E_EEvRNS_18TensorIteratorBaseERKT_EUliE_EEviT1_,"a",@progbits
	.sectionflags	@""
	.align	4
.nv.constant0._ZN2at6native18elementwise_kernelILi128ELi4EZNS0_22gpu_kernel_impl_nocastIZZZNS0_62_GLOBAL__N__e6aa1b1b_29_ActivationLogSigmoidKernel_cu_9d16a0dc27log_sigmoid_backward_kernelERNS_14TensorIteratorEENKUlvE_clEvENKUlvE2_clEvEUlN3c108BFloat16ES9_E_EEvRNS_18TensorIteratorBaseERKT_EUliE_EEviT1_:
	.zero		1552


//--------------------- .nv.constant0._ZN2at6native27unrolled_elementwise_kernelIZZZNS0_62_GLOBAL__N__e6aa1b1b_29_ActivationLogSigmoidKernel_cu_9d16a0dc27log_sigmoid_backward_kernelERNS_14TensorIteratorEENKUlvE_clEvENKUlvE2_clEvEUlN3c108BFloat16ES8_E_St5arrayIPcLm3EELi4E23TrivialOffsetCalculatorILi2EjESD_ILi1EjENS0_6memory15LoadWithoutCastENSG_16StoreWithoutCastEEEviT_T0_T2_T3_T4_T5_ --------------------------
	.section	.nv.constant0._ZN2at6native27unrolled_elementwise_kernelIZZZNS0_62_GLOBAL__N__e6aa1b1b_29_ActivationLogSigmoidKernel_cu_9d16a0dc27log_sigmoid_backward_kernelERNS_14TensorIteratorEENKUlvE_clEvENKUlvE2_clEvEUlN3c108BFloat16ES8_E_St5arrayIPcLm3EELi4E23TrivialOffsetCalculatorILi2EjESD_ILi1EjENS0_6memory15LoadWithoutCastENSG_16StoreWithoutCastEEEviT_T0_T2_T3_T4_T5_,"a",@progbits
	.sectionflags	@""
	.align	4
.nv.constant0._ZN2at6native27unrolled_elementwise_kernelIZZZNS0_62_GLOBAL__N__e6aa1b1b_29_ActivationLogSigmoidKernel_cu_9d16a0dc27log_sigmoid_backward_kernelERNS_14TensorIteratorEENKUlvE_clEvENKUlvE2_clEvEUlN3c108BFloat16ES8_E_St5arrayIPcLm3EELi4E23TrivialOffsetCalculatorILi2EjESD_ILi1EjENS0_6memory15LoadWithoutCastENSG_16StoreWithoutCastEEEviT_T0_T2_T3_T4_T5_:
	.zero		932


//--------------------- .nv.constant0._ZN2at6native29vectorized_elementwise_kernelILi2EZZZNS0_62_GLOBAL__N__e6aa1b1b_29_ActivationLogSigmoidKernel_cu_9d16a0dc27log_sigmoid_backward_kernelERNS_14TensorIteratorEENKUlvE_clEvENKUlvE2_clEvEUlN3c108BFloat16ES8_E_St5arrayIPcLm3EEEEviT0_T1_ --------------------------
	.section	.nv.constant0._ZN2at6native29vectorized_elementwise_kernelILi2EZZZNS0_62_GLOBAL__N__e6aa1b1b_29_ActivationLogSigmoidKernel_cu_9d16a0dc27log_sigmoid_backward_kernelERNS_14TensorIteratorEENKUlvE_clEvENKUlvE2_clEvEUlN3c108BFloat16ES8_E_St5arrayIPcLm3EEEEviT0_T1_,"a",@progbits
	.sectionflags	@""
	.align	4
.nv.constant0._ZN2at6native29vectorized_elementwise_kernelILi2EZZZNS0_62_GLOBAL__N__e6aa1b1b_29_ActivationLogSigmoidKernel_cu_9d16a0dc27log_sigmoid_backward_kernelERNS_14TensorIteratorEENKUlvE_clEvENKUlvE2_clEvEUlN3c108BFloat16ES8_E_St5arrayIPcLm3EEEEviT0_T1_:
	.zero		928


//--------------------- .nv.constant0._ZN2at6native29vectorized_elementwise_kernelILi4EZZZNS0_62_GLOBAL__N__e6aa1b1b_29_ActivationLogSigmoidKernel_cu_9d16a0dc27log_sigmoid_backward_kernelERNS_14TensorIteratorEENKUlvE_clEvENKUlvE2_clEvEUlN3c108BFloat16ES8_E_St5arrayIPcLm3EEEEviT0_T1_ --------------------------
	.section	.nv.constant0._ZN2at6native29vectorized_elementwise_kernelILi4EZZZNS0_62_GLOBAL__N__e6aa1b1b_29_ActivationLogSigmoidKernel_cu_9d16a0dc27log_sigmoid_backward_kernelERNS_14TensorIteratorEENKUlvE_clEvENKUlvE2_clEvEUlN3c108BFloat16ES8_E_St5arrayIPcLm3EEEEviT0_T1_,"a",@progbits
	.sectionflags	@""
	.align	4
.nv.constant0._ZN2at6native29vectorized_elementwise_kernelILi4EZZZNS0_62_GLOBAL__N__e6aa1b1b_29_ActivationLogSigmoidKernel_cu_9d16a0dc27log_sigmoid_backward_kernelERNS_14TensorIteratorEENKUlvE_clEvENKUlvE2_clEvEUlN3c108BFloat16ES8_E_St5arrayIPcLm3EEEEviT0_T1_:
	.zero		928


//--------------------- .nv.constant0._ZN2at6native29vectorized_elementwise_kernelILi8EZZZNS0_62_GLOBAL__N__e6aa1b1b_29_ActivationLogSigmoidKernel_cu_9d16a0dc27log_sigmoid_backward_kernelERNS_14TensorIteratorEENKUlvE_clEvENKUlvE2_clEvEUlN3c108BFloat16ES8_E_St5arrayIPcLm3EEEEviT0_T1_ --------------------------
	.section	.nv.constant0._ZN2at6native29vectorized_elementwise_kernelILi8EZZZNS0_62_GLOBAL__N__e6aa1b1b_29_ActivationLogSigmoidKernel_cu_9d16a0dc27log_sigmoid_backward_kernelERNS_14TensorIteratorEENKUlvE_clEvENKUlvE2_clEvEUlN3c108BFloat16ES8_E_St5arrayIPcLm3EEEEviT0_T1_,"a",@progbits
	.sectionflags	@""
	.align	4
.nv.constant0._ZN2at6native29vectorized_elementwise_kernelILi8EZZZNS0_62_GLOBAL__N__e6aa1b1b_29_ActivationLogSigmoidKernel_cu_9d16a0dc27log_sigmoid_backward_kernelERNS_14TensorIteratorEENKUlvE_clEvENKUlvE2_clEvEUlN3c108BFloat16ES8_E_St5arrayIPcLm3EEEEviT0_T1_:
	.zero		928


//--------------------- .nv.constant0._ZN2at6native18elementwise_kernelILi128ELi4EZNS0_15gpu_kernel_implIZZZNS0_62_GLOBAL__N__e6aa1b1b_29_ActivationLogSigmoidKernel_cu_9d16a0dc27log_sigmoid_backward_kernelERNS_14TensorIteratorEENKUlvE_clEvENKUlvE1_clEvEUlN3c104HalfES9_E_EEvRNS_18TensorIteratorBaseERKT_EUliE_EEviT1_ --------------------------
	.section	.nv.constant0._ZN2at6native18elementwise_kernelILi128ELi4EZNS0_15gpu_kernel_implIZZZNS0_62_GLOBAL__N__e6aa1b1b_29_ActivationLogSigmoidKernel_cu_9d16a0dc27log_sigmoid_backward_kernelERNS_14TensorIteratorEENKUlvE_clEvENKUlvE1_clEvEUlN3c104HalfES9_E_EEvRNS_18TensorIteratorBaseERKT_EUliE_EEviT1_,"a",@progbits
	.sectionflags	@""
	.align	4
.nv.constant0._ZN2at6native18elementwise_kernelILi128ELi4EZNS0_15gpu_kernel_implIZZZNS0_62_GLOBAL__N__e6aa1b1b_29_ActivationLogSigmoidKernel_cu_9d16a0dc27log_sigmoid_backward_kernelERNS_14TensorIteratorEENKUlvE_clEvENKUlvE1_clEvEUlN3c104HalfES9_E_EEvRNS_18TensorIteratorBaseERKT_EUliE_EEviT1_:
	.zero		1552


//--------------------- .nv.constant0._ZN2at6native27unrolled_elementwise_kernelIZZZNS0_62_GLOBAL__N__e6aa1b1b_29_ActivationLogSigmoidKernel_cu_9d16a0dc27log_sigmoid_backward_kernelERNS_14TensorIteratorEENKUlvE_clEvENKUlvE1_clEvEUlN3c104HalfES8_E_St5arrayIPcLm3EELi4E23TrivialOffsetCalculatorILi2EjESD_ILi1EjENS0_6memory12LoadWithCastILi2EEENSG_13StoreWithCastILi1EEEEEviT_T0_T2_T3_T4_T5_ --------------------------
	.section	.nv.constant0._ZN2at6native27unrolled_elementwise_kernelIZZZNS0_62_GLOBAL__N__e6aa1b1b_29_ActivationLogSigmoidKernel_cu_9d16a0dc27log_sigmoid_backward_kernelERNS_14TensorIteratorEENKUlvE_clEvENKUlvE1_clEvEUlN3c104HalfES8_E_St5arrayIPcLm3EELi4E23TrivialOffsetCalculatorILi2EjESD_ILi1EjENS0_6memory12LoadWithCastILi2EEENSG_13StoreWithCastILi1EEEEEviT_T0_T2_T3_T4_T5_,"a",@progbits
	.sectionflags	@""
	.align	4
.nv.constant0._ZN2at6native27unrolled_elementwise_kernelIZZZNS0_62_GLOBAL__N__e6aa1b1b_29_ActivationLogSigmoidKernel_cu_9d16a0dc27log_sigmoid_backward_kernelERNS_14TensorIteratorEENKUlvE_clEvENKUlvE1_clEvEUlN3c104HalfES8_E_St5arrayIPcLm3EELi4E23TrivialOffsetCalculatorILi2EjESD_ILi1EjENS0_6memory12LoadWithCastILi2EEENSG_13StoreWithCastILi1EEEEEviT_T0_T2_T3_T4_T5_:
	.zero		952


//--------------------- .nv.constant0._ZN2at6native18elementwise_kernelILi128ELi4EZNS0_22gpu_kernel_impl_nocastIZZZNS0_62_GLOBAL__N__e6aa1b1b_29_ActivationLogSigmoidKernel_cu_9d16a0dc27log_sigmoid_backward_kernelERNS_14TensorIteratorEENKUlvE_clEvENKUlvE1_clEvEUlN3c104HalfES9_E_EEvRNS_18TensorIteratorBaseERKT_EUliE_EEviT1_ --------------------------
	.section	.nv.constant0._ZN2at6native18elementwise_kernelILi128ELi4EZNS0_22gpu_kernel_impl_nocastIZZZNS0_62_GLOBAL__N__e6aa1b1b_29_ActivationLogSigmoidKernel_cu_9d16a0dc27log_sigmoid_backward_kernelERNS_14TensorIteratorEENKUlvE_clEvENKUlvE1_clEvEUlN3c104HalfES9_E_EEvRNS_18TensorIteratorBaseERKT_EUliE_EEviT1_,"a",@progbits
	.sectionflags	@""
	.align	4
.nv.constant0._ZN2at6native18elementwise_kernelILi128ELi4EZNS0_22gpu_kernel_impl_nocastIZZZNS0_62_GLOBAL__N__e6aa1b1b_29_ActivationLogSigmoidKernel_cu_9d16a0dc27log_sigmoid_backward_kernelERNS_14TensorIteratorEENKUlvE_clEvENKUlvE1_clEvEUlN3c104HalfES9_E_EEvRNS_18TensorIteratorBaseERKT_EUliE_EEviT1_:
	.zero		1552


//--------------------- .nv.constant0._ZN2at6native27unrolled_elementwise_kernelIZZZNS0_62_GLOBAL__N__e6aa1b1b_29_ActivationLogSigmoidKernel_cu_9d16a0dc27log_sigmoid_backward_kernelERNS_14TensorIteratorEENKUlvE_clEvENKUlvE1_clEvEUlN3c104HalfES8_E_St5arrayIPcLm3EELi4E23TrivialOffsetCalculatorILi2EjESD_ILi1EjENS0_6memory15LoadWithoutCastENSG_16StoreWithoutCastEEEviT_T0_T2_T3_T4_T5_ --------------------------
	.section	.nv.constant0._ZN2at6native27unrolled_elementwise_kernelIZZZNS0_62_GLOBAL__N__e6aa1b1b_29_ActivationLogSigmoidKernel_cu_9d16a0dc27log_sigmoid_backward_kernelERNS_14TensorIteratorEENKUlvE_clEvENKUlvE1_clEvEUlN3c104HalfES8_E_St5arrayIPcLm3EELi4E23TrivialOffsetCalculatorILi2EjESD_ILi1EjENS0_6memory15LoadWithoutCastENSG_16StoreWithoutCastEEEviT_T0_T2_T3_T4_T5_,"a",@progbits
	.sectionflags	@""
	.align	4
.nv.constant0._ZN2at6native27unrolled_elementwise_kernelIZZZNS0_62_GLOBAL__N__e6aa1b1b_29_ActivationLogSigmoidKernel_cu_9d16a0dc27log_sigmoid_backward_kernelERNS_14TensorIteratorEENKUlvE_clEvENKUlvE1_clEvEUlN3c104HalfES8_E_St5arrayIPcLm3EELi4E23TrivialOffsetCalculatorILi2EjESD_ILi1EjENS0_6memory15LoadWithoutCastENSG_16StoreWithoutCastEEEviT_T0_T2_T3_T4_T5_:
	.zero		932


//--------------------- .nv.constant0._ZN2at6native29vectorized_elementwise_kernelILi2EZZZNS0_62_GLOBAL__N__e6aa1b1b_29_ActivationLogSigmoidKernel_cu_9d16a0dc27log_sigmoid_backward_kernelERNS_14TensorIteratorEENKUlvE_clEvENKUlvE1_clEvEUlN3c104HalfES8_E_St5arrayIPcLm3EEEEviT0_T1_ --------------------------
	.section	.nv.constant0._ZN2at6native29vectorized_elementwise_kernelILi2EZZZNS0_62_GLOBAL__N__e6aa1b1b_29_ActivationLogSigmoidKernel_cu_9d16a0dc27log_sigmoid_backward_kernelERNS_14TensorIteratorEENKUlvE_clEvENKUlvE1_clEvEUlN3c104HalfES8_E_St5arrayIPcLm3EEEEviT0_T1_,"a",@progbits
	.sectionflags	@""
	.align	4
.nv.constant0._ZN2at6native29vectorized_elementwise_kernelILi2EZZZNS0_62_GLOBAL__N__e6aa1b1b_29_ActivationLogSigmoidKernel_cu_9d16a0dc27log_sigmoid_backward_kernelERNS_14TensorIteratorEENKUlvE_clEvENKUlvE1_clEvEUlN3c104HalfES8_E_St5arrayIPcLm3EEEEviT0_T1_:
	.zero		928


//--------------------- .nv.constant0._ZN2at6native29vectorized_elementwise_kernelILi4EZZZNS0_62_GLOBAL__N__e6aa1b1b_29_ActivationLogSigmoidKernel_cu_9d16a0dc27log_sigmoid_backward_kernelERNS_14TensorIteratorEENKUlvE_clEvENKUlvE1_clEvEUlN3c104HalfES8_E_St5arrayIPcLm3EEEEviT0_T1_ --------------------------
	.section	.nv.constant0._ZN2at6native29vectorized_elementwise_kernelILi4EZZZNS0_62_GLOBAL__N__e6aa1b1b_29_ActivationLogSigmoidKernel_cu_9d16a0dc27log_sigmoid_backward_kernelERNS_14TensorIteratorEENKUlvE_clEvENKUlvE1_clEvEUlN3c104HalfES8_E_St5arrayIPcLm3EEEEviT0_T1_,"a",@progbits
	.sectionflags	@""
	.align	4
.nv.constant0._ZN2at6native29vectorized_elementwise_kernelILi4EZZZNS0_62_GLOBAL__N__e6aa1b1b_29_ActivationLogSigmoidKernel_cu_9d16a0dc27log_sigmoid_backward_kernelERNS_14TensorIteratorEENKUlvE_clEvENKUlvE1_clEvEUlN3c104HalfES8_E_St5arrayIPcLm3EEEEviT0_T1_:
	.zero		928


//--------------------- .nv.constant0._ZN2at6native29vectorized_elementwise_kernelILi8EZZZNS0_62_GLOBAL__N__e6aa1b1b_29_ActivationLogSigmoidKernel_cu_9d16a0dc27log_sigmoid_backward_kernelERNS_14TensorIteratorEENKUlvE_clEvENKUlvE1_clEvEUlN3c104HalfES8_E_St5arrayIPcLm3EEEEviT0_T1_ --------------------------
	.section	.nv.constant0._ZN2at6native29vectorized_elementwise_kernelILi8EZZZNS0_62_GLOBAL__N__e6aa1b1b_29_ActivationLogSigmoidKernel_cu_9d16a0dc27log_sigmoid_backward_kernelERNS_14TensorIteratorEENKUlvE_clEvENKUlvE1_clEvEUlN3c104HalfES8_E_St5arrayIPcLm3EEEEviT0_T1_,"a",@progbits
	.sectionflags	@""
	.align	4
.nv.constant0._ZN2at6native29vectorized_elementwise_kernelILi8EZZZNS0_62_GLOBAL__N__e6aa1b1b_29_ActivationLogSigmoidKernel_cu_9d16a0dc27log_sigmoid_backward_kernelERNS_14TensorIteratorEENKUlvE_clEvENKUlvE1_clEvEUlN3c104HalfES8_E_St5arrayIPcLm3EEEEviT0_T1_:
	.zero		928


//--------------------- .nv.constant0._ZN2at6native18elementwise_kernelILi128ELi4EZNS0_15gpu_kernel_implIZZZNS0_62_GLOBAL__N__e6aa1b1b_29_ActivationLogSigmoidKernel_cu_9d16a0dc27log_sigmoid_backward_kernelERNS_14TensorIteratorEENKUlvE_clEvENKUlvE0_clEvEUlffE_EEvRNS_18TensorIteratorBaseERKT_EUliE_EEviT1_ --------------------------
	.section	.nv.constant0._ZN2at6native18elementwise_kernelILi128ELi4EZNS0_15gpu_kernel_implIZZZNS0_62_GLOBAL__N__e6aa1b1b_29_ActivationLogSigmoidKernel_cu_9d16a0dc27log_sigmoid_backward_kernelERNS_14TensorIteratorEENKUlvE_clEvENKUlvE0_clEvEUlffE_EEvRNS_18TensorIteratorBaseERKT_EUliE_EEviT1_,"a",@progbits
	.sectionflags	@""
	.align	4
.nv.constant0._ZN2at6native18elementwise_kernelILi128ELi4EZNS0_15gpu_kernel_implIZZZNS0_62_GLOBAL__N__e6aa1b1b_29_ActivationLogSigmoidKernel_cu_9d16a0dc27log_sigmoid_backward_kernelERNS_14TensorIteratorEENKUlvE_clEvENKUlvE0_clEvEUlffE_EEvRNS_18TensorIteratorBaseERKT_EUliE_EEviT1_:
	.zero		1552


//--------------------- .nv.constant0._ZN2at6native27unrolled_elementwise_kernelIZZZNS0_62_GLOBAL__N__e6aa1b1b_29_ActivationLogSigmoidKernel_cu_9d16a0dc27log_sigmoid_backward_kernelERNS_14TensorIteratorEENKUlvE_clEvENKUlvE0_clEvEUlffE_St5arrayIPcLm3EELi4E23TrivialOffsetCalculatorILi2EjESB_ILi1EjENS0_6memory12LoadWithCastILi2EEENSE_13StoreWithCastILi1EEEEEviT_T0_T2_T3_T4_T5_ --------------------------
	.section	.nv.constant0._ZN2at6native27unrolled_elementwise_kernelIZZZNS0_62_GLOBAL__N__e6aa1b1b_29_ActivationLogSigmoidKernel_cu_9d16a0dc27log_sigmoid_backward_kernelERNS_14TensorIteratorEENKUlvE_clEvENKUlvE0_clEvEUlffE_St5arrayIPcLm3EELi4E23TrivialOffsetCalculatorILi2EjESB_ILi1EjENS0_6memory12LoadWithCastILi2EEENSE_13StoreWithCastILi1EEEEEviT_T0_T2_T3_T4_T5_,"a",@progbits
	.sectionflags	@""
	.align	4
.nv.constant0._ZN2at6native27unrolled_elementwise_kernelIZZZNS0_62_GLOBAL__N__e6aa1b1b_29_ActivationLogSigmoidKernel_cu_9d16a0dc27log_sigmoid_backward_kernelERNS_14TensorIteratorEENKUlvE_clEvENKUlvE0_clEvEUlffE_St5arrayIPcLm3EELi4E23TrivialOffsetCalculatorILi2EjESB_ILi1EjENS0_6memory12LoadWithCastILi2EEENSE_13StoreWithCastILi1EEEEEviT_T0_T2_T3_T4_T5_:
	.zero		952


//--------------------- .nv.constant0._ZN2at6native18elementwise_kernelILi128ELi2EZNS0_22gpu_kernel_impl_nocastIZZZNS0_62_GLOBAL__N__e6aa1b1b_29_ActivationLogSigmoidKernel_cu_9d16a0dc27log_sigmoid_backward_kernelERNS_14TensorIteratorEENKUlvE_clEvENKUlvE0_clEvEUlffE_EEvRNS_18TensorIteratorBaseERKT_EUliE_EEviT1_ --------------------------
	.section	.nv.constant0._ZN2at6native18elementwise_kernelILi128ELi2EZNS0_22gpu_kernel_impl_nocastIZZZNS0_62_GLOBAL__N__e6aa1b1b_29_ActivationLogSigmoidKernel_cu_9d16a0dc27log_sigmoid_backward_kernelERNS_14TensorIteratorEENKUlvE_clEvENKUlvE0_clEvEUlffE_EEvRNS_18TensorIteratorBaseERKT_EUliE_EEviT1_,"a",@progbits
	.sectionflags	@""
	.align	4
.nv.constant0._ZN2at6native18elementwise_kernelILi128ELi2EZNS0_22gpu_kernel_impl_nocastIZZZNS0_62_GLOBAL__N__e6aa1b1b_29_ActivationLogSigmoidKernel_cu_9d16a0dc27log_sigmoid_backward_kernelERNS_14TensorIteratorEENKUlvE_clEvENKUlvE0_clEvEUlffE_EEvRNS_18TensorIteratorBaseERKT_EUliE_EEviT1_:
	.zero		1552


//--------------------- .nv.constant0._ZN2at6native27unrolled_elementwise_kernelIZZZNS0_62_GLOBAL__N__e6aa1b1b_29_ActivationLogSigmoidKernel_cu_9d16a0dc27log_sigmoid_backward_kernelERNS_14TensorIteratorEENKUlvE_clEvENKUlvE0_clEvEUlffE_St5arrayIPcLm3EELi4E23TrivialOffsetCalculatorILi2EjESB_ILi1EjENS0_6memory15LoadWithoutCastENSE_16StoreWithoutCastEEEviT_T0_T2_T3_T4_T5_ --------------------------
	.section	.nv.constant0._ZN2at6native27unrolled_elementwise_kernelIZZZNS0_62_GLOBAL__N__e6aa1b1b_29_ActivationLogSigmoidKernel_cu_9d16a0dc27log_sigmoid_backward_kernelERNS_14TensorIteratorEENKUlvE_clEvENKUlvE0_clEvEUlffE_St5arrayIPcLm3EELi4E23TrivialOffsetCalculatorILi2EjESB_ILi1EjENS0_6memory15LoadWithoutCastENSE_16StoreWithoutCastEEEviT_T0_T2_T3_T4_T5_,"a",@progbits
	.sectionflags	@""
	.align	4
.nv.constant0._ZN2at6native27unrolled_elementwise_kernelIZZZNS0_62_GLOBAL__N__e6aa1b1b_29_ActivationLogSigmoidKernel_cu_9d16a0dc27log_sigmoid_backward_kernelERNS_14TensorIteratorEENKUlvE_clEvENKUlvE0_clEvEUlffE_St5arrayIPcLm3EELi4E23TrivialOffsetCalculatorILi2EjESB_ILi1EjENS0_6memory15LoadWithoutCastENSE_16StoreWithoutCastEEEviT_T0_T2_T3_T4_T5_:
	.zero		932


//--------------------- .nv.constant0._ZN2at6native29vectorized_elementwise_kernelILi2EZZZNS0_62_GLOBAL__N__e6aa1b1b_29_ActivationLogSigmoidKernel_cu_9d16a0dc27log_sigmoid_backward_kernelERNS_14TensorIteratorEENKUlvE_clEvENKUlvE0_clEvEUlffE_St5arrayIPcLm3EEEEviT0_T1_ --------------------------
	.section	.nv.constant0._ZN2at6native29vectorized_elementwise_kernelILi2EZZZNS0_62_GLOBAL__N__e6aa1b1b_29_ActivationLogSigmoidKernel_cu_9d16a0dc27log_sigmoid_backward_kernelERNS_14TensorIteratorEENKUlvE_clEvENKUlvE0_clEvEUlffE_St5arrayIPcLm3EEEEviT0_T1_,"a",@progbits
	.sectionflags	@""
	.align	4
.nv.constant0._ZN2at6native29vectorized_elementwise_kernelILi2EZZZNS0_62_GLOBAL__N__e6aa1b1b_29_ActivationLogSigmoidKernel_cu_9d16a0dc27log_sigmoid_backward_kernelERNS_14TensorIteratorEENKUlvE_clEvENKUlvE0_clEvEUlffE_St5arrayIPcLm3EEEEviT0_T1_:
	.zero		928


//--------------------- .nv.constant0._ZN2at6native29vectorized_elementwise_kernelILi4EZZZNS0_62_GLOBAL__N__e6aa1b1b_29_ActivationLogSigmoidKernel_cu_9d16a0dc27log_sigmoid_backward_kernelERNS_14TensorIteratorEENKUlvE_clEvENKUlvE0_clEvEUlffE_St5arrayIPcLm3EEEEviT0_T1_ --------------------------
	.section	.nv.constant0._ZN2at6native29vectorized_elementwise_kernelILi4EZZZNS0_62_GLOBAL__N__e6aa1b1b_29_ActivationLogSigmoidKernel_cu_9d16a0dc27log_sigmoid_backward_kernelERNS_14TensorIteratorEENKUlvE_clEvENKUlvE0_clEvEUlffE_St5arrayIPcLm3EEEEviT0_T1_,"a",@progbits
	.sectionflags	@""
	.align	4
.nv.constant0._ZN2at6native29vectorized_elementwise_kernelILi4EZZZNS0_62_GLOBAL__N__e6aa1b1b_29_ActivationLogSigmoidKernel_cu_9d16a0dc27log_sigmoid_backward_kernelERNS_14TensorIteratorEENKUlvE_clEvENKUlvE0_clEvEUlffE_St5arrayIPcLm3EEEEviT0_T1_:
	.zero		928


//--------------------- .nv.constant0._ZN2at6native29vectorized_elementwise_kernelILi8EZZZNS0_62_GLOBAL__N__e6aa1b1b_29_ActivationLogSigmoidKernel_cu_9d16a0dc27log_sigmoid_backward_kernelERNS_14TensorIteratorEENKUlvE_clEvENKUlvE0_clEvEUlffE_St5arrayIPcLm3EEEEviT0_T1_ --------------------------
	.section	.nv.constant0._ZN2at6native29vectorized_elementwise_kernelILi8EZZZNS0_62_GLOBAL__N__e6aa1b1b_29_ActivationLogSigmoidKernel_cu_9d16a0dc27log_sigmoid_backward_kernelERNS_14TensorIteratorEENKUlvE_clEvENKUlvE0_clEvEUlffE_St5arrayIPcLm3EEEEviT0_T1_,"a",@progbits
	.sectionflags	@""
	.align	4
.nv.constant0._ZN2at6native29vectorized_elementwise_kernelILi8EZZZNS0_62_GLOBAL__N__e6aa1b1b_29_ActivationLogSigmoidKernel_cu_9d16a0dc27log_sigmoid_backward_kernelERNS_14TensorIteratorEENKUlvE_clEvENKUlvE0_clEvEUlffE_St5arrayIPcLm3EEEEviT0_T1_:
	.zero		928


//--------------------- .nv.constant0._ZN2at6native18elementwise_kernelILi128ELi4EZNS0_15gpu_kernel_implIZZZNS0_62_GLOBAL__N__e6aa1b1b_29_ActivationLogSigmoidKernel_cu_9d16a0dc27log_sigmoid_backward_kernelERNS_14TensorIteratorEENKUlvE_clEvENKUlvE_clEvEUlddE_EEvRNS_18TensorIteratorBaseERKT_EUliE_EEviT1_ --------------------------
	.section	.nv.constant0._ZN2at6native18elementwise_kernelILi128ELi4EZNS0_15gpu_kernel_implIZZZNS0_62_GLOBAL__N__e6aa1b1b_29_ActivationLogSigmoidKernel_cu_9d16a0dc27log_sigmoid_backward_kernelERNS_14TensorIteratorEENKUlvE_clEvENKUlvE_clEvEUlddE_EEvRNS_18TensorIteratorBaseERKT_EUliE_EEviT1_,"a",@progbits
	.sectionflags	@""
	.align	4
.nv.constant0._ZN2at6native18elementwise_kernelILi128ELi4EZNS0_15gpu_kernel_implIZZZNS0_62_GLOBAL__N__e6aa1b1b_29_ActivationLogSigmoidKernel_cu_9d16a0dc27log_sigmoid_backward_kernelERNS_14TensorIteratorEENKUlvE_clEvENKUlvE_clEvEUlddE_EEvRNS_18TensorIteratorBaseERKT_EUliE_EEviT1_:
	.zero		1552


//--------------------- .nv.constant0._ZN2at6native27unrolled_elementwise_kernelIZZZNS0_62_GLOBAL__N__e6aa1b1b_29_ActivationLogSigmoidKernel_cu_9d16a0dc27log_sigmoid_backward_kernelERNS_14TensorIteratorEENKUlvE_clEvENKUlvE_clEvEUlddE_St5arrayIPcLm3EELi4E23TrivialOffsetCalculatorILi2EjESB_ILi1EjENS0_6memory12LoadWithCastILi2EEENSE_13StoreWithCastILi1EEEEEviT_T0_T2_T3_T4_T5_ --------------------------
	.section	.nv.constant0._ZN2at6native27unrolled_elementwise_kernelIZZZNS0_62_GLOBAL__N__e6aa1b1b_29_ActivationLogSigmoidKernel_cu_9d16a0dc27log_sigmoid_backward_kernelERNS_14TensorIteratorEENKUlvE_clEvENKUlvE_clEvEUlddE_St5arrayIPcLm3EELi4E23TrivialOffsetCalculatorILi2EjESB_ILi1EjENS0_6memory12LoadWithCastILi2EEENSE_13StoreWithCastILi1EEEEEviT_T0_T2_T3_T4_T5_,"a",@progbits
	.sectionflags	@""
	.align	4
.nv.constant0._ZN2at6native27unrolled_elementwise_kernelIZZZNS0_62_GLOBAL__N__e6aa1b1b_29_ActivationLogSigmoidKernel_cu_9d16a0dc27log_sigmoid_backward_kernelERNS_14TensorIteratorEENKUlvE_clEvENKUlvE_clEvEUlddE_St5arrayIPcLm3EELi4E23TrivialOffsetCalculatorILi2EjESB_ILi1EjENS0_6memory12LoadWithCastILi2EEENSE_13StoreWithCastILi1EEEEEviT_T0_T2_T3_T4_T5_:
	.zero		952


//--------------------- .nv.constant0._ZN2at6native18elementwise_kernelILi128ELi2EZNS0_22gpu_kernel_impl_nocastIZZZNS0_62_GLOBAL__N__e6aa1b1b_29_ActivationLogSigmoidKernel_cu_9d16a0dc27log_sigmoid_backward_kernelERNS_14TensorIteratorEENKUlvE_clEvENKUlvE_clEvEUlddE_EEvRNS_18TensorIteratorBaseERKT_EUliE_EEviT1_ --------------------------
	.section	.nv.constant0._ZN2at6native18elementwise_kernelILi128ELi2EZNS0_22gpu_kernel_impl_nocastIZZZNS0_62_GLOBAL__N__e6aa1b1b_29_ActivationLogSigmoidKernel_cu_9d16a0dc27log_sigmoid_backward_kernelERNS_14TensorIteratorEENKUlvE_clEvENKUlvE_clEvEUlddE_EEvRNS_18TensorIteratorBaseERKT_EUliE_EEviT1_,"a",@progbits
	.sectionflags	@""
	.align	4
.nv.constant0._ZN2at6native18elementwise_kernelILi128ELi2EZNS0_22gpu_kernel_impl_nocastIZZZNS0_62_GLOBAL__N__e6aa1b1b_29_ActivationLogSigmoidKernel_cu_9d16a0dc27log_sigmoid_backward_kernelERNS_14TensorIteratorEENKUlvE_clEvENKUlvE_clEvEUlddE_EEvRNS_18TensorIteratorBaseERKT_EUliE_EEviT1_:
	.zero		1552


//--------------------- .nv.constant0._ZN2at6native27unrolled_elementwise_kernelIZZZNS0_62_GLOBAL__N__e6aa1b1b_29_ActivationLogSigmoidKernel_cu_9d16a0dc27log_sigmoid_backward_kernelERNS_14TensorIteratorEENKUlvE_clEvENKUlvE_clEvEUlddE_St5arrayIPcLm3EELi4E23TrivialOffsetCalculatorILi2EjESB_ILi1EjENS0_6memory15LoadWithoutCastENSE_16StoreWithoutCastEEEviT_T0_T2_T3_T4_T5_ --------------------------
	.section	.nv.constant0._ZN2at6native27unrolled_elementwise_kernelIZZZNS0_62_GLOBAL__N__e6aa1b1b_29_ActivationLogSigmoidKernel_cu_9d16a0dc27log_sigmoid_backward_kernelERNS_14TensorIteratorEENKUlvE_clEvENKUlvE_clEvEUlddE_St5arrayIPcLm3EELi4E23TrivialOffsetCalculatorILi2EjESB_ILi1EjENS0_6memory15LoadWithoutCastENSE_16StoreWithoutCastEEEviT_T0_T2_T3_T4_T5_,"a",@progbits
	.sectionflags	@""
	.align	4
.nv.constant0._ZN2at6native27unrolled_elementwise_kernelIZZZNS0_62_GLOBAL__N__e6aa1b1b_29_ActivationLogSigmoidKernel_cu_9d16a0dc27log_sigmoid_backward_kernelERNS_14TensorIteratorEENKUlvE_clEvENKUlvE_clEvEUlddE_St5arrayIPcLm3EELi4E23TrivialOffsetCalculatorILi2EjESB_ILi1EjENS0_6memory15LoadWithoutCastENSE_16StoreWithoutCastEEEviT_T0_T2_T3_T4_T5_:
	.zero		932


//--------------------- .nv.constant0._ZN2at6native29vectorized_elementwise_kernelILi2EZZZNS0_62_GLOBAL__N__e6aa1b1b_29_ActivationLogSigmoidKernel_cu_9d16a0dc27log_sigmoid_backward_kernelERNS_14TensorIteratorEENKUlvE_clEvENKUlvE_clEvEUlddE_St5arrayIPcLm3EEEEviT0_T1_ --------------------------
	.section	.nv.constant0._ZN2at6native29vectorized_elementwise_kernelILi2EZZZNS0_62_GLOBAL__N__e6aa1b1b_29_ActivationLogSigmoidKernel_cu_9d16a0dc27log_sigmoid_backward_kernelERNS_14TensorIteratorEENKUlvE_clEvENKUlvE_clEvEUlddE_St5arrayIPcLm3EEEEviT0_T1_,"a",@progbits
	.sectionflags	@""
	.align	4
.nv.constant0._ZN2at6native29vectorized_elementwise_kernelILi2EZZZNS0_62_GLOBAL__N__e6aa1b1b_29_ActivationLogSigmoidKernel_cu_9d16a0dc27log_sigmoid_backward_kernelERNS_14TensorIteratorEENKUlvE_clEvENKUlvE_clEvEUlddE_St5arrayIPcLm3EEEEviT0_T1_:
	.zero		928


//--------------------- .nv.constant0._ZN2at6native29vectorized_elementwise_kernelILi4EZZZNS0_62_GLOBAL__N__e6aa1b1b_29_ActivationLogSigmoidKernel_cu_9d16a0dc27log_sigmoid_backward_kernelERNS_14TensorIteratorEENKUlvE_clEvENKUlvE_clEvEUlddE_St5arrayIPcLm3EEEEviT0_T1_ --------------------------
	.section	.nv.constant0._ZN2at6native29vectorized_elementwise_kernelILi4EZZZNS0_62_GLOBAL__N__e6aa1b1b_29_ActivationLogSigmoidKernel_cu_9d16a0dc27log_sigmoid_backward_kernelERNS_14TensorIteratorEENKUlvE_clEvENKUlvE_clEvEUlddE_St5arrayIPcLm3EEEEviT0_T1_,"a",@progbits
	.sectionflags	@""
	.align	4
.nv.constant0._ZN2at6native29vectorized_elementwise_kernelILi4EZZZNS0_62_GLOBAL__N__e6aa1b1b_29_ActivationLogSigmoidKernel_cu_9d16a0dc27log_sigmoid_backward_kernelERNS_14TensorIteratorEENKUlvE_clEvENKUlvE_clEvEUlddE_St5arrayIPcLm3EEEEviT0_T1_:
	.zero		928


//--------------------- .nv.constant0._ZN2at6native29vectorized_elementwise_kernelILi8EZZZNS0_62_GLOBAL__N__e6aa1b1b_29_ActivationLogSigmoidKernel_cu_9d16a0dc27log_sigmoid_backward_kernelERNS_14TensorIteratorEENKUlvE_clEvENKUlvE_clEvEUlddE_St5arrayIPcLm3EEEEviT0_T1_ --------------------------
	.section	.nv.constant0._ZN2at6native29vectorized_elementwise_kernelILi8EZZZNS0_62_GLOBAL__N__e6aa1b1b_29_ActivationLogSigmoidKernel_cu_9d16a0dc27log_sigmoid_backward_kernelERNS_14TensorIteratorEENKUlvE_clEvENKUlvE_clEvEUlddE_St5arrayIPcLm3EEEEviT0_T1_,"a",@progbits
	.sectionflags	@""
	.align	4
.nv.constant0._ZN2at6native29vectorized_elementwise_kernelILi8EZZZNS0_62_GLOBAL__N__e6aa1b1b_29_ActivationLogSigmoidKernel_cu_9d16a0dc27log_sigmoid_backward_kernelERNS_14TensorIteratorEENKUlvE_clEvENKUlvE_clEvEUlddE_St5arrayIPcLm3EEEEviT0_T1_:
	.zero		928


//--------------------- .nv.constant0._ZN2at6native18elementwise_kernelILi128ELi4EZNS0_15gpu_kernel_implIZZZNS0_33launch_log_sigmoid_forward_kernelERNS_18TensorIteratorBaseEENKUlvE_clEvENKUlvE2_clEvEUlN3c108BFloat16EE_EEvS4_RKT_EUliE_EEviT1_ --------------------------
	.section	.nv.constant0._ZN2at6native18elementwise_kernelILi128ELi4EZNS0_15gpu_kernel_implIZZZNS0_33launch_log_sigmoid_forward_kernelERNS_18TensorIteratorBaseEENKUlvE_clEvENKUlvE2_clEvEUlN3c108BFloat16EE_EEvS4_RKT_EUliE_EEviT1_,"a",@progbits
	.sectionflags	@""
	.align	4
.nv.constant0._ZN2at6native18elementwise_kernelILi128ELi4EZNS0_15gpu_kernel_implIZZZNS0_33launch_log_sigmoid_forward_kernelERNS_18TensorIteratorBaseEENKUlvE_clEvENKUlvE2_clEvEUlN3c108BFloat16EE_EEvS4_RKT_EUliE_EEviT1_:
	.zero		1440


//--------------------- .nv.constant0._ZN2at6native27unrolled_elementwise_kernelIZZZNS0_33launch_log_sigmoid_forward_kernelERNS_18TensorIteratorBaseEENKUlvE_clEvENKUlvE2_clEvEUlN3c108BFloat16EE_St5arrayIPcLm2EELi4E23TrivialOffsetCalculatorILi1EjESD_NS0_6memory12LoadWithCastILi1EEENSE_13StoreWithCastILi1EEEEEviT_T0_T2_T3_T4_T5_ --------------------------
	.section	.nv.constant0._ZN2at6native27unrolled_elementwise_kernelIZZZNS0_33launch_log_sigmoid_forward_kernelERNS_18TensorIteratorBaseEENKUlvE_clEvENKUlvE2_clEvEUlN3c108BFloat16EE_St5arrayIPcLm2EELi4E23TrivialOffsetCalculatorILi1EjESD_NS0_6memory12LoadWithCastILi1EEENSE_13StoreWithCastILi1EEEEEviT_T0_T2_T3_T4_T5_,"a",@progbits
	.sectionflags	@""
	.align	4
.nv.constant0._ZN2at6native27unrolled_elementwise_kernelIZZZNS0_33launch_log_sigmoid_forward_kernelERNS_18TensorIteratorBaseEENKUlvE_clEvENKUlvE2_clEvEUlN3c108BFloat16EE_St5arrayIPcLm2EELi4E23TrivialOffsetCalculatorILi1EjESD_NS0_6memory12LoadWithCastILi1EEENSE_13StoreWithCastILi1EEEEEviT_T0_T2_T3_T4_T5_:
	.zero		940


//--------------------- .nv.constant0._ZN2at6native18elementwise_kernelILi128ELi4EZNS0_22gpu_kernel_impl_nocastIZZZNS0_33launch_log_sigmoid_forward_kernelERNS_18TensorIteratorBaseEENKUlvE_clEvENKUlvE2_clEvEUlN3c108BFloat16EE_EEvS4_RKT_EUliE_EEviT1_ --------------------------
	.section	.nv.constant0._ZN2at6native18elementwise_kernelILi128ELi4EZNS0_22gpu_kernel_impl_nocastIZZZNS0_33launch_log_sigmoid_forward_kernelERNS_18TensorIteratorBaseEENKUlvE_clEvENKUlvE2_clEvEUlN3c108BFloat16EE_EEvS4_RKT_EUliE_EEviT1_,"a",@progbits
	.sectionflags	@""
	.align	4
.nv.constant0._ZN2at6native18elementwise_kernelILi128ELi4EZNS0_22gpu_kernel_impl_nocastIZZZNS0_33launch_log_sigmoid_forward_kernelERNS_18TensorIteratorBaseEENKUlvE_clEvENKUlvE2_clEvEUlN3c108BFloat16EE_EEvS4_RKT_EUliE_EEviT1_:
	.zero		1440


//--------------------- .nv.constant0._ZN2at6native27unrolled_elementwise_kernelIZZZNS0_33launch_log_sigmoid_forward_kernelERNS_18TensorIteratorBaseEENKUlvE_clEvENKUlvE2_clEvEUlN3c108BFloat16EE_St5arrayIPcLm2EELi4E23TrivialOffsetCalculatorILi1EjESD_NS0_6memory15LoadWithoutCastENSE_16StoreWithoutCastEEEviT_T0_T2_T3_T4_T5_ --------------------------
	.section	.nv.constant0._ZN2at6native27unrolled_elementwise_kernelIZZZNS0_33launch_log_sigmoid_forward_kernelERNS_18TensorIteratorBaseEENKUlvE_clEvENKUlvE2_clEvEUlN3c108BFloat16EE_St5arrayIPcLm2EELi4E23TrivialOffsetCalculatorILi1EjESD_NS0_6memory15LoadWithoutCastENSE_16StoreWithoutCastEEEviT_T0_T2_T3_T4_T5_,"a",@progbits
	.sectionflags	@""
	.align	4
.nv.constant0._ZN2at6native27unrolled_elementwise_kernelIZZZNS0_33launch_log_sigmoid_forward_kernelERNS_18TensorIteratorBaseEENKUlvE_clEvENKUlvE2_clEvEUlN3c108BFloat16EE_St5arrayIPcLm2EELi4E23TrivialOffsetCalculatorILi1EjESD_NS0_6memory15LoadWithoutCastENSE_16StoreWithoutCastEEEviT_T0_T2_T3_T4_T5_:
	.zero		924


//--------------------- .nv.constant0._ZN2at6native29vectorized_elementwise_kernelILi2EZZZNS0_33launch_log_sigmoid_forward_kernelERNS_18TensorIteratorBaseEENKUlvE_clEvENKUlvE2_clEvEUlN3c108BFloat16EE_St5arrayIPcLm2EEEEviT0_T1_ --------------------------
	.section	.nv.constant0._ZN2at6native29vectorized_elementwise_kernelILi2EZZZNS0_33launch_log_sigmoid_forward_kernelERNS_18TensorIteratorBaseEENKUlvE_clEvENKUlvE2_clEvEUlN3c108BFloat16EE_St5arrayIPcLm2EEEEviT0_T1_,"a",@progbits
	.sectionflags	@""
	.align	4
.nv.constant0._ZN2at6native29vectorized_elementwise_kernelILi2EZZZNS0_33launch_log_sigmoid_forward_kernelERNS_18TensorIteratorBaseEENKUlvE_clEvENKUlvE2_clEvEUlN3c108BFloat16EE_St5arrayIPcLm2EEEEviT0_T1_:
	.zero		920


//--------------------- .nv.constant0._ZN2at6native29vectorized_elementwise_kernelILi4EZZZNS0_33launch_log_sigmoid_forward_kernelERNS_18TensorIteratorBaseEENKUlvE_clEvENKUlvE2_clEvEUlN3c108BFloat16EE_St5arrayIPcLm2EEEEviT0_T1_ --------------------------
	.section	.nv.constant0._ZN2at6native29vectorized_elementwise_kernelILi4EZZZNS0_33launch_log_sigmoid_forward_kernelERNS_18TensorIteratorBaseEENKUlvE_clEvENKUlvE2_clEvEUlN3c108BFloat16EE_St5arrayIPcLm2EEEEviT0_T1_,"a",@progbits
	.sectionflags	@""
	.align	4
.nv.constant0._ZN2at6native29vectorized_elementwise_kernelILi4EZZZNS0_33launch_log_sigmoid_forward_kernelERNS_18TensorIteratorBaseEENKUlvE_clEvENKUlvE2_clEvEUlN3c108BFloat16EE_St5arrayIPcLm2EEEEviT0_T1_:
	.zero		920


//--------------------- .nv.constant0._ZN2at6native29vectorized_elementwise_kernelILi8EZZZNS0_33launch_log_sigmoid_forward_kernelERNS_18TensorIteratorBaseEENKUlvE_clEvENKUlvE2_clEvEUlN3c108BFloat16EE_St5arrayIPcLm2EEEEviT0_T1_ --------------------------
	.section	.nv.constant0._ZN2at6native29vectorized_elementwise_kernelILi8EZZZNS0_33launch_log_sigmoid_forward_kernelERNS_18TensorIteratorBaseEENKUlvE_clEvENKUlvE2_clEvEUlN3c108BFloat16EE_St5arrayIPcLm2EEEEviT0_T1_,"a",@progbits
	.sectionflags	@""
	.align	4
.nv.constant0._ZN2at6native29vectorized_elementwise_kernelILi8EZZZNS0_33launch_log_sigmoid_forward_kernelERNS_18TensorIteratorBaseEENKUlvE_clEvENKUlvE2_clEvEUlN3c108BFloat16EE_St5arrayIPcLm2EEEEviT0_T1_:
	.zero		920


//--------------------- .nv.constant0._ZN2at6native18elementwise_kernelILi128ELi4EZNS0_15gpu_kernel_implIZZZNS0_33launch_log_sigmoid_forward_kernelERNS_18TensorIteratorBaseEENKUlvE_clEvENKUlvE1_clEvEUlN3c104HalfEE_EEvS4_RKT_EUliE_EEviT1_ --------------------------
	.section	.nv.constant0._ZN2at6native18elementwise_kernelILi128ELi4EZNS0_15gpu_kernel_implIZZZNS0_33launch_log_sigmoid_forward_kernelERNS_18TensorIteratorBaseEENKUlvE_clEvENKUlvE1_clEvEUlN3c104HalfEE_EEvS4_RKT_EUliE_EEviT1_,"a",@progbits
	.sectionflags	@""
	.align	4
.nv.constant0._ZN2at6native18elementwise_kernelILi128ELi4EZNS0_15gpu_kernel_implIZZZNS0_33launch_log_sigmoid_forward_kernelERNS_18TensorIteratorBaseEENKUlvE_clEvENKUlvE1_clEvEUlN3c104HalfEE_EEvS4_RKT_EUliE_EEviT1_:
	.zero		1440


//--------------------- .nv.constant0._ZN2at6native27unrolled_elementwise_kernelIZZZNS0_33launch_log_sigmoid_forward_kernelERNS_18TensorIteratorBaseEENKUlvE_clEvENKUlvE1_clEvEUlN3c104HalfEE_St5arrayIPcLm2EELi4E23TrivialOffsetCalculatorILi1EjESD_NS0_6memory12LoadWithCastILi1EEENSE_13StoreWithCastILi1EEEEEviT_T0_T2_T3_T4_T5_ --------------------------
	.section	.nv.constant0._ZN2at6native27unrolled_elementwise_kernelIZZZNS0_33launch_log_sigmoid_forward_kernelERNS_18TensorIteratorBaseEENKUlvE_clEvENKUlvE1_clEvEUlN3c104HalfEE_St5arrayIPcLm2EELi4E23TrivialOffsetCalculatorILi1EjESD_NS0_6memory12LoadWithCastILi1EEENSE_13StoreWithCastILi1EEEEEviT_T0_T2_T3_T4_T5_,"a",@progbits
	.sectionflags	@""
	.align	4
.nv.constant0._ZN2at6native27unrolled_elementwise_kernelIZZZNS0_33launch_log_sigmoid_forward_kernelERNS_18TensorIteratorBaseEENKUlvE_clEvENKUlvE1_clEvEUlN3c104HalfEE_St5arrayIPcLm2EELi4E23TrivialOffsetCalculatorILi1EjESD_NS0_6memory12LoadWithCastILi1EEENSE_13StoreWithCastILi1EEEEEviT_T0_T2_T3_T4_T5_:
	.zero		940


//--------------------- .nv.constant0._ZN2at6native18elementwise_kernelILi128ELi4EZNS0_22gpu_kernel_impl_nocastIZZZNS0_33launch_log_sigmoid_forward_kernelERNS_18TensorIteratorBaseEENKUlvE_clEvENKUlvE1_clEvEUlN3c104HalfEE_EEvS4_RKT_EUliE_EEviT1_ --------------------------
	.section	.nv.constant0._ZN2at6native18elementwise_kernelILi128ELi4EZNS0_22gpu_kernel_impl_nocastIZZZNS0_33launch_log_sigmoid_forward_kernelERNS_18TensorIteratorBaseEENKUlvE_clEvENKUlvE1_clEvEUlN3c104HalfEE_EEvS4_RKT_EUliE_EEviT1_,"a",@progbits
	.sectionflags	@""
	.align	4
.nv.constant0._ZN2at6native18elementwise_kernelILi128ELi4EZNS0_22gpu_kernel_impl_nocastIZZZNS0_33launch_log_sigmoid_forward_kernelERNS_18TensorIteratorBaseEENKUlvE_clEvENKUlvE1_clEvEUlN3c104HalfEE_EEvS4_RKT_EUliE_EEviT1_:
	.zero		1440


//--------------------- .nv.constant0._ZN2at6native27unrolled_elementwise_kernelIZZZNS0_33launch_log_sigmoid_forward_kernelERNS_18TensorIteratorBaseEENKUlvE_clEvENKUlvE1_clEvEUlN3c104HalfEE_St5arrayIPcLm2EELi4E23TrivialOffsetCalculatorILi1EjESD_NS0_6memory15LoadWithoutCastENSE_16StoreWithoutCastEEEviT_T0_T2_T3_T4_T5_ --------------------------
	.section	.nv.constant0._ZN2at6native27unrolled_elementwise_kernelIZZZNS0_33launch_log_sigmoid_forward_kernelERNS_18TensorIteratorBaseEENKUlvE_clEvENKUlvE1_clEvEUlN3c104HalfEE_St5arrayIPcLm2EELi4E23TrivialOffsetCalculatorILi1EjESD_NS0_6memory15LoadWithoutCastENSE_16StoreWithoutCastEEEviT_T0_T2_T3_T4_T5_,"a",@progbits
	.sectionflags	@""
	.align	4
.nv.constant0._ZN2at6native27unrolled_elementwise_kernelIZZZNS0_33launch_log_sigmoid_forward_kernelERNS_18TensorIteratorBaseEENKUlvE_clEvENKUlvE1_clEvEUlN3c104HalfEE_St5arrayIPcLm2EELi4E23TrivialOffsetCalculatorILi1EjESD_NS0_6memory15LoadWithoutCastENSE_16StoreWithoutCastEEEviT_T0_T2_T3_T4_T5_:
	.zero		924


//--------------------- .nv.constant0._ZN2at6native29vectorized_elementwise_kernelILi2EZZZNS0_33launch_log_sigmoid_forward_kernelERNS_18TensorIteratorBaseEENKUlvE_clEvENKUlvE1_clEvEUlN3c104HalfEE_St5arrayIPcLm2EEEEviT0_T1_ --------------------------
	.section	.nv.constant0._ZN2at6native29vectorized_elementwise_kernelILi2EZZZNS0_33launch_log_sigmoid_forward_kernelERNS_18TensorIteratorBaseEENKUlvE_clEvENKUlvE1_clEvEUlN3c104HalfEE_St5arrayIPcLm2EEEEviT0_T1_,"a",@progbits
	.sectionflags	@""
	.align	4
.nv.constant0._ZN2at6native29vectorized_elementwise_kernelILi2EZZZNS0_33launch_log_sigmoid_forward_kernelERNS_18TensorIteratorBaseEENKUlvE_clEvENKUlvE1_clEvEUlN3c104HalfEE_St5arrayIPcLm2EEEEviT0_T1_:
	.zero		920


//--------------------- .nv.constant0._ZN2at6native29vectorized_elementwise_kernelILi4EZZZNS0_33launch_log_sigmoid_forward_kernelERNS_18TensorIteratorBaseEENKUlvE_clEvENKUlvE1_clEvEUlN3c104HalfEE_St5arrayIPcLm2EEEEviT0_T1_ --------------------------
	.section	.nv.constant0._ZN2at6native29vectorized_elementwise_kernelILi4EZZZNS0_33launch_log_sigmoid_forward_kernelERNS_18TensorIteratorBaseEENKUlvE_clEvENKUlvE1_clEvEUlN3c104HalfEE_St5arrayIPcLm2EEEEviT0_T1_,"a",@progbits
	.sectionflags	@""
	.align	4
.nv.constant0._ZN2at6native29vectorized_elementwise_kernelILi4EZZZNS0_33launch_log_sigmoid_forward_kernelERNS_18TensorIteratorBaseEENKUlvE_clEvENKUlvE1_clEvEUlN3c104HalfEE_St5arrayIPcLm2EEEEviT0_T1_:
	.zero		920


//--------------------- .nv.constant0._ZN2at6native29vectorized_elementwise_kernelILi8EZZZNS0_33launch_log_sigmoid_forward_kernelERNS_18TensorIteratorBaseEENKUlvE_clEvENKUlvE1_clEvEUlN3c104HalfEE_St5arrayIPcLm2EEEEviT0_T1_ --------------------------
	.section	.nv.constant0._ZN2at6native29vectorized_elementwise_kernelILi8EZZZNS0_33launch_log_sigmoid_forward_kernelERNS_18TensorIteratorBaseEENKUlvE_clEvENKUlvE1_clEvEUlN3c104HalfEE_St5arrayIPcLm2EEEEviT0_T1_,"a",@progbits
	.sectionflags	@""
	.align	4
.nv.constant0._ZN2at6native29vectorized_elementwise_kernelILi8EZZZNS0_33launch_log_sigmoid_forward_kernelERNS_18TensorIteratorBaseEENKUlvE_clEvENKUlvE1_clEvEUlN3c104HalfEE_St5arrayIPcLm2EEEEviT0_T1_:
	.zero		920


//--------------------- .nv.constant0._ZN2at6native18elementwise_kernelILi128ELi4EZNS0_15gpu_kernel_implIZZZNS0_33launch_log_sigmoid_forward_kernelERNS_18TensorIteratorBaseEENKUlvE_clEvENKUlvE0_clEvEUlfE_EEvS4_RKT_EUliE_EEviT1_ --------------------------
	.section	.nv.constant0._ZN2at6native18elementwise_kernelILi128ELi4EZNS0_15gpu_kernel_implIZZZNS0_33launch_log_sigmoid_forward_kernelERNS_18TensorIteratorBaseEENKUlvE_clEvENKUlvE0_clEvEUlfE_EEvS4_RKT_EUliE_EEviT1_,"a",@progbits
	.sectionflags	@""
	.align	4
.nv.constant0._ZN2at6native18elementwise_kernelILi128ELi4EZNS0_15gpu_kernel_implIZZZNS0_33launch_log_sigmoid_forward_kernelERNS_18TensorIteratorBaseEENKUlvE_clEvENKUlvE0_clEvEUlfE_EEvS4_RKT_EUliE_EEviT1_:
	.zero		1440


//--------------------- .nv.constant0._ZN2at6native27unrolled_elementwise_kernelIZZZNS0_33launch_log_sigmoid_forward_kernelERNS_18TensorIteratorBaseEENKUlvE_clEvENKUlvE0_clEvEUlfE_St5arrayIPcLm2EELi4E23TrivialOffsetCalculatorILi1EjESB_NS0_6memory12LoadWithCastILi1EEENSC_13StoreWithCastILi1EEEEEviT_T0_T2_T3_T4_T5_ --------------------------
	.section	.nv.constant0._ZN2at6native27unrolled_elementwise_kernelIZZZNS0_33launch_log_sigmoid_forward_kernelERNS_18TensorIteratorBaseEENKUlvE_clEvENKUlvE0_clEvEUlfE_St5arrayIPcLm2EELi4E23TrivialOffsetCalculatorILi1EjESB_NS0_6memory12LoadWithCastILi1EEENSC_13StoreWithCastILi1EEEEEviT_T0_T2_T3_T4_T5_,"a",@progbits
	.sectionflags	@""
	.align	4
.nv.constant0._ZN2at6native27unrolled_elementwise_kernelIZZZNS0_33launch_log_sigmoid_forward_kernelERNS_18TensorIteratorBaseEENKUlvE_clEvENKUlvE0_clEvEUlfE_St5arrayIPcLm2EELi4E23TrivialOffsetCalculatorILi1EjESB_NS0_6memory12LoadWithCastILi1EEENSC_13StoreWithCastILi1EEEEEviT_T0_T2_T3_T4_T5_:
	.zero		940


//--------------------- .nv.constant0._ZN2at6native18elementwise_kernelILi128ELi2EZNS0_22gpu_kernel_impl_nocastIZZZNS0_33launch_log_sigmoid_forward_kernelERNS_18TensorIteratorBaseEENKUlvE_clEvENKUlvE0_clEvEUlfE_EEvS4_RKT_EUliE_EEviT1_ --------------------------
	.section	.nv.constant0._ZN2at6native18elementwise_kernelILi128ELi2EZNS0_22gpu_kernel_impl_nocastIZZZNS0_33launch_log_sigmoid_forward_kernelERNS_18TensorIteratorBaseEENKUlvE_clEvENKUlvE0_clEvEUlfE_EEvS4_RKT_EUliE_EEviT1_,"a",@progbits
	.sectionflags	@""
	.align	4
.nv.constant0._ZN2at6native18elementwise_kernelILi128ELi2EZNS0_22gpu_kernel_impl_nocastIZZZNS0_33launch_log_sigmoid_forward_kernelERNS_18TensorIteratorBaseEENKUlvE_clEvENKUlvE0_clEvEUlfE_EEvS4_RKT_EUliE_EEviT1_:
	.zero		1440


//--------------------- .nv.constant0._ZN2at6native27unrolled_elementwise_kernelIZZZNS0_33launch_log_sigmoid_forward_kernelERNS_18TensorIteratorBaseEENKUlvE_clEvENKUlvE0_clEvEUlfE_St5arrayIPcLm2EELi4E23TrivialOffsetCalculatorILi1EjESB_NS0_6memory15LoadWithoutCastENSC_16StoreWithoutCastEEEviT_T0_T2_T3_T4_T5_ --------------------------
	.section	.nv.constant0._ZN2at6native27unrolled_elementwise_kernelIZZZNS0_33launch_log_sigmoid_forward_kernelERNS_18TensorIteratorBaseEENKUlvE_clEvENKUlvE0_clEvEUlfE_St5arrayIPcLm2EELi4E23TrivialOffsetCalculatorILi1EjESB_NS0_6memory15LoadWithoutCastENSC_16StoreWithoutCastEEEviT_T0_T2_T3_T4_T5_,"a",@progbits
	.sectionflags	@""
	.align	4
.nv.constant0._ZN2at6native27unrolled_elementwise_kernelIZZZNS0_33launch_log_sigmoid_forward_kernelERNS_18TensorIteratorBaseEENKUlvE_clEvENKUlvE0_clEvEUlfE_St5arrayIPcLm2EELi4E23TrivialOffsetCalculatorILi1EjESB_NS0_6memory15LoadWithoutCastENSC_16StoreWithoutCastEEEviT_T0_T2_T3_T4_T5_:
	.zero		924


//--------------------- .nv.constant0._ZN2at6native29vectorized_elementwise_kernelILi2EZZZNS0_33launch_log_sigmoid_forward_kernelERNS_18TensorIteratorBaseEENKUlvE_clEvENKUlvE0_clEvEUlfE_St5arrayIPcLm2EEEEviT0_T1_ --------------------------
	.section	.nv.constant0._ZN2at6native29vectorized_elementwise_kernelILi2EZZZNS0_33launch_log_sigmoid_forward_kernelERNS_18TensorIteratorBaseEENKUlvE_clEvENKUlvE0_clEvEUlfE_St5arrayIPcLm2EEEEviT0_T1_,"a",@progbits
	.sectionflags	@""
	.align	4
.nv.constant0._ZN2at6native29vectorized_elementwise_kernelILi2EZZZNS0_33launch_log_sigmoid_forward_kernelERNS_18TensorIteratorBaseEENKUlvE_clEvENKUlvE0_clEvEUlfE_St5arrayIPcLm2EEEEviT0_T1_:
	.zero		920


//--------------------- .nv.constant0._ZN2at6native29vectorized_elementwise_kernelILi4EZZZNS0_33launch_log_sigmoid_forward_kernelERNS_18TensorIteratorBaseEENKUlvE_clEvENKUlvE0_clEvEUlfE_St5arrayIPcLm2EEEEviT0_T1_ --------------------------
	.section	.nv.constant0._ZN2at6native29vectorized_elementwise_kernelILi4EZZZNS0_33launch_log_sigmoid_forward_kernelERNS_18TensorIteratorBaseEENKUlvE_clEvENKUlvE0_clEvEUlfE_St5arrayIPcLm2EEEEviT0_T1_,"a",@progbits
	.sectionflags	@""
	.align	4
.nv.constant0._ZN2at6native29vectorized_elementwise_kernelILi4EZZZNS0_33launch_log_sigmoid_forward_kernelERNS_18TensorIteratorBaseEENKUlvE_clEvENKUlvE0_clEvEUlfE_St5arrayIPcLm2EEEEviT0_T1_:
	.zero		920


//--------------------- .nv.constant0._ZN2at6native29vectorized_elementwise_kernelILi8EZZZNS0_33launch_log_sigmoid_forward_kernelERNS_18TensorIteratorBaseEENKUlvE_clEvENKUlvE0_clEvEUlfE_St5arrayIPcLm2EEEEviT0_T1_ --------------------------
	.section	.nv.constant0._ZN2at6native29vectorized_elementwise_kernelILi8EZZZNS0_33launch_log_sigmoid_forward_kernelERNS_18TensorIteratorBaseEENKUlvE_clEvENKUlvE0_clEvEUlfE_St5arrayIPcLm2EEEEviT0_T1_,"a",@progbits
	.sectionflags	@""
	.align	4
.nv.constant0._ZN2at6native29vectorized_elementwise_kernelILi8EZZZNS0_33launch_log_sigmoid_forward_kernelERNS_18TensorIteratorBaseEENKUlvE_clEvENKUlvE0_clEvEUlfE_St5arrayIPcLm2EEEEviT0_T1_:
	.zero		920


//--------------------- .nv.constant0._ZN2at6native18elementwise_kernelILi128ELi4EZNS0_15gpu_kernel_implIZZZNS0_33launch_log_sigmoid_forward_kernelERNS_18TensorIteratorBaseEENKUlvE_clEvENKUlvE_clEvEUldE_EEvS4_RKT_EUliE_EEviT1_ --------------------------
	.section	.nv.constant0._ZN2at6native18elementwise_kernelILi128ELi4EZNS0_15gpu_kernel_implIZZZNS0_33launch_log_sigmoid_forward_kernelERNS_18TensorIteratorBaseEENKUlvE_clEvENKUlvE_clEvEUldE_EEvS4_RKT_EUliE_EEviT1_,"a",@progbits
	.sectionflags	@""
	.align	4
.nv.constant0._ZN2at6native18elementwise_kernelILi128ELi4EZNS0_15gpu_kernel_implIZZZNS0_33launch_log_sigmoid_forward_kernelERNS_18TensorIteratorBaseEENKUlvE_clEvENKUlvE_clEvEUldE_EEvS4_RKT_EUliE_EEviT1_:
	.zero		1440


//--------------------- .nv.constant0._ZN2at6native27unrolled_elementwise_kernelIZZZNS0_33launch_log_sigmoid_forward_kernelERNS_18TensorIteratorBaseEENKUlvE_clEvENKUlvE_clEvEUldE_St5arrayIPcLm2EELi4E23TrivialOffsetCalculatorILi1EjESB_NS0_6memory12LoadWithCastILi1EEENSC_13StoreWithCastILi1EEEEEviT_T0_T2_T3_T4_T5_ --------------------------
	.section	.nv.constant0._ZN2at6native27unrolled_elementwise_kernelIZZZNS0_33launch_log_sigmoid_forward_kernelERNS_18TensorIteratorBaseEENKUlvE_clEvENKUlvE_clEvEUldE_St5arrayIPcLm2EELi4E23TrivialOffsetCalculatorILi1EjESB_NS0_6memory12LoadWithCastILi1EEENSC_13StoreWithCastILi1EEEEEviT_T0_T2_T3_T4_T5_,"a",@progbits
	.sectionflags	@""
	.align	4
.nv.constant0._ZN2at6native27unrolled_elementwise_kernelIZZZNS0_33launch_log_sigmoid_forward_kernelERNS_18TensorIteratorBaseEENKUlvE_clEvENKUlvE_clEvEUldE_St5arrayIPcLm2EELi4E23TrivialOffsetCalculatorILi1EjESB_NS0_6memory12LoadWithCastILi1EEENSC_13StoreWithCastILi1EEEEEviT_T0_T2_T3_T4_T5_:
	.zero		940


//--------------------- .nv.constant0._ZN2at6native18elementwise_kernelILi128ELi2EZNS0_22gpu_kernel_impl_nocastIZZZNS0_33launch_log_sigmoid_forward_kernelERNS_18TensorIteratorBaseEENKUlvE_clEvENKUlvE_clEvEUldE_EEvS4_RKT_EUliE_EEviT1_ --------------------------
	.section	.nv.constant0._ZN2at6native18elementwise_kernelILi128ELi2EZNS0_22gpu_kernel_impl_nocastIZZZNS0_33launch_log_sigmoid_forward_kernelERNS_18TensorIteratorBaseEENKUlvE_clEvENKUlvE_clEvEUldE_EEvS4_RKT_EUliE_EEviT1_,"a",@progbits
	.sectionflags	@""
	.align	4
.nv.constant0._ZN2at6native18elementwise_kernelILi128ELi2EZNS0_22gpu_kernel_impl_nocastIZZZNS0_33launch_log_sigmoid_forward_kernelERNS_18TensorIteratorBaseEENKUlvE_clEvENKUlvE_clEvEUldE_EEvS4_RKT_EUliE_EEviT1_:
	.zero		1440


//--------------------- .nv.constant0._ZN2at6native27unrolled_elementwise_kernelIZZZNS0_33launch_log_sigmoid_forward_kernelERNS_18TensorIteratorBaseEENKUlvE_clEvENKUlvE_clEvEUldE_St5arrayIPcLm2EELi4E23TrivialOffsetCalculatorILi1EjESB_NS0_6memory15LoadWithoutCastENSC_16StoreWithoutCastEEEviT_T0_T2_T3_T4_T5_ --------------------------
	.section	.nv.constant0._ZN2at6native27unrolled_elementwise_kernelIZZZNS0_33launch_log_sigmoid_forward_kernelERNS_18TensorIteratorBaseEENKUlvE_clEvENKUlvE_clEvEUldE_St5arrayIPcLm2EELi4E23TrivialOffsetCalculatorILi1EjESB_NS0_6memory15LoadWithoutCastENSC_16StoreWithoutCastEEEviT_T0_T2_T3_T4_T5_,"a",@progbits
	.sectionflags	@""
	.align	4
.nv.constant0._ZN2at6native27unrolled_elementwise_kernelIZZZNS0_33launch_log_sigmoid_forward_kernelERNS_18TensorIteratorBaseEENKUlvE_clEvENKUlvE_clEvEUldE_St5arrayIPcLm2EELi4E23TrivialOffsetCalculatorILi1EjESB_NS0_6memory15LoadWithoutCastENSC_16StoreWithoutCastEEEviT_T0_T2_T3_T4_T5_:
	.zero		924


//--------------------- .nv.constant0._ZN2at6native29vectorized_elementwise_kernelILi2EZZZNS0_33launch_log_sigmoid_forward_kernelERNS_18TensorIteratorBaseEENKUlvE_clEvENKUlvE_clEvEUldE_St5arrayIPcLm2EEEEviT0_T1_ --------------------------
	.section	.nv.constant0._ZN2at6native29vectorized_elementwise_kernelILi2EZZZNS0_33launch_log_sigmoid_forward_kernelERNS_18TensorIteratorBaseEENKUlvE_clEvENKUlvE_clEvEUldE_St5arrayIPcLm2EEEEviT0_T1_,"a",@progbits
	.sectionflags	@""
	.align	4
.nv.constant0._ZN2at6native29vectorized_elementwise_kernelILi2EZZZNS0_33launch_log_sigmoid_forward_kernelERNS_18TensorIteratorBaseEENKUlvE_clEvENKUlvE_clEvEUldE_St5arrayIPcLm2EEEEviT0_T1_:
	.zero		920


//--------------------- .nv.constant0._ZN2at6native29vectorized_elementwise_kernelILi4EZZZNS0_33launch_log_sigmoid_forward_kernelERNS_18TensorIteratorBaseEENKUlvE_clEvENKUlvE_clEvEUldE_St5arrayIPcLm2EEEEviT0_T1_ --------------------------
	.section	.nv.constant0._ZN2at6native29vectorized_elementwise_kernelILi4EZZZNS0_33launch_log_sigmoid_forward_kernelERNS_18TensorIteratorBaseEENKUlvE_clEvENKUlvE_clEvEUldE_St5arrayIPcLm2EEEEviT0_T1_,"a",@progbits
	.sectionflags	@""
	.align	4
.nv.constant0._ZN2at6native29vectorized_elementwise_kernelILi4EZZZNS0_33launch_log_sigmoid_forward_kernelERNS_18TensorIteratorBaseEENKUlvE_clEvENKUlvE_clEvEUldE_St5arrayIPcLm2EEEEviT0_T1_:
	.zero		920


//--------------------- .nv.constant0._ZN2at6native29vectorized_elementwise_kernelILi8EZZZNS0_33launch_log_sigmoid_forward_kernelERNS_18TensorIteratorBaseEENKUlvE_clEvENKUlvE_clEvEUldE_St5arrayIPcLm2EEEEviT0_T1_ --------------------------
	.section	.nv.constant0._ZN2at6native29vectorized_elementwise_kernelILi8EZZZNS0_33launch_log_sigmoid_forward_kernelERNS_18TensorIteratorBaseEENKUlvE_clEvENKUlvE_clEvEUldE_St5arrayIPcLm2EEEEviT0_T1_,"a",@progbits
	.sectionflags	@""
	.align	4
.nv.constant0._ZN2at6native29vectorized_elementwise_kernelILi8EZZZNS0_33launch_log_sigmoid_forward_kernelERNS_18TensorIteratorBaseEENKUlvE_clEvENKUlvE_clEvEUldE_St5arrayIPcLm2EEEEviT0_T1_:
	.zero		920


//--------------------- SYMBOLS --------------------------

	.type		.nv.reservedSmem.offset0,@object
	.size		.nv.reservedSmem.offset0,0x4
	.type		__assertfail,@function
